//
// Generated by NVIDIA NVVM Compiler
//
// Compiler Build ID: CL-36424714
// Cuda compilation tools, release 13.0, V13.0.88
// Based on NVVM 20.0.0
//

.version 9.0
.target sm_100
.address_size 64

	// .globl	sortDescending
.extern .func  (.param .b32 func_retval0) vprintf
(
	.param .b64 vprintf_param_0,
	.param .b64 vprintf_param_1
)
;
.extern .func  (.param .b64 func_retval0) malloc
(
	.param .b64 malloc_param_0
)
;
.extern .func free
(
	.param .b64 free_param_0
)
;
// _ZZN3cub18CUB_300001_SM_10006detail10radix_sort31DeviceRadixSortSingleTileKernelINS1_5radix10policy_hubIjNS0_8NullTypeEyE10Policy1000ELNS0_9SortOrderE1EjS6_yNS1_21identity_decomposer_tEEEvPKT1_PSB_PKT2_PSF_T3_iiT4_E12temp_storage has been demoted
// _ZZN3cub18CUB_300001_SM_10006detail10radix_sort30DeviceRadixSortHistogramKernelINS1_5radix10policy_hubIjNS0_8NullTypeEyE10Policy1000ELNS0_9SortOrderE1EjyNS1_21identity_decomposer_tEEEvPT2_PKT1_SB_iiT3_E12temp_storage has been demoted
// _ZZN3cub18CUB_300001_SM_10006detail10radix_sort33DeviceRadixSortExclusiveSumKernelINS1_5radix10policy_hubIjNS0_8NullTypeEyE10Policy1000EyEEvPT0_E12temp_storage has been demoted
// _ZZN3cub18CUB_300001_SM_10006detail10radix_sort29DeviceRadixSortOnesweepKernelINS1_5radix10policy_hubIjNS0_8NullTypeEyE10Policy1000ELNS0_9SortOrderE1EjS6_yiiNS1_21identity_decomposer_tEEEvPT5_SC_PT3_PKSD_PT1_PKSH_PT2_PKSL_T4_iiT6_E1s has been demoted
.global .align 1 .b8 _ZN34_INTERNAL_5650f849_4_k_cu_544908fe4cuda3std3__45__cpo5beginE[1];
.global .align 1 .b8 _ZN34_INTERNAL_5650f849_4_k_cu_544908fe4cuda3std3__45__cpo3endE[1];
.global .align 1 .b8 _ZN34_INTERNAL_5650f849_4_k_cu_544908fe4cuda3std3__45__cpo6cbeginE[1];
.global .align 1 .b8 _ZN34_INTERNAL_5650f849_4_k_cu_544908fe4cuda3std3__45__cpo4cendE[1];
.global .align 1 .b8 _ZN34_INTERNAL_5650f849_4_k_cu_544908fe4cuda3std3__45__cpo6rbeginE[1];
.global .align 1 .b8 _ZN34_INTERNAL_5650f849_4_k_cu_544908fe4cuda3std3__45__cpo4rendE[1];
.global .align 1 .b8 _ZN34_INTERNAL_5650f849_4_k_cu_544908fe4cuda3std3__45__cpo7crbeginE[1];
.global .align 1 .b8 _ZN34_INTERNAL_5650f849_4_k_cu_544908fe4cuda3std3__45__cpo5crendE[1];
.global .align 1 .b8 _ZN34_INTERNAL_5650f849_4_k_cu_544908fe4cuda3std3__436_GLOBAL__N__5650f849_4_k_cu_544908fe6ignoreE[1];
.global .align 1 .b8 _ZN34_INTERNAL_5650f849_4_k_cu_544908fe4cuda3std3__419piecewise_constructE[1];
.global .align 1 .b8 _ZN34_INTERNAL_5650f849_4_k_cu_544908fe4cuda3std3__48in_placeE[1];
.global .align 1 .b8 _ZN34_INTERNAL_5650f849_4_k_cu_544908fe4cuda3std3__420unreachable_sentinelE[1];
.global .align 1 .b8 _ZN34_INTERNAL_5650f849_4_k_cu_544908fe4cuda3std3__47nulloptE[1];
.global .align 1 .b8 _ZN34_INTERNAL_5650f849_4_k_cu_544908fe4cuda3std3__48unexpectE[1];
.global .align 1 .b8 _ZN34_INTERNAL_5650f849_4_k_cu_544908fe4cuda3std6ranges3__45__cpo4swapE[1];
.global .align 1 .b8 _ZN34_INTERNAL_5650f849_4_k_cu_544908fe4cuda3std6ranges3__45__cpo9iter_moveE[1];
.global .align 1 .b8 _ZN34_INTERNAL_5650f849_4_k_cu_544908fe4cuda3std6ranges3__45__cpo5beginE[1];
.global .align 1 .b8 _ZN34_INTERNAL_5650f849_4_k_cu_544908fe4cuda3std6ranges3__45__cpo3endE[1];
.global .align 1 .b8 _ZN34_INTERNAL_5650f849_4_k_cu_544908fe4cuda3std6ranges3__45__cpo6cbeginE[1];
.global .align 1 .b8 _ZN34_INTERNAL_5650f849_4_k_cu_544908fe4cuda3std6ranges3__45__cpo4cendE[1];
.global .align 1 .b8 _ZN34_INTERNAL_5650f849_4_k_cu_544908fe4cuda3std6ranges3__45__cpo7advanceE[1];
.global .align 1 .b8 _ZN34_INTERNAL_5650f849_4_k_cu_544908fe4cuda3std6ranges3__45__cpo9iter_swapE[1];
.global .align 1 .b8 _ZN34_INTERNAL_5650f849_4_k_cu_544908fe4cuda3std6ranges3__45__cpo4nextE[1];
.global .align 1 .b8 _ZN34_INTERNAL_5650f849_4_k_cu_544908fe4cuda3std6ranges3__45__cpo4prevE[1];
.global .align 1 .b8 _ZN34_INTERNAL_5650f849_4_k_cu_544908fe4cuda3std6ranges3__45__cpo4dataE[1];
.global .align 1 .b8 _ZN34_INTERNAL_5650f849_4_k_cu_544908fe4cuda3std6ranges3__45__cpo5cdataE[1];
.global .align 1 .b8 _ZN34_INTERNAL_5650f849_4_k_cu_544908fe4cuda3std6ranges3__45__cpo4sizeE[1];
.global .align 1 .b8 _ZN34_INTERNAL_5650f849_4_k_cu_544908fe4cuda3std6ranges3__45__cpo5ssizeE[1];
.global .align 1 .b8 _ZN34_INTERNAL_5650f849_4_k_cu_544908fe4cuda3std6ranges3__45__cpo8distanceE[1];
.global .align 1 .b8 _ZN34_INTERNAL_5650f849_4_k_cu_544908fe6thrust24THRUST_300001_SM_1000_NS8cuda_cub3parE[1];
.global .align 1 .b8 _ZN34_INTERNAL_5650f849_4_k_cu_544908fe6thrust24THRUST_300001_SM_1000_NS8cuda_cub10par_nosyncE[1];
.global .align 1 .b8 _ZN34_INTERNAL_5650f849_4_k_cu_544908fe6thrust24THRUST_300001_SM_1000_NS6system6detail10sequential3seqE[1];
.global .align 1 .b8 _ZN34_INTERNAL_5650f849_4_k_cu_544908fe6thrust24THRUST_300001_SM_1000_NS6system3cpp3parE[1];
.global .align 1 .b8 _ZN34_INTERNAL_5650f849_4_k_cu_544908fe6thrust24THRUST_300001_SM_1000_NS12placeholders2_1E[1];
.global .align 1 .b8 _ZN34_INTERNAL_5650f849_4_k_cu_544908fe6thrust24THRUST_300001_SM_1000_NS12placeholders2_2E[1];
.global .align 1 .b8 _ZN34_INTERNAL_5650f849_4_k_cu_544908fe6thrust24THRUST_300001_SM_1000_NS12placeholders2_3E[1];
.global .align 1 .b8 _ZN34_INTERNAL_5650f849_4_k_cu_544908fe6thrust24THRUST_300001_SM_1000_NS12placeholders2_4E[1];
.global .align 1 .b8 _ZN34_INTERNAL_5650f849_4_k_cu_544908fe6thrust24THRUST_300001_SM_1000_NS12placeholders2_5E[1];
.global .align 1 .b8 _ZN34_INTERNAL_5650f849_4_k_cu_544908fe6thrust24THRUST_300001_SM_1000_NS12placeholders2_6E[1];
.global .align 1 .b8 _ZN34_INTERNAL_5650f849_4_k_cu_544908fe6thrust24THRUST_300001_SM_1000_NS12placeholders2_7E[1];
.global .align 1 .b8 _ZN34_INTERNAL_5650f849_4_k_cu_544908fe6thrust24THRUST_300001_SM_1000_NS12placeholders2_8E[1];
.global .align 1 .b8 _ZN34_INTERNAL_5650f849_4_k_cu_544908fe6thrust24THRUST_300001_SM_1000_NS12placeholders2_9E[1];
.global .align 1 .b8 _ZN34_INTERNAL_5650f849_4_k_cu_544908fe6thrust24THRUST_300001_SM_1000_NS12placeholders3_10E[1];
.global .align 1 .b8 _ZN34_INTERNAL_5650f849_4_k_cu_544908fe6thrust24THRUST_300001_SM_1000_NS3seqE[1];
.global .align 1 .b8 _ZN34_INTERNAL_5650f849_4_k_cu_544908fe6thrust24THRUST_300001_SM_1000_NS6deviceE[1];
.global .align 1 .b8 $str[56] = {116, 101, 109, 112, 111, 114, 97, 114, 121, 95, 98, 117, 102, 102, 101, 114, 58, 58, 97, 108, 108, 111, 99, 97, 116, 101, 58, 32, 103, 101, 116, 95, 116, 101, 109, 112, 111, 114, 97, 114, 121, 95, 98, 117, 102, 102, 101, 114, 32, 102, 97, 105, 108, 101, 100};
.global .align 1 .b8 $str$2[4] = {37, 115, 10};

.visible .entry sortDescending(
	.param .u32 sortDescending_param_0,
	.param .u32 sortDescending_param_1,
	.param .u32 sortDescending_param_2,
	.param .u64 .ptr .align 1 sortDescending_param_3,
	.param .u64 .ptr .align 1 sortDescending_param_4
)
{
	.local .align 8 .b8 	__local_depot0[8];
	.reg .b64 	%SP;
	.reg .b64 	%SPL;
	.reg .pred 	%p<122>;
	.reg .b32 	%r<195>;
	.reg .b64 	%rd<447>;

	mov.u64 	%SPL, __local_depot0;
	cvta.local.u64 	%SP, %SPL;
	ld.param.u32 	%r26, [sortDescending_param_2];
	ld.param.u64 	%rd279, [sortDescending_param_3];
	ld.param.u64 	%rd278, [sortDescending_param_4];
	cvta.to.global.u64 	%rd1, %rd279;
	cvta.to.global.u64 	%rd438, %rd278;
	setp.eq.s32 	%p6, %r26, 0;
	@%p6 bra 	$L__BB0_13;
	and.b32  	%r1, %r26, 15;
	setp.lt.u32 	%p7, %r26, 16;
	mov.b32 	%r190, 0;
	@%p7 bra 	$L__BB0_4;
	and.b32  	%r190, %r26, -16;
	mov.b32 	%r188, 0;
$L__BB0_3:
	.pragma "nounroll";
	mul.wide.u32 	%rd280, %r188, 4;
	add.s64 	%rd281, %rd1, %rd280;
	ld.global.u32 	%r29, [%rd281];
	add.s64 	%rd282, %rd438, %rd280;
	st.global.u32 	[%rd282], %r29;
	ld.global.u32 	%r30, [%rd281+4];
	st.global.u32 	[%rd282+4], %r30;
	ld.global.u32 	%r31, [%rd281+8];
	st.global.u32 	[%rd282+8], %r31;
	ld.global.u32 	%r32, [%rd281+12];
	st.global.u32 	[%rd282+12], %r32;
	ld.global.u32 	%r33, [%rd281+16];
	st.global.u32 	[%rd282+16], %r33;
	ld.global.u32 	%r34, [%rd281+20];
	st.global.u32 	[%rd282+20], %r34;
	ld.global.u32 	%r35, [%rd281+24];
	st.global.u32 	[%rd282+24], %r35;
	ld.global.u32 	%r36, [%rd281+28];
	st.global.u32 	[%rd282+28], %r36;
	ld.global.u32 	%r37, [%rd281+32];
	st.global.u32 	[%rd282+32], %r37;
	ld.global.u32 	%r38, [%rd281+36];
	st.global.u32 	[%rd282+36], %r38;
	ld.global.u32 	%r39, [%rd281+40];
	st.global.u32 	[%rd282+40], %r39;
	ld.global.u32 	%r40, [%rd281+44];
	st.global.u32 	[%rd282+44], %r40;
	ld.global.u32 	%r41, [%rd281+48];
	st.global.u32 	[%rd282+48], %r41;
	ld.global.u32 	%r42, [%rd281+52];
	st.global.u32 	[%rd282+52], %r42;
	ld.global.u32 	%r43, [%rd281+56];
	st.global.u32 	[%rd282+56], %r43;
	ld.global.u32 	%r44, [%rd281+60];
	st.global.u32 	[%rd282+60], %r44;
	add.s32 	%r188, %r188, 16;
	setp.ne.s32 	%p8, %r188, %r190;
	@%p8 bra 	$L__BB0_3;
$L__BB0_4:
	setp.eq.s32 	%p9, %r1, 0;
	@%p9 bra 	$L__BB0_13;
	and.b32  	%r6, %r26, 7;
	setp.lt.u32 	%p10, %r1, 8;
	@%p10 bra 	$L__BB0_7;
	mul.wide.u32 	%rd283, %r190, 4;
	add.s64 	%rd284, %rd1, %rd283;
	ld.global.u32 	%r45, [%rd284];
	add.s64 	%rd285, %rd438, %rd283;
	st.global.u32 	[%rd285], %r45;
	ld.global.u32 	%r46, [%rd284+4];
	st.global.u32 	[%rd285+4], %r46;
	ld.global.u32 	%r47, [%rd284+8];
	st.global.u32 	[%rd285+8], %r47;
	ld.global.u32 	%r48, [%rd284+12];
	st.global.u32 	[%rd285+12], %r48;
	ld.global.u32 	%r49, [%rd284+16];
	st.global.u32 	[%rd285+16], %r49;
	ld.global.u32 	%r50, [%rd284+20];
	st.global.u32 	[%rd285+20], %r50;
	ld.global.u32 	%r51, [%rd284+24];
	st.global.u32 	[%rd285+24], %r51;
	ld.global.u32 	%r52, [%rd284+28];
	st.global.u32 	[%rd285+28], %r52;
	add.s32 	%r190, %r190, 8;
$L__BB0_7:
	setp.eq.s32 	%p11, %r6, 0;
	@%p11 bra 	$L__BB0_13;
	and.b32  	%r9, %r26, 3;
	setp.lt.u32 	%p12, %r6, 4;
	@%p12 bra 	$L__BB0_10;
	mul.wide.u32 	%rd286, %r190, 4;
	add.s64 	%rd287, %rd1, %rd286;
	ld.global.u32 	%r53, [%rd287];
	add.s64 	%rd288, %rd438, %rd286;
	st.global.u32 	[%rd288], %r53;
	ld.global.u32 	%r54, [%rd287+4];
	st.global.u32 	[%rd288+4], %r54;
	ld.global.u32 	%r55, [%rd287+8];
	st.global.u32 	[%rd288+8], %r55;
	ld.global.u32 	%r56, [%rd287+12];
	st.global.u32 	[%rd288+12], %r56;
	add.s32 	%r190, %r190, 4;
$L__BB0_10:
	setp.eq.s32 	%p13, %r9, 0;
	@%p13 bra 	$L__BB0_13;
	mov.b32 	%r193, 0;
$L__BB0_12:
	.pragma "nounroll";
	mul.wide.u32 	%rd289, %r190, 4;
	add.s64 	%rd290, %rd1, %rd289;
	ld.global.u32 	%r58, [%rd290];
	add.s64 	%rd291, %rd438, %rd289;
	st.global.u32 	[%rd291], %r58;
	add.s32 	%r190, %r190, 1;
	add.s32 	%r193, %r193, 1;
	setp.ne.s32 	%p14, %r193, %r9;
	@%p14 bra 	$L__BB0_12;
$L__BB0_13:
	setp.eq.s32 	%p15, %r26, 0;
	cvt.u64.u32 	%rd3, %r26;
	mov.b64 	%rd335, 0;
	@%p15 bra 	$L__BB0_87;
	shl.b64 	%rd293, %rd3, 2;
	{ // callseq 0, 0
	.param .b64 param0;
	st.param.b64 	[param0], %rd293;
	.param .b64 retval0;
	call.uni (retval0), 
	malloc, 
	(
	param0
	);
	ld.param.b64 	%rd335, [retval0];
	} // callseq 0
	setp.ne.s64 	%p16, %rd335, 0;
	@%p16 bra 	$L__BB0_87;
	add.u64 	%rd295, %SP, 0;
	add.u64 	%rd296, %SPL, 0;
	{ // callseq 1, 0
	.param .b64 param0;
	st.param.b64 	[param0], 0;
	call.uni 
	free, 
	(
	param0
	);
	} // callseq 1
	mov.u64 	%rd297, $str;
	cvta.global.u64 	%rd298, %rd297;
	st.local.u64 	[%rd296], %rd298;
	mov.u64 	%rd299, $str$2;
	cvta.global.u64 	%rd300, %rd299;
	{ // callseq 2, 0
	.param .b64 param0;
	st.param.b64 	[param0], %rd300;
	.param .b64 param1;
	st.param.b64 	[param1], %rd295;
	.param .b32 retval0;
	call.uni (retval0), 
	vprintf, 
	(
	param0, 
	param1
	);
	ld.param.b32 	%r59, [retval0];
	} // callseq 2
	// begin inline asm
	trap;
	// end inline asm
$L__BB0_16:
	setp.lt.u64 	%p28, %rd398, %rd6;
	add.s64 	%rd399, %rd399, 128;
	@%p28 bra 	$L__BB0_88;
$L__BB0_17:
	setp.lt.u32 	%p29, %r26, 33;
	@%p29 bra 	$L__BB0_132;
	setp.gt.u64 	%p30, %rd6, %rd438;
	shl.b64 	%rd303, %rd3, 2;
	add.s64 	%rd8, %rd335, %rd303;
	@%p30 bra 	$L__BB0_26;
	mov.b64 	%rd412, 32;
	mov.pred 	%p120, 0;
$L__BB0_20:
	mov.pred 	%p121, %p120;
	not.pred 	%p120, %p121;
	@%p120 bra 	$L__BB0_119;
	shl.b64 	%rd189, %rd412, 3;
	mov.u64 	%rd413, %rd438;
	mov.u64 	%rd416, %rd335;
$L__BB0_22:
	shl.b64 	%rd305, %rd412, 2;
	add.s64 	%rd192, %rd416, %rd305;
	sub.s64 	%rd306, %rd192, %rd8;
	setp.lt.s64 	%p33, %rd306, 0;
	selp.b64 	%rd307, %rd192, %rd8, %p33;
	add.s64 	%rd308, %rd307, %rd305;
	sub.s64 	%rd309, %rd308, %rd8;
	setp.lt.s64 	%p34, %rd309, 0;
	selp.b64 	%rd310, %rd308, %rd8, %p34;
	setp.eq.s64 	%p35, %rd416, %rd307;
	setp.eq.s64 	%p36, %rd307, %rd310;
	or.pred  	%p37, %p35, %p36;
	mov.u64 	%rd417, %rd307;
	mov.u64 	%rd422, %rd413;
	@%p37 bra 	$L__BB0_104;
	mov.u64 	%rd422, %rd413;
	mov.u64 	%rd417, %rd307;
$L__BB0_24:
	ld.u32 	%r24, [%rd417];
	ld.u32 	%r25, [%rd416];
	setp.le.u32 	%p38, %r24, %r25;
	@%p38 bra 	$L__BB0_102;
	st.global.u32 	[%rd422], %r24;
	add.s64 	%rd417, %rd417, 4;
	bra.uni 	$L__BB0_103;
$L__BB0_26:
	add.s64 	%rd9, %rd278, %rd303;
	mov.b64 	%rd336, 32;
	mov.pred 	%p119, 0;
$L__BB0_27:
	mov.pred 	%p121, %p119;
	@%p121 bra 	$L__BB0_64;
	mov.u64 	%rd343, %rd278;
	mov.u64 	%rd345, %rd438;
	mov.u64 	%rd339, %rd335;
$L__BB0_29:
	shl.b64 	%rd316, %rd336, 2;
	add.s64 	%rd14, %rd345, %rd316;
	add.s64 	%rd15, %rd343, %rd316;
	setp.lt.u64 	%p57, %rd14, %rd6;
	min.u64 	%rd16, %rd14, %rd6;
	selp.b64 	%rd17, %rd15, %rd9, %p57;
	add.s64 	%rd317, %rd16, %rd316;
	add.s64 	%rd318, %rd17, %rd316;
	setp.lt.u64 	%p58, %rd317, %rd6;
	min.u64 	%rd18, %rd317, %rd6;
	selp.b64 	%rd19, %rd318, %rd9, %p58;
	setp.eq.s64 	%p59, %rd345, %rd16;
	setp.eq.s64 	%p60, %rd16, %rd18;
	or.pred  	%p61, %p59, %p60;
	mov.u64 	%rd353, %rd339;
	mov.u64 	%rd342, %rd16;
	mov.u64 	%rd340, %rd17;
	@%p61 bra 	$L__BB0_35;
	mov.u64 	%rd340, %rd17;
	mov.u64 	%rd341, %rd16;
	mov.u64 	%rd342, %rd16;
	mov.u64 	%rd344, %rd345;
	mov.u64 	%rd353, %rd339;
$L__BB0_31:
	ld.global.u32 	%r16, [%rd342];
	ld.global.u32 	%r17, [%rd345];
	setp.gt.u32 	%p62, %r16, %r17;
	@%p62 bra 	$L__BB0_33;
	st.u32 	[%rd353], %r17;
	add.s64 	%rd344, %rd344, 4;
	add.s64 	%rd345, %rd345, 4;
	add.s64 	%rd343, %rd343, 4;
	bra.uni 	$L__BB0_34;
$L__BB0_33:
	st.u32 	[%rd353], %r16;
	add.s64 	%rd341, %rd341, 4;
	add.s64 	%rd342, %rd342, 4;
	add.s64 	%rd340, %rd340, 4;
$L__BB0_34:
	add.s64 	%rd353, %rd353, 4;
	setp.ne.s64 	%p63, %rd344, %rd16;
	setp.ne.s64 	%p64, %rd341, %rd18;
	and.pred  	%p65, %p63, %p64;
	@%p65 bra 	$L__BB0_31;
$L__BB0_35:
	sub.s64 	%rd45, %rd17, %rd343;
	shr.s64 	%rd46, %rd45, 2;
	setp.lt.s64 	%p66, %rd46, 1;
	@%p66 bra 	$L__BB0_49;
	setp.lt.u64 	%p67, %rd46, 16;
	mov.u64 	%rd361, %rd353;
	@%p67 bra 	$L__BB0_39;
	and.b64  	%rd47, %rd46, 9223372036854775792;
	mov.b64 	%rd360, 0;
	mov.u64 	%rd361, %rd353;
$L__BB0_38:
	.pragma "nounroll";
	ld.global.u32 	%r83, [%rd345];
	st.u32 	[%rd361], %r83;
	ld.global.u32 	%r84, [%rd345+4];
	st.u32 	[%rd361+4], %r84;
	ld.global.u32 	%r85, [%rd345+8];
	st.u32 	[%rd361+8], %r85;
	ld.global.u32 	%r86, [%rd345+12];
	st.u32 	[%rd361+12], %r86;
	ld.global.u32 	%r87, [%rd345+16];
	st.u32 	[%rd361+16], %r87;
	ld.global.u32 	%r88, [%rd345+20];
	st.u32 	[%rd361+20], %r88;
	ld.global.u32 	%r89, [%rd345+24];
	st.u32 	[%rd361+24], %r89;
	ld.global.u32 	%r90, [%rd345+28];
	st.u32 	[%rd361+28], %r90;
	ld.global.u32 	%r91, [%rd345+32];
	st.u32 	[%rd361+32], %r91;
	ld.global.u32 	%r92, [%rd345+36];
	st.u32 	[%rd361+36], %r92;
	ld.global.u32 	%r93, [%rd345+40];
	st.u32 	[%rd361+40], %r93;
	ld.global.u32 	%r94, [%rd345+44];
	st.u32 	[%rd361+44], %r94;
	ld.global.u32 	%r95, [%rd345+48];
	st.u32 	[%rd361+48], %r95;
	ld.global.u32 	%r96, [%rd345+52];
	st.u32 	[%rd361+52], %r96;
	ld.global.u32 	%r97, [%rd345+56];
	st.u32 	[%rd361+56], %r97;
	ld.global.u32 	%r98, [%rd345+60];
	st.u32 	[%rd361+60], %r98;
	add.s64 	%rd345, %rd345, 64;
	add.s64 	%rd361, %rd361, 64;
	add.s64 	%rd360, %rd360, 16;
	setp.ne.s64 	%p68, %rd360, %rd47;
	@%p68 bra 	$L__BB0_38;
$L__BB0_39:
	and.b64  	%rd56, %rd46, 15;
	setp.eq.s64 	%p69, %rd56, 0;
	@%p69 bra 	$L__BB0_49;
	and.b64  	%rd57, %rd46, 7;
	setp.lt.u64 	%p70, %rd56, 8;
	@%p70 bra 	$L__BB0_42;
	ld.global.u32 	%r99, [%rd345];
	st.u32 	[%rd361], %r99;
	ld.global.u32 	%r100, [%rd345+4];
	st.u32 	[%rd361+4], %r100;
	ld.global.u32 	%r101, [%rd345+8];
	st.u32 	[%rd361+8], %r101;
	ld.global.u32 	%r102, [%rd345+12];
	st.u32 	[%rd361+12], %r102;
	ld.global.u32 	%r103, [%rd345+16];
	st.u32 	[%rd361+16], %r103;
	ld.global.u32 	%r104, [%rd345+20];
	st.u32 	[%rd361+20], %r104;
	ld.global.u32 	%r105, [%rd345+24];
	st.u32 	[%rd361+24], %r105;
	ld.global.u32 	%r106, [%rd345+28];
	st.u32 	[%rd361+28], %r106;
	add.s64 	%rd345, %rd345, 32;
	add.s64 	%rd361, %rd361, 32;
$L__BB0_42:
	setp.eq.s64 	%p71, %rd57, 0;
	@%p71 bra 	$L__BB0_49;
	and.b64  	%rd62, %rd46, 3;
	setp.lt.u64 	%p72, %rd57, 4;
	@%p72 bra 	$L__BB0_45;
	ld.global.u32 	%r107, [%rd345];
	st.u32 	[%rd361], %r107;
	ld.global.u32 	%r108, [%rd345+4];
	st.u32 	[%rd361+4], %r108;
	ld.global.u32 	%r109, [%rd345+8];
	st.u32 	[%rd361+8], %r109;
	ld.global.u32 	%r110, [%rd345+12];
	st.u32 	[%rd361+12], %r110;
	add.s64 	%rd345, %rd345, 16;
	add.s64 	%rd361, %rd361, 16;
$L__BB0_45:
	setp.eq.s64 	%p73, %rd62, 0;
	@%p73 bra 	$L__BB0_49;
	ld.global.u32 	%r111, [%rd345];
	st.u32 	[%rd361], %r111;
	setp.eq.s64 	%p74, %rd62, 1;
	@%p74 bra 	$L__BB0_49;
	ld.global.u32 	%r112, [%rd345+4];
	st.u32 	[%rd361+4], %r112;
	setp.eq.s64 	%p75, %rd62, 2;
	@%p75 bra 	$L__BB0_49;
	ld.global.u32 	%r113, [%rd345+8];
	st.u32 	[%rd361+8], %r113;
$L__BB0_49:
	add.s64 	%rd370, %rd353, %rd45;
	sub.s64 	%rd320, %rd19, %rd340;
	shr.s64 	%rd68, %rd320, 2;
	setp.lt.s64 	%p76, %rd68, 1;
	@%p76 bra 	$L__BB0_63;
	and.b64  	%rd69, %rd68, 15;
	setp.lt.u64 	%p77, %rd68, 16;
	@%p77 bra 	$L__BB0_53;
	and.b64  	%rd70, %rd68, 9223372036854775792;
	mov.b64 	%rd369, 0;
$L__BB0_52:
	.pragma "nounroll";
	ld.global.u32 	%r114, [%rd342];
	st.u32 	[%rd370], %r114;
	ld.global.u32 	%r115, [%rd342+4];
	st.u32 	[%rd370+4], %r115;
	ld.global.u32 	%r116, [%rd342+8];
	st.u32 	[%rd370+8], %r116;
	ld.global.u32 	%r117, [%rd342+12];
	st.u32 	[%rd370+12], %r117;
	ld.global.u32 	%r118, [%rd342+16];
	st.u32 	[%rd370+16], %r118;
	ld.global.u32 	%r119, [%rd342+20];
	st.u32 	[%rd370+20], %r119;
	ld.global.u32 	%r120, [%rd342+24];
	st.u32 	[%rd370+24], %r120;
	ld.global.u32 	%r121, [%rd342+28];
	st.u32 	[%rd370+28], %r121;
	ld.global.u32 	%r122, [%rd342+32];
	st.u32 	[%rd370+32], %r122;
	ld.global.u32 	%r123, [%rd342+36];
	st.u32 	[%rd370+36], %r123;
	ld.global.u32 	%r124, [%rd342+40];
	st.u32 	[%rd370+40], %r124;
	ld.global.u32 	%r125, [%rd342+44];
	st.u32 	[%rd370+44], %r125;
	ld.global.u32 	%r126, [%rd342+48];
	st.u32 	[%rd370+48], %r126;
	ld.global.u32 	%r127, [%rd342+52];
	st.u32 	[%rd370+52], %r127;
	ld.global.u32 	%r128, [%rd342+56];
	st.u32 	[%rd370+56], %r128;
	ld.global.u32 	%r129, [%rd342+60];
	st.u32 	[%rd370+60], %r129;
	add.s64 	%rd342, %rd342, 64;
	add.s64 	%rd370, %rd370, 64;
	add.s64 	%rd369, %rd369, 16;
	setp.ne.s64 	%p78, %rd369, %rd70;
	@%p78 bra 	$L__BB0_52;
$L__BB0_53:
	setp.eq.s64 	%p79, %rd69, 0;
	@%p79 bra 	$L__BB0_63;
	and.b64  	%rd79, %rd68, 7;
	setp.lt.u64 	%p80, %rd69, 8;
	@%p80 bra 	$L__BB0_56;
	ld.global.u32 	%r130, [%rd342];
	st.u32 	[%rd370], %r130;
	ld.global.u32 	%r131, [%rd342+4];
	st.u32 	[%rd370+4], %r131;
	ld.global.u32 	%r132, [%rd342+8];
	st.u32 	[%rd370+8], %r132;
	ld.global.u32 	%r133, [%rd342+12];
	st.u32 	[%rd370+12], %r133;
	ld.global.u32 	%r134, [%rd342+16];
	st.u32 	[%rd370+16], %r134;
	ld.global.u32 	%r135, [%rd342+20];
	st.u32 	[%rd370+20], %r135;
	ld.global.u32 	%r136, [%rd342+24];
	st.u32 	[%rd370+24], %r136;
	ld.global.u32 	%r137, [%rd342+28];
	st.u32 	[%rd370+28], %r137;
	add.s64 	%rd342, %rd342, 32;
	add.s64 	%rd370, %rd370, 32;
$L__BB0_56:
	setp.eq.s64 	%p81, %rd79, 0;
	@%p81 bra 	$L__BB0_63;
	and.b64  	%rd84, %rd68, 3;
	setp.lt.u64 	%p82, %rd79, 4;
	@%p82 bra 	$L__BB0_59;
	ld.global.u32 	%r138, [%rd342];
	st.u32 	[%rd370], %r138;
	ld.global.u32 	%r139, [%rd342+4];
	st.u32 	[%rd370+4], %r139;
	ld.global.u32 	%r140, [%rd342+8];
	st.u32 	[%rd370+8], %r140;
	ld.global.u32 	%r141, [%rd342+12];
	st.u32 	[%rd370+12], %r141;
	add.s64 	%rd342, %rd342, 16;
	add.s64 	%rd370, %rd370, 16;
$L__BB0_59:
	setp.eq.s64 	%p83, %rd84, 0;
	@%p83 bra 	$L__BB0_63;
	ld.global.u32 	%r142, [%rd342];
	st.u32 	[%rd370], %r142;
	setp.eq.s64 	%p84, %rd84, 1;
	@%p84 bra 	$L__BB0_63;
	ld.global.u32 	%r143, [%rd342+4];
	st.u32 	[%rd370+4], %r143;
	setp.eq.s64 	%p85, %rd84, 2;
	@%p85 bra 	$L__BB0_63;
	ld.global.u32 	%r144, [%rd342+8];
	st.u32 	[%rd370+8], %r144;
$L__BB0_63:
	shl.b64 	%rd322, %rd336, 2;
	add.s64 	%rd345, %rd14, %rd322;
	add.s64 	%rd343, %rd15, %rd322;
	shl.b64 	%rd323, %rd336, 3;
	add.s64 	%rd339, %rd339, %rd323;
	setp.lt.u64 	%p86, %rd345, %rd6;
	@%p86 bra 	$L__BB0_29;
	bra.uni 	$L__BB0_86;
$L__BB0_64:
	shl.b64 	%rd92, %rd336, 3;
	mov.u64 	%rd376, %rd438;
	mov.u64 	%rd379, %rd335;
$L__BB0_65:
	shl.b64 	%rd324, %rd336, 2;
	add.s64 	%rd95, %rd379, %rd324;
	sub.s64 	%rd325, %rd95, %rd8;
	setp.lt.s64 	%p87, %rd325, 0;
	selp.b64 	%rd326, %rd95, %rd8, %p87;
	add.s64 	%rd327, %rd326, %rd324;
	sub.s64 	%rd328, %rd327, %rd8;
	setp.lt.s64 	%p88, %rd328, 0;
	selp.b64 	%rd329, %rd327, %rd8, %p88;
	setp.eq.s64 	%p89, %rd379, %rd326;
	setp.eq.s64 	%p90, %rd326, %rd329;
	or.pred  	%p91, %p89, %p90;
	mov.u64 	%rd380, %rd326;
	mov.u64 	%rd385, %rd376;
	@%p91 bra 	$L__BB0_71;
	mov.u64 	%rd385, %rd376;
	mov.u64 	%rd380, %rd326;
$L__BB0_67:
	ld.u32 	%r18, [%rd380];
	ld.u32 	%r19, [%rd379];
	setp.gt.u32 	%p92, %r18, %r19;
	@%p92 bra 	$L__BB0_69;
	st.global.u32 	[%rd385], %r19;
	add.s64 	%rd379, %rd379, 4;
	bra.uni 	$L__BB0_70;
$L__BB0_69:
	st.global.u32 	[%rd385], %r18;
	add.s64 	%rd380, %rd380, 4;
$L__BB0_70:
	add.s64 	%rd385, %rd385, 4;
	setp.ne.s64 	%p93, %rd379, %rd326;
	setp.ne.s64 	%p94, %rd380, %rd329;
	and.pred  	%p95, %p93, %p94;
	@%p95 bra 	$L__BB0_67;
$L__BB0_71:
	sub.s64 	%rd109, %rd326, %rd379;
	shr.s64 	%rd110, %rd109, 2;
	setp.lt.s64 	%p96, %rd110, 1;
	@%p96 bra 	$L__BB0_78;
	and.b64  	%rd111, %rd110, 3;
	setp.eq.s64 	%p97, %rd111, 0;
	mov.u64 	%rd386, %rd385;
	mov.u64 	%rd387, %rd379;
	mov.u64 	%rd388, %rd110;
	@%p97 bra 	$L__BB0_76;
	ld.u32 	%r145, [%rd379];
	st.global.u32 	[%rd385], %r145;
	add.s64 	%rd387, %rd379, 4;
	add.s64 	%rd386, %rd385, 4;
	add.s64 	%rd388, %rd110, -1;
	setp.eq.s64 	%p98, %rd111, 1;
	@%p98 bra 	$L__BB0_76;
	ld.u32 	%r146, [%rd379+4];
	st.global.u32 	[%rd385+4], %r146;
	add.s64 	%rd387, %rd379, 8;
	add.s64 	%rd386, %rd385, 8;
	add.s64 	%rd388, %rd110, -2;
	setp.eq.s64 	%p99, %rd111, 2;
	@%p99 bra 	$L__BB0_76;
	ld.u32 	%r147, [%rd379+8];
	st.global.u32 	[%rd385+8], %r147;
	add.s64 	%rd387, %rd379, 12;
	add.s64 	%rd386, %rd385, 12;
	add.s64 	%rd388, %rd110, -3;
$L__BB0_76:
	setp.lt.u64 	%p100, %rd110, 4;
	@%p100 bra 	$L__BB0_78;
$L__BB0_77:
	ld.u32 	%r148, [%rd387];
	st.global.u32 	[%rd386], %r148;
	ld.u32 	%r149, [%rd387+4];
	st.global.u32 	[%rd386+4], %r149;
	ld.u32 	%r150, [%rd387+8];
	st.global.u32 	[%rd386+8], %r150;
	ld.u32 	%r151, [%rd387+12];
	st.global.u32 	[%rd386+12], %r151;
	add.s64 	%rd387, %rd387, 16;
	add.s64 	%rd386, %rd386, 16;
	add.s64 	%rd129, %rd388, -4;
	setp.gt.u64 	%p101, %rd388, 4;
	mov.u64 	%rd388, %rd129;
	@%p101 bra 	$L__BB0_77;
$L__BB0_78:
	add.s64 	%rd130, %rd385, %rd109;
	sub.s64 	%rd330, %rd329, %rd380;
	shr.s64 	%rd131, %rd330, 2;
	setp.lt.s64 	%p102, %rd131, 1;
	@%p102 bra 	$L__BB0_85;
	and.b64  	%rd132, %rd131, 3;
	setp.eq.s64 	%p103, %rd132, 0;
	mov.u64 	%rd392, %rd130;
	mov.u64 	%rd393, %rd380;
	mov.u64 	%rd394, %rd131;
	@%p103 bra 	$L__BB0_83;
	ld.u32 	%r152, [%rd380];
	st.global.u32 	[%rd130], %r152;
	add.s64 	%rd393, %rd380, 4;
	add.s64 	%rd392, %rd130, 4;
	add.s64 	%rd394, %rd131, -1;
	setp.eq.s64 	%p104, %rd132, 1;
	@%p104 bra 	$L__BB0_83;
	ld.u32 	%r153, [%rd380+4];
	st.global.u32 	[%rd130+4], %r153;
	add.s64 	%rd393, %rd380, 8;
	add.s64 	%rd392, %rd130, 8;
	add.s64 	%rd394, %rd131, -2;
	setp.eq.s64 	%p105, %rd132, 2;
	@%p105 bra 	$L__BB0_83;
	ld.u32 	%r154, [%rd380+8];
	st.global.u32 	[%rd130+8], %r154;
	add.s64 	%rd393, %rd380, 12;
	add.s64 	%rd392, %rd130, 12;
	add.s64 	%rd394, %rd131, -3;
$L__BB0_83:
	setp.lt.u64 	%p106, %rd131, 4;
	@%p106 bra 	$L__BB0_85;
$L__BB0_84:
	ld.u32 	%r155, [%rd393];
	st.global.u32 	[%rd392], %r155;
	ld.u32 	%r156, [%rd393+4];
	st.global.u32 	[%rd392+4], %r156;
	ld.u32 	%r157, [%rd393+8];
	st.global.u32 	[%rd392+8], %r157;
	ld.u32 	%r158, [%rd393+12];
	st.global.u32 	[%rd392+12], %r158;
	add.s64 	%rd393, %rd393, 16;
	add.s64 	%rd392, %rd392, 16;
	add.s64 	%rd150, %rd394, -4;
	setp.gt.u64 	%p107, %rd394, 4;
	mov.u64 	%rd394, %rd150;
	@%p107 bra 	$L__BB0_84;
$L__BB0_85:
	shl.b64 	%rd331, %rd336, 2;
	add.s64 	%rd379, %rd95, %rd331;
	add.s64 	%rd376, %rd376, %rd92;
	sub.s64 	%rd332, %rd379, %rd8;
	setp.lt.s64 	%p108, %rd332, 0;
	@%p108 bra 	$L__BB0_65;
$L__BB0_86:
	shl.b64 	%rd336, %rd336, 1;
	not.pred 	%p119, %p121;
	setp.lt.s64 	%p109, %rd336, %rd3;
	@%p109 bra 	$L__BB0_27;
	bra.uni 	$L__BB0_120;
$L__BB0_87:
	shl.b64 	%rd301, %rd3, 2;
	add.s64 	%rd6, %rd438, %rd301;
	setp.le.u64 	%p17, %rd6, %rd438;
	mov.u64 	%rd398, %rd438;
	mov.u64 	%rd399, %rd438;
	@%p17 bra 	$L__BB0_17;
$L__BB0_88:
	mov.u64 	%rd154, %rd398;
	add.s64 	%rd398, %rd154, 128;
	min.u64 	%rd157, %rd398, %rd6;
	add.s64 	%rd401, %rd154, 4;
	setp.eq.s64 	%p18, %rd401, %rd157;
	@%p18 bra 	$L__BB0_16;
	mov.b64 	%rd400, 0;
	mov.u64 	%rd402, %rd399;
	mov.u64 	%rd403, %rd399;
$L__BB0_90:
	add.s64 	%rd163, %rd402, 4;
	add.s64 	%rd164, %rd403, 4;
	ld.global.u32 	%r20, [%rd403+4];
	ld.global.u32 	%r61, [%rd399];
	setp.gt.u32 	%p19, %r20, %r61;
	@%p19 bra 	$L__BB0_94;
	ld.global.u32 	%r194, [%rd403];
	setp.le.u32 	%p20, %r20, %r194;
	mov.u64 	%rd411, %rd164;
	@%p20 bra 	$L__BB0_93;
$L__BB0_92:
	mov.u64 	%rd182, %rd403;
	st.global.u32 	[%rd411], %r194;
	add.s64 	%rd403, %rd182, -4;
	ld.global.u32 	%r194, [%rd182+-4];
	setp.gt.u32 	%p21, %r20, %r194;
	mov.u64 	%rd411, %rd182;
	@%p21 bra 	$L__BB0_92;
$L__BB0_93:
	st.global.u32 	[%rd411], %r20;
	bra.uni 	$L__BB0_101;
$L__BB0_94:
	add.s64 	%rd404, %rd403, 8;
	and.b64  	%rd166, %rd400, 3;
	setp.eq.s64 	%p22, %rd166, 3;
	mov.u64 	%rd405, %rd401;
	mov.u64 	%rd406, %rd163;
	@%p22 bra 	$L__BB0_98;
	add.s64 	%rd405, %rd401, -4;
	ld.global.u32 	%r62, [%rd402];
	st.global.u32 	[%rd164], %r62;
	setp.eq.s64 	%p23, %rd166, 0;
	mov.u64 	%rd404, %rd164;
	mov.u64 	%rd406, %rd402;
	@%p23 bra 	$L__BB0_98;
	add.s64 	%rd405, %rd401, -8;
	add.s64 	%rd406, %rd402, -4;
	ld.global.u32 	%r63, [%rd402+-4];
	st.global.u32 	[%rd403], %r63;
	setp.eq.s64 	%p24, %rd166, 1;
	mov.u64 	%rd404, %rd403;
	@%p24 bra 	$L__BB0_98;
	add.s64 	%rd405, %rd401, -12;
	add.s64 	%rd406, %rd402, -8;
	add.s64 	%rd404, %rd403, -4;
	ld.global.u32 	%r64, [%rd402+-8];
	st.global.u32 	[%rd403+-4], %r64;
$L__BB0_98:
	setp.lt.u64 	%p25, %rd400, 3;
	@%p25 bra 	$L__BB0_100;
$L__BB0_99:
	ld.global.u32 	%r65, [%rd406+-4];
	st.global.u32 	[%rd404+-4], %r65;
	ld.global.u32 	%r66, [%rd406+-8];
	st.global.u32 	[%rd404+-8], %r66;
	ld.global.u32 	%r67, [%rd406+-12];
	st.global.u32 	[%rd404+-12], %r67;
	add.s64 	%rd405, %rd405, -16;
	add.s64 	%rd180, %rd406, -16;
	add.s64 	%rd181, %rd404, -16;
	ld.global.u32 	%r68, [%rd406+-16];
	st.global.u32 	[%rd404+-16], %r68;
	setp.ne.s64 	%p26, %rd154, %rd405;
	mov.u64 	%rd404, %rd181;
	mov.u64 	%rd406, %rd180;
	@%p26 bra 	$L__BB0_99;
$L__BB0_100:
	st.global.u32 	[%rd399], %r20;
$L__BB0_101:
	add.s64 	%rd401, %rd401, 4;
	setp.eq.s64 	%p27, %rd401, %rd157;
	add.s64 	%rd400, %rd400, 1;
	mov.u64 	%rd402, %rd163;
	mov.u64 	%rd403, %rd164;
	@%p27 bra 	$L__BB0_16;
	bra.uni 	$L__BB0_90;
$L__BB0_102:
	st.global.u32 	[%rd422], %r25;
	add.s64 	%rd416, %rd416, 4;
$L__BB0_103:
	add.s64 	%rd422, %rd422, 4;
	setp.ne.s64 	%p39, %rd416, %rd307;
	setp.ne.s64 	%p40, %rd417, %rd310;
	and.pred  	%p41, %p39, %p40;
	@%p41 bra 	$L__BB0_24;
$L__BB0_104:
	sub.s64 	%rd206, %rd307, %rd416;
	shr.s64 	%rd207, %rd206, 2;
	setp.lt.s64 	%p42, %rd207, 1;
	@%p42 bra 	$L__BB0_111;
	and.b64  	%rd208, %rd207, 3;
	setp.eq.s64 	%p43, %rd208, 0;
	mov.u64 	%rd423, %rd422;
	mov.u64 	%rd424, %rd416;
	mov.u64 	%rd425, %rd207;
	@%p43 bra 	$L__BB0_109;
	ld.u32 	%r69, [%rd416];
	st.global.u32 	[%rd422], %r69;
	add.s64 	%rd424, %rd416, 4;
	add.s64 	%rd423, %rd422, 4;
	add.s64 	%rd425, %rd207, -1;
	setp.eq.s64 	%p44, %rd208, 1;
	@%p44 bra 	$L__BB0_109;
	ld.u32 	%r70, [%rd416+4];
	st.global.u32 	[%rd422+4], %r70;
	add.s64 	%rd424, %rd416, 8;
	add.s64 	%rd423, %rd422, 8;
	add.s64 	%rd425, %rd207, -2;
	setp.eq.s64 	%p45, %rd208, 2;
	@%p45 bra 	$L__BB0_109;
	ld.u32 	%r71, [%rd416+8];
	st.global.u32 	[%rd422+8], %r71;
	add.s64 	%rd424, %rd416, 12;
	add.s64 	%rd423, %rd422, 12;
	add.s64 	%rd425, %rd207, -3;
$L__BB0_109:
	setp.lt.u64 	%p46, %rd207, 4;
	@%p46 bra 	$L__BB0_111;
$L__BB0_110:
	ld.u32 	%r72, [%rd424];
	st.global.u32 	[%rd423], %r72;
	ld.u32 	%r73, [%rd424+4];
	st.global.u32 	[%rd423+4], %r73;
	ld.u32 	%r74, [%rd424+8];
	st.global.u32 	[%rd423+8], %r74;
	ld.u32 	%r75, [%rd424+12];
	st.global.u32 	[%rd423+12], %r75;
	add.s64 	%rd424, %rd424, 16;
	add.s64 	%rd423, %rd423, 16;
	add.s64 	%rd226, %rd425, -4;
	setp.gt.u64 	%p47, %rd425, 4;
	mov.u64 	%rd425, %rd226;
	@%p47 bra 	$L__BB0_110;
$L__BB0_111:
	add.s64 	%rd227, %rd422, %rd206;
	sub.s64 	%rd311, %rd310, %rd417;
	shr.s64 	%rd228, %rd311, 2;
	setp.lt.s64 	%p48, %rd228, 1;
	@%p48 bra 	$L__BB0_118;
	and.b64  	%rd229, %rd228, 3;
	setp.eq.s64 	%p49, %rd229, 0;
	mov.u64 	%rd429, %rd227;
	mov.u64 	%rd430, %rd417;
	mov.u64 	%rd431, %rd228;
	@%p49 bra 	$L__BB0_116;
	ld.u32 	%r76, [%rd417];
	st.global.u32 	[%rd227], %r76;
	add.s64 	%rd430, %rd417, 4;
	add.s64 	%rd429, %rd227, 4;
	add.s64 	%rd431, %rd228, -1;
	setp.eq.s64 	%p50, %rd229, 1;
	@%p50 bra 	$L__BB0_116;
	ld.u32 	%r77, [%rd417+4];
	st.global.u32 	[%rd227+4], %r77;
	add.s64 	%rd430, %rd417, 8;
	add.s64 	%rd429, %rd227, 8;
	add.s64 	%rd431, %rd228, -2;
	setp.eq.s64 	%p51, %rd229, 2;
	@%p51 bra 	$L__BB0_116;
	ld.u32 	%r78, [%rd417+8];
	st.global.u32 	[%rd227+8], %r78;
	add.s64 	%rd430, %rd417, 12;
	add.s64 	%rd429, %rd227, 12;
	add.s64 	%rd431, %rd228, -3;
$L__BB0_116:
	setp.lt.u64 	%p52, %rd228, 4;
	@%p52 bra 	$L__BB0_118;
$L__BB0_117:
	ld.u32 	%r79, [%rd430];
	st.global.u32 	[%rd429], %r79;
	ld.u32 	%r80, [%rd430+4];
	st.global.u32 	[%rd429+4], %r80;
	ld.u32 	%r81, [%rd430+8];
	st.global.u32 	[%rd429+8], %r81;
	ld.u32 	%r82, [%rd430+12];
	st.global.u32 	[%rd429+12], %r82;
	add.s64 	%rd430, %rd430, 16;
	add.s64 	%rd429, %rd429, 16;
	add.s64 	%rd247, %rd431, -4;
	setp.gt.u64 	%p53, %rd431, 4;
	mov.u64 	%rd431, %rd247;
	@%p53 bra 	$L__BB0_117;
$L__BB0_118:
	add.s64 	%rd416, %rd192, %rd305;
	add.s64 	%rd413, %rd413, %rd189;
	sub.s64 	%rd313, %rd416, %rd8;
	setp.lt.s64 	%p54, %rd313, 0;
	@%p54 bra 	$L__BB0_22;
$L__BB0_119:
	shl.b64 	%rd412, %rd412, 1;
	setp.lt.s64 	%p55, %rd412, %rd3;
	@%p55 bra 	$L__BB0_20;
$L__BB0_120:
	@%p121 bra 	$L__BB0_132;
	min.s64 	%rd333, %rd3, 1;
	max.s64 	%rd251, %rd3, 1;
	sub.s64 	%rd334, %rd3, %rd333;
	and.b64  	%rd252, %rd251, 15;
	setp.lt.u64 	%p110, %rd334, 15;
	mov.u64 	%rd439, %rd335;
	@%p110 bra 	$L__BB0_124;
	and.b64  	%rd435, %rd251, 4294967280;
	mov.u64 	%rd439, %rd335;
$L__BB0_123:
	.pragma "nounroll";
	ld.u32 	%r159, [%rd439];
	st.global.u32 	[%rd438], %r159;
	ld.u32 	%r160, [%rd439+4];
	st.global.u32 	[%rd438+4], %r160;
	ld.u32 	%r161, [%rd439+8];
	st.global.u32 	[%rd438+8], %r161;
	ld.u32 	%r162, [%rd439+12];
	st.global.u32 	[%rd438+12], %r162;
	ld.u32 	%r163, [%rd439+16];
	st.global.u32 	[%rd438+16], %r163;
	ld.u32 	%r164, [%rd439+20];
	st.global.u32 	[%rd438+20], %r164;
	ld.u32 	%r165, [%rd439+24];
	st.global.u32 	[%rd438+24], %r165;
	ld.u32 	%r166, [%rd439+28];
	st.global.u32 	[%rd438+28], %r166;
	ld.u32 	%r167, [%rd439+32];
	st.global.u32 	[%rd438+32], %r167;
	ld.u32 	%r168, [%rd439+36];
	st.global.u32 	[%rd438+36], %r168;
	ld.u32 	%r169, [%rd439+40];
	st.global.u32 	[%rd438+40], %r169;
	ld.u32 	%r170, [%rd439+44];
	st.global.u32 	[%rd438+44], %r170;
	ld.u32 	%r171, [%rd439+48];
	st.global.u32 	[%rd438+48], %r171;
	ld.u32 	%r172, [%rd439+52];
	st.global.u32 	[%rd438+52], %r172;
	ld.u32 	%r173, [%rd439+56];
	st.global.u32 	[%rd438+56], %r173;
	ld.u32 	%r174, [%rd439+60];
	st.global.u32 	[%rd438+60], %r174;
	add.s64 	%rd439, %rd439, 64;
	add.s64 	%rd438, %rd438, 64;
	add.s64 	%rd435, %rd435, -16;
	setp.ne.s64 	%p111, %rd435, 0;
	@%p111 bra 	$L__BB0_123;
$L__BB0_124:
	setp.eq.s64 	%p112, %rd252, 0;
	@%p112 bra 	$L__BB0_132;
	and.b64  	%rd262, %rd251, 7;
	setp.lt.u64 	%p113, %rd252, 8;
	@%p113 bra 	$L__BB0_127;
	ld.u32 	%r175, [%rd439];
	st.global.u32 	[%rd438], %r175;
	ld.u32 	%r176, [%rd439+4];
	st.global.u32 	[%rd438+4], %r176;
	ld.u32 	%r177, [%rd439+8];
	st.global.u32 	[%rd438+8], %r177;
	ld.u32 	%r178, [%rd439+12];
	st.global.u32 	[%rd438+12], %r178;
	ld.u32 	%r179, [%rd439+16];
	st.global.u32 	[%rd438+16], %r179;
	ld.u32 	%r180, [%rd439+20];
	st.global.u32 	[%rd438+20], %r180;
	ld.u32 	%r181, [%rd439+24];
	st.global.u32 	[%rd438+24], %r181;
	ld.u32 	%r182, [%rd439+28];
	st.global.u32 	[%rd438+28], %r182;
	add.s64 	%rd439, %rd439, 32;
	add.s64 	%rd438, %rd438, 32;
$L__BB0_127:
	setp.eq.s64 	%p114, %rd262, 0;
	@%p114 bra 	$L__BB0_132;
	and.b64  	%rd444, %rd251, 3;
	setp.lt.u64 	%p115, %rd262, 4;
	@%p115 bra 	$L__BB0_130;
	ld.u32 	%r183, [%rd439];
	st.global.u32 	[%rd438], %r183;
	ld.u32 	%r184, [%rd439+4];
	st.global.u32 	[%rd438+4], %r184;
	ld.u32 	%r185, [%rd439+8];
	st.global.u32 	[%rd438+8], %r185;
	ld.u32 	%r186, [%rd439+12];
	st.global.u32 	[%rd438+12], %r186;
	add.s64 	%rd439, %rd439, 16;
	add.s64 	%rd438, %rd438, 16;
$L__BB0_130:
	setp.eq.s64 	%p116, %rd444, 0;
	@%p116 bra 	$L__BB0_132;
$L__BB0_131:
	.pragma "nounroll";
	ld.u32 	%r187, [%rd439];
	st.global.u32 	[%rd438], %r187;
	add.s64 	%rd439, %rd439, 4;
	add.s64 	%rd438, %rd438, 4;
	add.s64 	%rd444, %rd444, -1;
	setp.ne.s64 	%p117, %rd444, 0;
	@%p117 bra 	$L__BB0_131;
$L__BB0_132:
	setp.eq.s32 	%p118, %r26, 0;
	@%p118 bra 	$L__BB0_134;
	{ // callseq 3, 0
	.param .b64 param0;
	st.param.b64 	[param0], %rd335;
	call.uni 
	free, 
	(
	param0
	);
	} // callseq 3
$L__BB0_134:
	ret;

}
	// .globl	_ZN3cub18CUB_300001_SM_10006detail11EmptyKernelIvEEvv
.visible .entry _ZN3cub18CUB_300001_SM_10006detail11EmptyKernelIvEEvv()
{


	ret;

}
	// .globl	_ZN3cub18CUB_300001_SM_10006detail10radix_sort31DeviceRadixSortSingleTileKernelINS1_5radix10policy_hubIjNS0_8NullTypeEyE10Policy1000ELNS0_9SortOrderE1EjS6_yNS1_21identity_decomposer_tEEEvPKT1_PSB_PKT2_PSF_T3_iiT4_
.visible .entry _ZN3cub18CUB_300001_SM_10006detail10radix_sort31DeviceRadixSortSingleTileKernelINS1_5radix10policy_hubIjNS0_8NullTypeEyE10Policy1000ELNS0_9SortOrderE1EjS6_yNS1_21identity_decomposer_tEEEvPKT1_PSB_PKT2_PSF_T3_iiT4_(
	.param .u64 .ptr .align 1 _ZN3cub18CUB_300001_SM_10006detail10radix_sort31DeviceRadixSortSingleTileKernelINS1_5radix10policy_hubIjNS0_8NullTypeEyE10Policy1000ELNS0_9SortOrderE1EjS6_yNS1_21identity_decomposer_tEEEvPKT1_PSB_PKT2_PSF_T3_iiT4__param_0,
	.param .u64 .ptr .align 1 _ZN3cub18CUB_300001_SM_10006detail10radix_sort31DeviceRadixSortSingleTileKernelINS1_5radix10policy_hubIjNS0_8NullTypeEyE10Policy1000ELNS0_9SortOrderE1EjS6_yNS1_21identity_decomposer_tEEEvPKT1_PSB_PKT2_PSF_T3_iiT4__param_1,
	.param .u64 .ptr .align 1 _ZN3cub18CUB_300001_SM_10006detail10radix_sort31DeviceRadixSortSingleTileKernelINS1_5radix10policy_hubIjNS0_8NullTypeEyE10Policy1000ELNS0_9SortOrderE1EjS6_yNS1_21identity_decomposer_tEEEvPKT1_PSB_PKT2_PSF_T3_iiT4__param_2,
	.param .u64 .ptr .align 1 _ZN3cub18CUB_300001_SM_10006detail10radix_sort31DeviceRadixSortSingleTileKernelINS1_5radix10policy_hubIjNS0_8NullTypeEyE10Policy1000ELNS0_9SortOrderE1EjS6_yNS1_21identity_decomposer_tEEEvPKT1_PSB_PKT2_PSF_T3_iiT4__param_3,
	.param .u64 _ZN3cub18CUB_300001_SM_10006detail10radix_sort31DeviceRadixSortSingleTileKernelINS1_5radix10policy_hubIjNS0_8NullTypeEyE10Policy1000ELNS0_9SortOrderE1EjS6_yNS1_21identity_decomposer_tEEEvPKT1_PSB_PKT2_PSF_T3_iiT4__param_4,
	.param .u32 _ZN3cub18CUB_300001_SM_10006detail10radix_sort31DeviceRadixSortSingleTileKernelINS1_5radix10policy_hubIjNS0_8NullTypeEyE10Policy1000ELNS0_9SortOrderE1EjS6_yNS1_21identity_decomposer_tEEEvPKT1_PSB_PKT2_PSF_T3_iiT4__param_5,
	.param .u32 _ZN3cub18CUB_300001_SM_10006detail10radix_sort31DeviceRadixSortSingleTileKernelINS1_5radix10policy_hubIjNS0_8NullTypeEyE10Policy1000ELNS0_9SortOrderE1EjS6_yNS1_21identity_decomposer_tEEEvPKT1_PSB_PKT2_PSF_T3_iiT4__param_6,
	.param .align 1 .b8 _ZN3cub18CUB_300001_SM_10006detail10radix_sort31DeviceRadixSortSingleTileKernelINS1_5radix10policy_hubIjNS0_8NullTypeEyE10Policy1000ELNS0_9SortOrderE1EjS6_yNS1_21identity_decomposer_tEEEvPKT1_PSB_PKT2_PSF_T3_iiT4__param_7[1]
)
.maxntid 256
.minnctapersm 1
{
	.reg .pred 	%p<52>;
	.reg .b16 	%rs<39>;
	.reg .b32 	%r<725>;
	.reg .b64 	%rd<29>;
	// demoted variable
	.shared .align 16 .b8 _ZZN3cub18CUB_300001_SM_10006detail10radix_sort31DeviceRadixSortSingleTileKernelINS1_5radix10policy_hubIjNS0_8NullTypeEyE10Policy1000ELNS0_9SortOrderE1EjS6_yNS1_21identity_decomposer_tEEEvPKT1_PSB_PKT2_PSF_T3_iiT4_E12temp_storage[33856];
	ld.param.u64 	%rd5, [_ZN3cub18CUB_300001_SM_10006detail10radix_sort31DeviceRadixSortSingleTileKernelINS1_5radix10policy_hubIjNS0_8NullTypeEyE10Policy1000ELNS0_9SortOrderE1EjS6_yNS1_21identity_decomposer_tEEEvPKT1_PSB_PKT2_PSF_T3_iiT4__param_0];
	ld.param.u64 	%rd3, [_ZN3cub18CUB_300001_SM_10006detail10radix_sort31DeviceRadixSortSingleTileKernelINS1_5radix10policy_hubIjNS0_8NullTypeEyE10Policy1000ELNS0_9SortOrderE1EjS6_yNS1_21identity_decomposer_tEEEvPKT1_PSB_PKT2_PSF_T3_iiT4__param_1];
	ld.param.u64 	%rd4, [_ZN3cub18CUB_300001_SM_10006detail10radix_sort31DeviceRadixSortSingleTileKernelINS1_5radix10policy_hubIjNS0_8NullTypeEyE10Policy1000ELNS0_9SortOrderE1EjS6_yNS1_21identity_decomposer_tEEEvPKT1_PSB_PKT2_PSF_T3_iiT4__param_4];
	ld.param.u32 	%r189, [_ZN3cub18CUB_300001_SM_10006detail10radix_sort31DeviceRadixSortSingleTileKernelINS1_5radix10policy_hubIjNS0_8NullTypeEyE10Policy1000ELNS0_9SortOrderE1EjS6_yNS1_21identity_decomposer_tEEEvPKT1_PSB_PKT2_PSF_T3_iiT4__param_5];
	ld.param.u32 	%r190, [_ZN3cub18CUB_300001_SM_10006detail10radix_sort31DeviceRadixSortSingleTileKernelINS1_5radix10policy_hubIjNS0_8NullTypeEyE10Policy1000ELNS0_9SortOrderE1EjS6_yNS1_21identity_decomposer_tEEEvPKT1_PSB_PKT2_PSF_T3_iiT4__param_6];
	cvta.to.global.u64 	%rd6, %rd5;
	cvt.u32.u64 	%r1, %rd4;
	mov.u32 	%r2, %tid.x;
	mul.lo.s32 	%r3, %r2, 19;
	setp.ge.s32 	%p1, %r3, %r1;
	mul.wide.u32 	%rd7, %r3, 4;
	add.s64 	%rd1, %rd6, %rd7;
	mov.b32 	%r722, 0;
	@%p1 bra 	$L__BB2_2;
	ld.global.u32 	%r722, [%rd1];
$L__BB2_2:
	add.s32 	%r193, %r3, 1;
	setp.ge.s32 	%p2, %r193, %r1;
	mov.b32 	%r721, 0;
	@%p2 bra 	$L__BB2_4;
	ld.global.u32 	%r721, [%rd1+4];
$L__BB2_4:
	add.s32 	%r195, %r3, 2;
	setp.ge.s32 	%p3, %r195, %r1;
	mov.b32 	%r720, 0;
	@%p3 bra 	$L__BB2_6;
	ld.global.u32 	%r720, [%rd1+8];
$L__BB2_6:
	add.s32 	%r197, %r3, 3;
	setp.ge.s32 	%p4, %r197, %r1;
	mov.b32 	%r719, 0;
	@%p4 bra 	$L__BB2_8;
	ld.global.u32 	%r719, [%rd1+12];
$L__BB2_8:
	add.s32 	%r199, %r3, 4;
	setp.ge.s32 	%p5, %r199, %r1;
	mov.b32 	%r718, 0;
	@%p5 bra 	$L__BB2_10;
	ld.global.u32 	%r718, [%rd1+16];
$L__BB2_10:
	add.s32 	%r201, %r3, 5;
	setp.ge.s32 	%p6, %r201, %r1;
	mov.b32 	%r717, 0;
	@%p6 bra 	$L__BB2_12;
	ld.global.u32 	%r717, [%rd1+20];
$L__BB2_12:
	add.s32 	%r203, %r3, 6;
	setp.ge.s32 	%p7, %r203, %r1;
	mov.b32 	%r716, 0;
	@%p7 bra 	$L__BB2_14;
	ld.global.u32 	%r716, [%rd1+24];
$L__BB2_14:
	add.s32 	%r205, %r3, 7;
	setp.ge.s32 	%p8, %r205, %r1;
	mov.b32 	%r715, 0;
	@%p8 bra 	$L__BB2_16;
	ld.global.u32 	%r715, [%rd1+28];
$L__BB2_16:
	add.s32 	%r207, %r3, 8;
	setp.ge.s32 	%p9, %r207, %r1;
	mov.b32 	%r714, 0;
	@%p9 bra 	$L__BB2_18;
	ld.global.u32 	%r714, [%rd1+32];
$L__BB2_18:
	add.s32 	%r209, %r3, 9;
	setp.ge.s32 	%p10, %r209, %r1;
	mov.b32 	%r713, 0;
	@%p10 bra 	$L__BB2_20;
	ld.global.u32 	%r713, [%rd1+36];
$L__BB2_20:
	add.s32 	%r211, %r3, 10;
	setp.ge.s32 	%p11, %r211, %r1;
	mov.b32 	%r712, 0;
	@%p11 bra 	$L__BB2_22;
	ld.global.u32 	%r712, [%rd1+40];
$L__BB2_22:
	add.s32 	%r213, %r3, 11;
	setp.ge.s32 	%p12, %r213, %r1;
	mov.b32 	%r711, 0;
	@%p12 bra 	$L__BB2_24;
	ld.global.u32 	%r711, [%rd1+44];
$L__BB2_24:
	add.s32 	%r215, %r3, 12;
	setp.ge.s32 	%p13, %r215, %r1;
	mov.b32 	%r710, 0;
	@%p13 bra 	$L__BB2_26;
	ld.global.u32 	%r710, [%rd1+48];
$L__BB2_26:
	add.s32 	%r217, %r3, 13;
	setp.ge.s32 	%p14, %r217, %r1;
	mov.b32 	%r709, 0;
	@%p14 bra 	$L__BB2_28;
	ld.global.u32 	%r709, [%rd1+52];
$L__BB2_28:
	add.s32 	%r219, %r3, 14;
	setp.ge.s32 	%p15, %r219, %r1;
	mov.b32 	%r708, 0;
	@%p15 bra 	$L__BB2_30;
	ld.global.u32 	%r708, [%rd1+56];
$L__BB2_30:
	add.s32 	%r221, %r3, 15;
	setp.ge.s32 	%p16, %r221, %r1;
	mov.b32 	%r707, 0;
	@%p16 bra 	$L__BB2_32;
	ld.global.u32 	%r707, [%rd1+60];
$L__BB2_32:
	add.s32 	%r223, %r3, 16;
	setp.ge.s32 	%p17, %r223, %r1;
	mov.b32 	%r706, 0;
	@%p17 bra 	$L__BB2_34;
	ld.global.u32 	%r706, [%rd1+64];
$L__BB2_34:
	add.s32 	%r225, %r3, 17;
	setp.ge.s32 	%p18, %r225, %r1;
	mov.b32 	%r705, 0;
	@%p18 bra 	$L__BB2_36;
	ld.global.u32 	%r705, [%rd1+68];
$L__BB2_36:
	add.s32 	%r227, %r3, 18;
	setp.ge.s32 	%p19, %r227, %r1;
	mov.b32 	%r704, 0;
	@%p19 bra 	$L__BB2_38;
	ld.global.u32 	%r704, [%rd1+72];
$L__BB2_38:
	bar.sync 	0;
	shr.u32 	%r42, %r2, 5;
	shl.b32 	%r229, %r2, 2;
	mov.u32 	%r230, _ZZN3cub18CUB_300001_SM_10006detail10radix_sort31DeviceRadixSortSingleTileKernelINS1_5radix10policy_hubIjNS0_8NullTypeEyE10Policy1000ELNS0_9SortOrderE1EjS6_yNS1_21identity_decomposer_tEEEvPKT1_PSB_PKT2_PSF_T3_iiT4_E12temp_storage;
	add.s32 	%r43, %r230, %r229;
	shl.b32 	%r231, %r2, 7;
	add.s32 	%r44, %r43, %r231;
	shl.b32 	%r232, %r42, 2;
	add.s32 	%r233, %r230, %r232;
	add.s32 	%r45, %r233, 33792;
	mad.lo.s32 	%r46, %r2, -56, %r44;
	add.s32 	%r703, %r189, 6;
	sub.s32 	%r702, %r190, %r189;
$L__BB2_39:
	add.s32 	%r293, %r703, -6;
	min.s32 	%r236, %r702, 6;
	mov.b32 	%r322, 0;
	st.shared.u32 	[%r43], %r322;
	st.shared.u32 	[%r43+1024], %r322;
	st.shared.u32 	[%r43+2048], %r322;
	st.shared.u32 	[%r43+3072], %r322;
	st.shared.u32 	[%r43+4096], %r322;
	st.shared.u32 	[%r43+5120], %r322;
	st.shared.u32 	[%r43+6144], %r322;
	st.shared.u32 	[%r43+7168], %r322;
	st.shared.u32 	[%r43+8192], %r322;
	st.shared.u32 	[%r43+9216], %r322;
	st.shared.u32 	[%r43+10240], %r322;
	st.shared.u32 	[%r43+11264], %r322;
	st.shared.u32 	[%r43+12288], %r322;
	st.shared.u32 	[%r43+13312], %r322;
	st.shared.u32 	[%r43+14336], %r322;
	st.shared.u32 	[%r43+15360], %r322;
	st.shared.u32 	[%r43+16384], %r322;
	st.shared.u32 	[%r43+17408], %r322;
	st.shared.u32 	[%r43+18432], %r322;
	st.shared.u32 	[%r43+19456], %r322;
	st.shared.u32 	[%r43+20480], %r322;
	st.shared.u32 	[%r43+21504], %r322;
	st.shared.u32 	[%r43+22528], %r322;
	st.shared.u32 	[%r43+23552], %r322;
	st.shared.u32 	[%r43+24576], %r322;
	st.shared.u32 	[%r43+25600], %r322;
	st.shared.u32 	[%r43+26624], %r322;
	st.shared.u32 	[%r43+27648], %r322;
	st.shared.u32 	[%r43+28672], %r322;
	st.shared.u32 	[%r43+29696], %r322;
	st.shared.u32 	[%r43+30720], %r322;
	st.shared.u32 	[%r43+31744], %r322;
	st.shared.u32 	[%r43+32768], %r322;
	// begin inline asm
	bmsk.clamp.b32 %r234, %r322, %r236;
	// end inline asm
	// begin inline asm
	shr.b32 %r237, %r722, %r293;
	// end inline asm
	and.b32  	%r325, %r234, %r237;
	shl.b32 	%r326, %r325, 10;
	not.b32 	%r327, %r326;
	and.b32  	%r328, %r327, 31744;
	add.s32 	%r329, %r43, %r328;
	shr.u32 	%r330, %r325, 4;
	and.b32  	%r331, %r330, 268435454;
	sub.s32 	%r71, %r329, %r331;
	ld.shared.u16 	%rs1, [%r71+2];
	add.s16 	%rs20, %rs1, 1;
	st.shared.u16 	[%r71+2], %rs20;
	// begin inline asm
	shr.b32 %r240, %r721, %r293;
	// end inline asm
	and.b32  	%r332, %r234, %r240;
	shl.b32 	%r333, %r332, 10;
	not.b32 	%r334, %r333;
	and.b32  	%r335, %r334, 31744;
	add.s32 	%r336, %r43, %r335;
	shr.u32 	%r337, %r332, 4;
	and.b32  	%r338, %r337, 268435454;
	sub.s32 	%r72, %r336, %r338;
	ld.shared.u16 	%rs2, [%r72+2];
	add.s16 	%rs21, %rs2, 1;
	st.shared.u16 	[%r72+2], %rs21;
	// begin inline asm
	shr.b32 %r243, %r720, %r293;
	// end inline asm
	and.b32  	%r339, %r234, %r243;
	shl.b32 	%r340, %r339, 10;
	not.b32 	%r341, %r340;
	and.b32  	%r342, %r341, 31744;
	add.s32 	%r343, %r43, %r342;
	shr.u32 	%r344, %r339, 4;
	and.b32  	%r345, %r344, 268435454;
	sub.s32 	%r73, %r343, %r345;
	ld.shared.u16 	%rs3, [%r73+2];
	add.s16 	%rs22, %rs3, 1;
	st.shared.u16 	[%r73+2], %rs22;
	// begin inline asm
	shr.b32 %r246, %r719, %r293;
	// end inline asm
	and.b32  	%r346, %r234, %r246;
	shl.b32 	%r347, %r346, 10;
	not.b32 	%r348, %r347;
	and.b32  	%r349, %r348, 31744;
	add.s32 	%r350, %r43, %r349;
	shr.u32 	%r351, %r346, 4;
	and.b32  	%r352, %r351, 268435454;
	sub.s32 	%r74, %r350, %r352;
	ld.shared.u16 	%rs4, [%r74+2];
	add.s16 	%rs23, %rs4, 1;
	st.shared.u16 	[%r74+2], %rs23;
	// begin inline asm
	shr.b32 %r249, %r718, %r293;
	// end inline asm
	and.b32  	%r353, %r234, %r249;
	shl.b32 	%r354, %r353, 10;
	not.b32 	%r355, %r354;
	and.b32  	%r356, %r355, 31744;
	add.s32 	%r357, %r43, %r356;
	shr.u32 	%r358, %r353, 4;
	and.b32  	%r359, %r358, 268435454;
	sub.s32 	%r75, %r357, %r359;
	ld.shared.u16 	%rs5, [%r75+2];
	add.s16 	%rs24, %rs5, 1;
	st.shared.u16 	[%r75+2], %rs24;
	// begin inline asm
	shr.b32 %r252, %r717, %r293;
	// end inline asm
	and.b32  	%r360, %r234, %r252;
	shl.b32 	%r361, %r360, 10;
	not.b32 	%r362, %r361;
	and.b32  	%r363, %r362, 31744;
	add.s32 	%r364, %r43, %r363;
	shr.u32 	%r365, %r360, 4;
	and.b32  	%r366, %r365, 268435454;
	sub.s32 	%r76, %r364, %r366;
	ld.shared.u16 	%rs6, [%r76+2];
	add.s16 	%rs25, %rs6, 1;
	st.shared.u16 	[%r76+2], %rs25;
	// begin inline asm
	shr.b32 %r255, %r716, %r293;
	// end inline asm
	and.b32  	%r367, %r234, %r255;
	shl.b32 	%r368, %r367, 10;
	not.b32 	%r369, %r368;
	and.b32  	%r370, %r369, 31744;
	add.s32 	%r371, %r43, %r370;
	shr.u32 	%r372, %r367, 4;
	and.b32  	%r373, %r372, 268435454;
	sub.s32 	%r77, %r371, %r373;
	ld.shared.u16 	%rs7, [%r77+2];
	add.s16 	%rs26, %rs7, 1;
	st.shared.u16 	[%r77+2], %rs26;
	// begin inline asm
	shr.b32 %r258, %r715, %r293;
	// end inline asm
	and.b32  	%r374, %r234, %r258;
	shl.b32 	%r375, %r374, 10;
	not.b32 	%r376, %r375;
	and.b32  	%r377, %r376, 31744;
	add.s32 	%r378, %r43, %r377;
	shr.u32 	%r379, %r374, 4;
	and.b32  	%r380, %r379, 268435454;
	sub.s32 	%r78, %r378, %r380;
	ld.shared.u16 	%rs8, [%r78+2];
	add.s16 	%rs27, %rs8, 1;
	st.shared.u16 	[%r78+2], %rs27;
	// begin inline asm
	shr.b32 %r261, %r714, %r293;
	// end inline asm
	and.b32  	%r381, %r234, %r261;
	shl.b32 	%r382, %r381, 10;
	not.b32 	%r383, %r382;
	and.b32  	%r384, %r383, 31744;
	add.s32 	%r385, %r43, %r384;
	shr.u32 	%r386, %r381, 4;
	and.b32  	%r387, %r386, 268435454;
	sub.s32 	%r79, %r385, %r387;
	ld.shared.u16 	%rs9, [%r79+2];
	add.s16 	%rs28, %rs9, 1;
	st.shared.u16 	[%r79+2], %rs28;
	// begin inline asm
	shr.b32 %r264, %r713, %r293;
	// end inline asm
	and.b32  	%r388, %r234, %r264;
	shl.b32 	%r389, %r388, 10;
	not.b32 	%r390, %r389;
	and.b32  	%r391, %r390, 31744;
	add.s32 	%r392, %r43, %r391;
	shr.u32 	%r393, %r388, 4;
	and.b32  	%r394, %r393, 268435454;
	sub.s32 	%r80, %r392, %r394;
	ld.shared.u16 	%rs10, [%r80+2];
	add.s16 	%rs29, %rs10, 1;
	st.shared.u16 	[%r80+2], %rs29;
	// begin inline asm
	shr.b32 %r267, %r712, %r293;
	// end inline asm
	and.b32  	%r395, %r234, %r267;
	shl.b32 	%r396, %r395, 10;
	not.b32 	%r397, %r396;
	and.b32  	%r398, %r397, 31744;
	add.s32 	%r399, %r43, %r398;
	shr.u32 	%r400, %r395, 4;
	and.b32  	%r401, %r400, 268435454;
	sub.s32 	%r81, %r399, %r401;
	ld.shared.u16 	%rs11, [%r81+2];
	add.s16 	%rs30, %rs11, 1;
	st.shared.u16 	[%r81+2], %rs30;
	// begin inline asm
	shr.b32 %r270, %r711, %r293;
	// end inline asm
	and.b32  	%r402, %r234, %r270;
	shl.b32 	%r403, %r402, 10;
	not.b32 	%r404, %r403;
	and.b32  	%r405, %r404, 31744;
	add.s32 	%r406, %r43, %r405;
	shr.u32 	%r407, %r402, 4;
	and.b32  	%r408, %r407, 268435454;
	sub.s32 	%r82, %r406, %r408;
	ld.shared.u16 	%rs12, [%r82+2];
	add.s16 	%rs31, %rs12, 1;
	st.shared.u16 	[%r82+2], %rs31;
	// begin inline asm
	shr.b32 %r273, %r710, %r293;
	// end inline asm
	and.b32  	%r409, %r234, %r273;
	shl.b32 	%r410, %r409, 10;
	not.b32 	%r411, %r410;
	and.b32  	%r412, %r411, 31744;
	add.s32 	%r413, %r43, %r412;
	shr.u32 	%r414, %r409, 4;
	and.b32  	%r415, %r414, 268435454;
	sub.s32 	%r83, %r413, %r415;
	ld.shared.u16 	%rs13, [%r83+2];
	add.s16 	%rs32, %rs13, 1;
	st.shared.u16 	[%r83+2], %rs32;
	// begin inline asm
	shr.b32 %r276, %r709, %r293;
	// end inline asm
	and.b32  	%r416, %r234, %r276;
	shl.b32 	%r417, %r416, 10;
	not.b32 	%r418, %r417;
	and.b32  	%r419, %r418, 31744;
	add.s32 	%r420, %r43, %r419;
	shr.u32 	%r421, %r416, 4;
	and.b32  	%r422, %r421, 268435454;
	sub.s32 	%r84, %r420, %r422;
	ld.shared.u16 	%rs14, [%r84+2];
	add.s16 	%rs33, %rs14, 1;
	st.shared.u16 	[%r84+2], %rs33;
	// begin inline asm
	shr.b32 %r279, %r708, %r293;
	// end inline asm
	and.b32  	%r423, %r234, %r279;
	shl.b32 	%r424, %r423, 10;
	not.b32 	%r425, %r424;
	and.b32  	%r426, %r425, 31744;
	add.s32 	%r427, %r43, %r426;
	shr.u32 	%r428, %r423, 4;
	and.b32  	%r429, %r428, 268435454;
	sub.s32 	%r85, %r427, %r429;
	ld.shared.u16 	%rs15, [%r85+2];
	add.s16 	%rs34, %rs15, 1;
	st.shared.u16 	[%r85+2], %rs34;
	// begin inline asm
	shr.b32 %r282, %r707, %r293;
	// end inline asm
	and.b32  	%r430, %r234, %r282;
	shl.b32 	%r431, %r430, 10;
	not.b32 	%r432, %r431;
	and.b32  	%r433, %r432, 31744;
	add.s32 	%r434, %r43, %r433;
	shr.u32 	%r435, %r430, 4;
	and.b32  	%r436, %r435, 268435454;
	sub.s32 	%r86, %r434, %r436;
	ld.shared.u16 	%rs16, [%r86+2];
	add.s16 	%rs35, %rs16, 1;
	st.shared.u16 	[%r86+2], %rs35;
	// begin inline asm
	shr.b32 %r285, %r706, %r293;
	// end inline asm
	and.b32  	%r437, %r234, %r285;
	shl.b32 	%r438, %r437, 10;
	not.b32 	%r439, %r438;
	and.b32  	%r440, %r439, 31744;
	add.s32 	%r441, %r43, %r440;
	shr.u32 	%r442, %r437, 4;
	and.b32  	%r443, %r442, 268435454;
	sub.s32 	%r87, %r441, %r443;
	ld.shared.u16 	%rs17, [%r87+2];
	add.s16 	%rs36, %rs17, 1;
	st.shared.u16 	[%r87+2], %rs36;
	// begin inline asm
	shr.b32 %r288, %r705, %r293;
	// end inline asm
	and.b32  	%r444, %r234, %r288;
	shl.b32 	%r445, %r444, 10;
	not.b32 	%r446, %r445;
	and.b32  	%r447, %r446, 31744;
	add.s32 	%r448, %r43, %r447;
	shr.u32 	%r449, %r444, 4;
	and.b32  	%r450, %r449, 268435454;
	sub.s32 	%r88, %r448, %r450;
	ld.shared.u16 	%rs18, [%r88+2];
	add.s16 	%rs37, %rs18, 1;
	st.shared.u16 	[%r88+2], %rs37;
	// begin inline asm
	shr.b32 %r291, %r704, %r293;
	// end inline asm
	and.b32  	%r451, %r234, %r291;
	shl.b32 	%r452, %r451, 10;
	not.b32 	%r453, %r452;
	and.b32  	%r454, %r453, 31744;
	add.s32 	%r455, %r43, %r454;
	shr.u32 	%r456, %r451, 4;
	and.b32  	%r457, %r456, 268435454;
	sub.s32 	%r89, %r455, %r457;
	ld.shared.u16 	%rs19, [%r89+2];
	add.s16 	%rs38, %rs19, 1;
	st.shared.u16 	[%r89+2], %rs38;
	bar.sync 	0;
	ld.shared.u32 	%r90, [%r44];
	ld.shared.u32 	%r458, [%r44+4];
	ld.shared.u32 	%r459, [%r44+8];
	ld.shared.u32 	%r460, [%r44+12];
	ld.shared.u32 	%r461, [%r44+16];
	ld.shared.u32 	%r462, [%r44+20];
	ld.shared.u32 	%r463, [%r44+24];
	ld.shared.u32 	%r464, [%r44+28];
	ld.shared.u32 	%r465, [%r44+32];
	ld.shared.u32 	%r466, [%r44+36];
	ld.shared.u32 	%r467, [%r44+40];
	ld.shared.u32 	%r468, [%r44+44];
	ld.shared.u32 	%r469, [%r44+48];
	ld.shared.u32 	%r470, [%r44+52];
	ld.shared.u32 	%r471, [%r44+56];
	ld.shared.u32 	%r472, [%r44+60];
	ld.shared.u32 	%r473, [%r44+64];
	ld.shared.u32 	%r474, [%r44+68];
	ld.shared.u32 	%r475, [%r44+72];
	ld.shared.u32 	%r476, [%r44+76];
	ld.shared.u32 	%r477, [%r44+80];
	ld.shared.u32 	%r478, [%r44+84];
	ld.shared.u32 	%r479, [%r44+88];
	ld.shared.u32 	%r480, [%r44+92];
	ld.shared.u32 	%r481, [%r44+96];
	ld.shared.u32 	%r482, [%r44+100];
	ld.shared.u32 	%r483, [%r44+104];
	ld.shared.u32 	%r484, [%r44+108];
	ld.shared.u32 	%r485, [%r44+112];
	ld.shared.u32 	%r486, [%r44+116];
	ld.shared.u32 	%r487, [%r44+120];
	ld.shared.u32 	%r488, [%r44+124];
	ld.shared.u32 	%r489, [%r44+128];
	add.s32 	%r91, %r458, %r90;
	add.s32 	%r92, %r459, %r91;
	add.s32 	%r93, %r460, %r92;
	add.s32 	%r94, %r461, %r93;
	add.s32 	%r95, %r462, %r94;
	add.s32 	%r96, %r463, %r95;
	add.s32 	%r97, %r464, %r96;
	add.s32 	%r98, %r465, %r97;
	add.s32 	%r99, %r466, %r98;
	add.s32 	%r100, %r467, %r99;
	add.s32 	%r101, %r468, %r100;
	add.s32 	%r102, %r469, %r101;
	add.s32 	%r103, %r470, %r102;
	add.s32 	%r104, %r471, %r103;
	add.s32 	%r105, %r472, %r104;
	add.s32 	%r106, %r473, %r105;
	add.s32 	%r107, %r474, %r106;
	add.s32 	%r108, %r475, %r107;
	add.s32 	%r109, %r476, %r108;
	add.s32 	%r110, %r477, %r109;
	add.s32 	%r111, %r478, %r110;
	add.s32 	%r112, %r479, %r111;
	add.s32 	%r113, %r480, %r112;
	add.s32 	%r114, %r481, %r113;
	add.s32 	%r115, %r482, %r114;
	add.s32 	%r116, %r483, %r115;
	add.s32 	%r117, %r484, %r116;
	add.s32 	%r118, %r485, %r117;
	add.s32 	%r119, %r486, %r118;
	add.s32 	%r120, %r487, %r119;
	add.s32 	%r121, %r488, %r120;
	add.s32 	%r299, %r489, %r121;
	// begin inline asm
	mov.u32 %r294, %laneid;
	// end inline asm
	mov.b32 	%r297, 1;
	mov.b32 	%r324, -1;
	// begin inline asm
	{  .reg .u32 r0;  .reg .pred p;  shfl.sync.up.b32 r0|p, %r299, %r297, %r322, %r324;  @p add.u32 r0, r0, %r299;  mov.u32 %r295, r0;}
	// end inline asm
	mov.b32 	%r303, 2;
	// begin inline asm
	{  .reg .u32 r0;  .reg .pred p;  shfl.sync.up.b32 r0|p, %r295, %r303, %r322, %r324;  @p add.u32 r0, r0, %r295;  mov.u32 %r301, r0;}
	// end inline asm
	mov.b32 	%r309, 4;
	// begin inline asm
	{  .reg .u32 r0;  .reg .pred p;  shfl.sync.up.b32 r0|p, %r301, %r309, %r322, %r324;  @p add.u32 r0, r0, %r301;  mov.u32 %r307, r0;}
	// end inline asm
	mov.b32 	%r315, 8;
	// begin inline asm
	{  .reg .u32 r0;  .reg .pred p;  shfl.sync.up.b32 r0|p, %r307, %r315, %r322, %r324;  @p add.u32 r0, r0, %r307;  mov.u32 %r313, r0;}
	// end inline asm
	mov.b32 	%r321, 16;
	// begin inline asm
	{  .reg .u32 r0;  .reg .pred p;  shfl.sync.up.b32 r0|p, %r313, %r321, %r322, %r324;  @p add.u32 r0, r0, %r313;  mov.u32 %r319, r0;}
	// end inline asm
	setp.ne.s32 	%p20, %r294, 31;
	@%p20 bra 	$L__BB2_41;
	st.shared.u32 	[%r45], %r319;
$L__BB2_41:
	sub.s32 	%r490, %r319, %r299;
	setp.gt.u32 	%p21, %r2, 31;
	setp.eq.s32 	%p22, %r42, 7;
	setp.eq.s32 	%p23, %r42, 6;
	setp.eq.s32 	%p24, %r42, 5;
	setp.eq.s32 	%p25, %r42, 4;
	setp.eq.s32 	%p26, %r42, 3;
	setp.eq.s32 	%p27, %r42, 2;
	setp.eq.s32 	%p28, %r42, 1;
	bar.sync 	0;
	ld.shared.v4.u32 	{%r491, %r492, %r493, %r494}, [_ZZN3cub18CUB_300001_SM_10006detail10radix_sort31DeviceRadixSortSingleTileKernelINS1_5radix10policy_hubIjNS0_8NullTypeEyE10Policy1000ELNS0_9SortOrderE1EjS6_yNS1_21identity_decomposer_tEEEvPKT1_PSB_PKT2_PSF_T3_iiT4_E12temp_storage+33792];
	selp.b32 	%r495, %r491, %r723, %p28;
	add.s32 	%r496, %r492, %r491;
	selp.b32 	%r497, %r496, %r495, %p27;
	add.s32 	%r498, %r496, %r493;
	selp.b32 	%r499, %r498, %r497, %p26;
	add.s32 	%r500, %r498, %r494;
	selp.b32 	%r501, %r500, %r499, %p25;
	ld.shared.v4.u32 	{%r502, %r503, %r504, %r505}, [_ZZN3cub18CUB_300001_SM_10006detail10radix_sort31DeviceRadixSortSingleTileKernelINS1_5radix10policy_hubIjNS0_8NullTypeEyE10Policy1000ELNS0_9SortOrderE1EjS6_yNS1_21identity_decomposer_tEEEvPKT1_PSB_PKT2_PSF_T3_iiT4_E12temp_storage+33808];
	add.s32 	%r506, %r500, %r502;
	selp.b32 	%r507, %r506, %r501, %p24;
	add.s32 	%r508, %r506, %r503;
	selp.b32 	%r509, %r508, %r507, %p23;
	add.s32 	%r510, %r508, %r504;
	selp.b32 	%r723, %r510, %r509, %p22;
	add.s32 	%r126, %r510, %r505;
	setp.ne.s32 	%p29, %r294, 0;
	selp.b32 	%r511, %r490, 0, %p29;
	add.s32 	%r512, %r723, %r511;
	or.pred  	%p30, %p21, %p29;
	selp.b32 	%r724, %r512, %r490, %p21;
	@%p30 bra 	$L__BB2_43;
	shl.b32 	%r724, %r126, 16;
	st.shared.u32 	[_ZZN3cub18CUB_300001_SM_10006detail10radix_sort31DeviceRadixSortSingleTileKernelINS1_5radix10policy_hubIjNS0_8NullTypeEyE10Policy1000ELNS0_9SortOrderE1EjS6_yNS1_21identity_decomposer_tEEEvPKT1_PSB_PKT2_PSF_T3_iiT4_E12temp_storage+33832], %r724;
$L__BB2_43:
	setp.eq.s32 	%p31, %r2, 0;
	bar.sync 	0;
	ld.shared.u32 	%r513, [_ZZN3cub18CUB_300001_SM_10006detail10radix_sort31DeviceRadixSortSingleTileKernelINS1_5radix10policy_hubIjNS0_8NullTypeEyE10Policy1000ELNS0_9SortOrderE1EjS6_yNS1_21identity_decomposer_tEEEvPKT1_PSB_PKT2_PSF_T3_iiT4_E12temp_storage+33832];
	selp.b32 	%r514, 0, %r513, %p31;
	add.s32 	%r515, %r724, %r514;
	add.s32 	%r516, %r90, %r515;
	add.s32 	%r517, %r91, %r515;
	add.s32 	%r518, %r92, %r515;
	add.s32 	%r519, %r93, %r515;
	add.s32 	%r520, %r94, %r515;
	add.s32 	%r521, %r95, %r515;
	add.s32 	%r522, %r96, %r515;
	add.s32 	%r523, %r97, %r515;
	add.s32 	%r524, %r98, %r515;
	add.s32 	%r525, %r99, %r515;
	add.s32 	%r526, %r100, %r515;
	add.s32 	%r527, %r101, %r515;
	add.s32 	%r528, %r102, %r515;
	add.s32 	%r529, %r103, %r515;
	add.s32 	%r530, %r104, %r515;
	add.s32 	%r531, %r105, %r515;
	add.s32 	%r532, %r106, %r515;
	add.s32 	%r533, %r107, %r515;
	add.s32 	%r534, %r108, %r515;
	add.s32 	%r535, %r109, %r515;
	add.s32 	%r536, %r110, %r515;
	add.s32 	%r537, %r111, %r515;
	add.s32 	%r538, %r112, %r515;
	add.s32 	%r539, %r113, %r515;
	add.s32 	%r540, %r114, %r515;
	add.s32 	%r541, %r115, %r515;
	add.s32 	%r542, %r116, %r515;
	add.s32 	%r543, %r117, %r515;
	add.s32 	%r544, %r118, %r515;
	add.s32 	%r545, %r119, %r515;
	add.s32 	%r546, %r120, %r515;
	add.s32 	%r547, %r121, %r515;
	st.shared.u32 	[%r44], %r515;
	st.shared.u32 	[%r44+4], %r516;
	st.shared.u32 	[%r44+8], %r517;
	st.shared.u32 	[%r44+12], %r518;
	st.shared.u32 	[%r44+16], %r519;
	st.shared.u32 	[%r44+20], %r520;
	st.shared.u32 	[%r44+24], %r521;
	st.shared.u32 	[%r44+28], %r522;
	st.shared.u32 	[%r44+32], %r523;
	st.shared.u32 	[%r44+36], %r524;
	st.shared.u32 	[%r44+40], %r525;
	st.shared.u32 	[%r44+44], %r526;
	st.shared.u32 	[%r44+48], %r527;
	st.shared.u32 	[%r44+52], %r528;
	st.shared.u32 	[%r44+56], %r529;
	st.shared.u32 	[%r44+60], %r530;
	st.shared.u32 	[%r44+64], %r531;
	st.shared.u32 	[%r44+68], %r532;
	st.shared.u32 	[%r44+72], %r533;
	st.shared.u32 	[%r44+76], %r534;
	st.shared.u32 	[%r44+80], %r535;
	st.shared.u32 	[%r44+84], %r536;
	st.shared.u32 	[%r44+88], %r537;
	st.shared.u32 	[%r44+92], %r538;
	st.shared.u32 	[%r44+96], %r539;
	st.shared.u32 	[%r44+100], %r540;
	st.shared.u32 	[%r44+104], %r541;
	st.shared.u32 	[%r44+108], %r542;
	st.shared.u32 	[%r44+112], %r543;
	st.shared.u32 	[%r44+116], %r544;
	st.shared.u32 	[%r44+120], %r545;
	st.shared.u32 	[%r44+124], %r546;
	st.shared.u32 	[%r44+128], %r547;
	bar.sync 	0;
	cvt.u32.u16 	%r548, %rs1;
	ld.shared.u16 	%r549, [%r71+2];
	add.s32 	%r130, %r549, %r548;
	cvt.u32.u16 	%r550, %rs2;
	ld.shared.u16 	%r551, [%r72+2];
	add.s32 	%r131, %r551, %r550;
	cvt.u32.u16 	%r552, %rs3;
	ld.shared.u16 	%r553, [%r73+2];
	add.s32 	%r132, %r553, %r552;
	cvt.u32.u16 	%r554, %rs4;
	ld.shared.u16 	%r555, [%r74+2];
	add.s32 	%r133, %r555, %r554;
	cvt.u32.u16 	%r556, %rs5;
	ld.shared.u16 	%r557, [%r75+2];
	add.s32 	%r134, %r557, %r556;
	cvt.u32.u16 	%r558, %rs6;
	ld.shared.u16 	%r559, [%r76+2];
	add.s32 	%r135, %r559, %r558;
	cvt.u32.u16 	%r560, %rs7;
	ld.shared.u16 	%r561, [%r77+2];
	add.s32 	%r136, %r561, %r560;
	cvt.u32.u16 	%r562, %rs8;
	ld.shared.u16 	%r563, [%r78+2];
	add.s32 	%r137, %r563, %r562;
	cvt.u32.u16 	%r564, %rs9;
	ld.shared.u16 	%r565, [%r79+2];
	add.s32 	%r138, %r565, %r564;
	cvt.u32.u16 	%r566, %rs10;
	ld.shared.u16 	%r567, [%r80+2];
	add.s32 	%r139, %r567, %r566;
	cvt.u32.u16 	%r568, %rs11;
	ld.shared.u16 	%r569, [%r81+2];
	add.s32 	%r140, %r569, %r568;
	cvt.u32.u16 	%r570, %rs12;
	ld.shared.u16 	%r571, [%r82+2];
	add.s32 	%r141, %r571, %r570;
	cvt.u32.u16 	%r572, %rs13;
	ld.shared.u16 	%r573, [%r83+2];
	add.s32 	%r142, %r573, %r572;
	cvt.u32.u16 	%r574, %rs14;
	ld.shared.u16 	%r575, [%r84+2];
	add.s32 	%r143, %r575, %r574;
	cvt.u32.u16 	%r576, %rs15;
	ld.shared.u16 	%r577, [%r85+2];
	add.s32 	%r144, %r577, %r576;
	cvt.u32.u16 	%r578, %rs16;
	ld.shared.u16 	%r579, [%r86+2];
	add.s32 	%r145, %r579, %r578;
	cvt.u32.u16 	%r580, %rs17;
	ld.shared.u16 	%r581, [%r87+2];
	add.s32 	%r146, %r581, %r580;
	cvt.u32.u16 	%r582, %rs18;
	ld.shared.u16 	%r583, [%r88+2];
	add.s32 	%r147, %r583, %r582;
	cvt.u32.u16 	%r584, %rs19;
	ld.shared.u16 	%r585, [%r89+2];
	add.s32 	%r148, %r585, %r584;
	bar.sync 	0;
	setp.lt.s32 	%p32, %r703, %r190;
	@%p32 bra 	$L__BB2_83;
	cvt.u64.u32 	%rd8, %r2;
	shl.b32 	%r586, %r130, 2;
	mov.u32 	%r587, _ZZN3cub18CUB_300001_SM_10006detail10radix_sort31DeviceRadixSortSingleTileKernelINS1_5radix10policy_hubIjNS0_8NullTypeEyE10Policy1000ELNS0_9SortOrderE1EjS6_yNS1_21identity_decomposer_tEEEvPKT1_PSB_PKT2_PSF_T3_iiT4_E12temp_storage;
	add.s32 	%r588, %r587, %r586;
	st.shared.u32 	[%r588], %r722;
	shl.b32 	%r589, %r131, 2;
	add.s32 	%r590, %r587, %r589;
	st.shared.u32 	[%r590], %r721;
	shl.b32 	%r591, %r132, 2;
	add.s32 	%r592, %r587, %r591;
	st.shared.u32 	[%r592], %r720;
	shl.b32 	%r593, %r133, 2;
	add.s32 	%r594, %r587, %r593;
	st.shared.u32 	[%r594], %r719;
	shl.b32 	%r595, %r134, 2;
	add.s32 	%r596, %r587, %r595;
	st.shared.u32 	[%r596], %r718;
	shl.b32 	%r597, %r135, 2;
	add.s32 	%r598, %r587, %r597;
	st.shared.u32 	[%r598], %r717;
	shl.b32 	%r599, %r136, 2;
	add.s32 	%r600, %r587, %r599;
	st.shared.u32 	[%r600], %r716;
	shl.b32 	%r601, %r137, 2;
	add.s32 	%r602, %r587, %r601;
	st.shared.u32 	[%r602], %r715;
	shl.b32 	%r603, %r138, 2;
	add.s32 	%r604, %r587, %r603;
	st.shared.u32 	[%r604], %r714;
	shl.b32 	%r605, %r139, 2;
	add.s32 	%r606, %r587, %r605;
	st.shared.u32 	[%r606], %r713;
	shl.b32 	%r607, %r140, 2;
	add.s32 	%r608, %r587, %r607;
	st.shared.u32 	[%r608], %r712;
	shl.b32 	%r609, %r141, 2;
	add.s32 	%r610, %r587, %r609;
	st.shared.u32 	[%r610], %r711;
	shl.b32 	%r611, %r142, 2;
	add.s32 	%r612, %r587, %r611;
	st.shared.u32 	[%r612], %r710;
	shl.b32 	%r613, %r143, 2;
	add.s32 	%r614, %r587, %r613;
	st.shared.u32 	[%r614], %r709;
	shl.b32 	%r615, %r144, 2;
	add.s32 	%r616, %r587, %r615;
	st.shared.u32 	[%r616], %r708;
	shl.b32 	%r617, %r145, 2;
	add.s32 	%r618, %r587, %r617;
	st.shared.u32 	[%r618], %r707;
	shl.b32 	%r619, %r146, 2;
	add.s32 	%r620, %r587, %r619;
	st.shared.u32 	[%r620], %r706;
	shl.b32 	%r621, %r147, 2;
	add.s32 	%r622, %r587, %r621;
	st.shared.u32 	[%r622], %r705;
	shl.b32 	%r623, %r148, 2;
	add.s32 	%r624, %r587, %r623;
	st.shared.u32 	[%r624], %r704;
	bar.sync 	0;
	mad.lo.s32 	%r149, %r2, -72, %r46;
	ld.shared.u32 	%r150, [%r149+1024];
	ld.shared.u32 	%r151, [%r149+2048];
	ld.shared.u32 	%r152, [%r149+3072];
	ld.shared.u32 	%r153, [%r149+4096];
	ld.shared.u32 	%r154, [%r149+5120];
	ld.shared.u32 	%r155, [%r149+6144];
	ld.shared.u32 	%r156, [%r149+7168];
	ld.shared.u32 	%r157, [%r149+8192];
	ld.shared.u32 	%r158, [%r149+9216];
	ld.shared.u32 	%r159, [%r149+10240];
	ld.shared.u32 	%r160, [%r149+11264];
	ld.shared.u32 	%r161, [%r149+12288];
	ld.shared.u32 	%r162, [%r149+13312];
	ld.shared.u32 	%r163, [%r149+14336];
	ld.shared.u32 	%r164, [%r149+15360];
	ld.shared.u32 	%r165, [%r149+16384];
	ld.shared.u32 	%r166, [%r149+17408];
	ld.shared.u32 	%r167, [%r149+18432];
	setp.gt.u64 	%p33, %rd4, %rd8;
	cvta.to.global.u64 	%rd9, %rd3;
	mul.wide.u32 	%rd10, %r2, 4;
	add.s64 	%rd2, %rd9, %rd10;
	@%p33 bra 	$L__BB2_45;
	bra.uni 	$L__BB2_46;
$L__BB2_45:
	ld.shared.u32 	%r625, [%r149];
	st.global.u32 	[%rd2], %r625;
$L__BB2_46:
	add.s32 	%r626, %r2, 256;
	cvt.u64.u32 	%rd11, %r626;
	setp.le.u64 	%p34, %rd4, %rd11;
	@%p34 bra 	$L__BB2_48;
	st.global.u32 	[%rd2+1024], %r150;
$L__BB2_48:
	add.s32 	%r627, %r2, 512;
	cvt.u64.u32 	%rd12, %r627;
	setp.le.u64 	%p35, %rd4, %rd12;
	@%p35 bra 	$L__BB2_50;
	st.global.u32 	[%rd2+2048], %r151;
$L__BB2_50:
	add.s32 	%r628, %r2, 768;
	cvt.u64.u32 	%rd13, %r628;
	setp.le.u64 	%p36, %rd4, %rd13;
	@%p36 bra 	$L__BB2_52;
	st.global.u32 	[%rd2+3072], %r152;
$L__BB2_52:
	or.b32  	%r629, %r2, 1024;
	cvt.u64.u32 	%rd14, %r629;
	setp.le.u64 	%p37, %rd4, %rd14;
	@%p37 bra 	$L__BB2_54;
	st.global.u32 	[%rd2+4096], %r153;
$L__BB2_54:
	add.s32 	%r630, %r2, 1280;
	cvt.u64.u32 	%rd15, %r630;
	setp.le.u64 	%p38, %rd4, %rd15;
	@%p38 bra 	$L__BB2_56;
	st.global.u32 	[%rd2+5120], %r154;
$L__BB2_56:
	add.s32 	%r631, %r2, 1536;
	cvt.u64.u32 	%rd16, %r631;
	setp.le.u64 	%p39, %rd4, %rd16;
	@%p39 bra 	$L__BB2_58;
	st.global.u32 	[%rd2+6144], %r155;
$L__BB2_58:
	add.s32 	%r632, %r2, 1792;
	cvt.u64.u32 	%rd17, %r632;
	setp.le.u64 	%p40, %rd4, %rd17;
	@%p40 bra 	$L__BB2_60;
	st.global.u32 	[%rd2+7168], %r156;
$L__BB2_60:
	or.b32  	%r633, %r2, 2048;
	cvt.u64.u32 	%rd18, %r633;
	setp.le.u64 	%p41, %rd4, %rd18;
	@%p41 bra 	$L__BB2_62;
	st.global.u32 	[%rd2+8192], %r157;
$L__BB2_62:
	add.s32 	%r634, %r2, 2304;
	cvt.u64.u32 	%rd19, %r634;
	setp.le.u64 	%p42, %rd4, %rd19;
	@%p42 bra 	$L__BB2_64;
	st.global.u32 	[%rd2+9216], %r158;
$L__BB2_64:
	add.s32 	%r635, %r2, 2560;
	cvt.u64.u32 	%rd20, %r635;
	setp.le.u64 	%p43, %rd4, %rd20;
	@%p43 bra 	$L__BB2_66;
	st.global.u32 	[%rd2+10240], %r159;
$L__BB2_66:
	add.s32 	%r636, %r2, 2816;
	cvt.u64.u32 	%rd21, %r636;
	setp.le.u64 	%p44, %rd4, %rd21;
	@%p44 bra 	$L__BB2_68;
	st.global.u32 	[%rd2+11264], %r160;
$L__BB2_68:
	or.b32  	%r637, %r2, 3072;
	cvt.u64.u32 	%rd22, %r637;
	setp.le.u64 	%p45, %rd4, %rd22;
	@%p45 bra 	$L__BB2_70;
	st.global.u32 	[%rd2+12288], %r161;
$L__BB2_70:
	add.s32 	%r638, %r2, 3328;
	cvt.u64.u32 	%rd23, %r638;
	setp.le.u64 	%p46, %rd4, %rd23;
	@%p46 bra 	$L__BB2_72;
	st.global.u32 	[%rd2+13312], %r162;
$L__BB2_72:
	add.s32 	%r639, %r2, 3584;
	cvt.u64.u32 	%rd24, %r639;
	setp.le.u64 	%p47, %rd4, %rd24;
	@%p47 bra 	$L__BB2_74;
	st.global.u32 	[%rd2+14336], %r163;
$L__BB2_74:
	add.s32 	%r640, %r2, 3840;
	cvt.u64.u32 	%rd25, %r640;
	setp.le.u64 	%p48, %rd4, %rd25;
	@%p48 bra 	$L__BB2_76;
	st.global.u32 	[%rd2+15360], %r164;
$L__BB2_76:
	or.b32  	%r641, %r2, 4096;
	cvt.u64.u32 	%rd26, %r641;
	setp.le.u64 	%p49, %rd4, %rd26;
	@%p49 bra 	$L__BB2_78;
	st.global.u32 	[%rd2+16384], %r165;
$L__BB2_78:
	add.s32 	%r642, %r2, 4352;
	cvt.u64.u32 	%rd27, %r642;
	setp.le.u64 	%p50, %rd4, %rd27;
	@%p50 bra 	$L__BB2_80;
	st.global.u32 	[%rd2+17408], %r166;
$L__BB2_80:
	add.s32 	%r643, %r2, 4608;
	cvt.u64.u32 	%rd28, %r643;
	setp.le.u64 	%p51, %rd4, %rd28;
	@%p51 bra 	$L__BB2_82;
	st.global.u32 	[%rd2+18432], %r167;
$L__BB2_82:
	ret;
$L__BB2_83:
	shl.b32 	%r644, %r130, 2;
	mov.u32 	%r645, _ZZN3cub18CUB_300001_SM_10006detail10radix_sort31DeviceRadixSortSingleTileKernelINS1_5radix10policy_hubIjNS0_8NullTypeEyE10Policy1000ELNS0_9SortOrderE1EjS6_yNS1_21identity_decomposer_tEEEvPKT1_PSB_PKT2_PSF_T3_iiT4_E12temp_storage;
	add.s32 	%r646, %r645, %r644;
	st.shared.u32 	[%r646], %r722;
	shl.b32 	%r647, %r131, 2;
	add.s32 	%r648, %r645, %r647;
	st.shared.u32 	[%r648], %r721;
	shl.b32 	%r649, %r132, 2;
	add.s32 	%r650, %r645, %r649;
	st.shared.u32 	[%r650], %r720;
	shl.b32 	%r651, %r133, 2;
	add.s32 	%r652, %r645, %r651;
	st.shared.u32 	[%r652], %r719;
	shl.b32 	%r653, %r134, 2;
	add.s32 	%r654, %r645, %r653;
	st.shared.u32 	[%r654], %r718;
	shl.b32 	%r655, %r135, 2;
	add.s32 	%r656, %r645, %r655;
	st.shared.u32 	[%r656], %r717;
	shl.b32 	%r657, %r136, 2;
	add.s32 	%r658, %r645, %r657;
	st.shared.u32 	[%r658], %r716;
	shl.b32 	%r659, %r137, 2;
	add.s32 	%r660, %r645, %r659;
	st.shared.u32 	[%r660], %r715;
	shl.b32 	%r661, %r138, 2;
	add.s32 	%r662, %r645, %r661;
	st.shared.u32 	[%r662], %r714;
	shl.b32 	%r663, %r139, 2;
	add.s32 	%r664, %r645, %r663;
	st.shared.u32 	[%r664], %r713;
	shl.b32 	%r665, %r140, 2;
	add.s32 	%r666, %r645, %r665;
	st.shared.u32 	[%r666], %r712;
	shl.b32 	%r667, %r141, 2;
	add.s32 	%r668, %r645, %r667;
	st.shared.u32 	[%r668], %r711;
	shl.b32 	%r669, %r142, 2;
	add.s32 	%r670, %r645, %r669;
	st.shared.u32 	[%r670], %r710;
	shl.b32 	%r671, %r143, 2;
	add.s32 	%r672, %r645, %r671;
	st.shared.u32 	[%r672], %r709;
	shl.b32 	%r673, %r144, 2;
	add.s32 	%r674, %r645, %r673;
	st.shared.u32 	[%r674], %r708;
	shl.b32 	%r675, %r145, 2;
	add.s32 	%r676, %r645, %r675;
	st.shared.u32 	[%r676], %r707;
	shl.b32 	%r677, %r146, 2;
	add.s32 	%r678, %r645, %r677;
	st.shared.u32 	[%r678], %r706;
	shl.b32 	%r679, %r147, 2;
	add.s32 	%r680, %r645, %r679;
	st.shared.u32 	[%r680], %r705;
	shl.b32 	%r681, %r148, 2;
	add.s32 	%r682, %r645, %r681;
	st.shared.u32 	[%r682], %r704;
	bar.sync 	0;
	ld.shared.u32 	%r722, [%r46];
	ld.shared.u32 	%r721, [%r46+4];
	ld.shared.u32 	%r720, [%r46+8];
	ld.shared.u32 	%r719, [%r46+12];
	ld.shared.u32 	%r718, [%r46+16];
	ld.shared.u32 	%r717, [%r46+20];
	ld.shared.u32 	%r716, [%r46+24];
	ld.shared.u32 	%r715, [%r46+28];
	ld.shared.u32 	%r714, [%r46+32];
	ld.shared.u32 	%r713, [%r46+36];
	ld.shared.u32 	%r712, [%r46+40];
	ld.shared.u32 	%r711, [%r46+44];
	ld.shared.u32 	%r710, [%r46+48];
	ld.shared.u32 	%r709, [%r46+52];
	ld.shared.u32 	%r708, [%r46+56];
	ld.shared.u32 	%r707, [%r46+60];
	ld.shared.u32 	%r706, [%r46+64];
	ld.shared.u32 	%r705, [%r46+68];
	ld.shared.u32 	%r704, [%r46+72];
	bar.sync 	0;
	add.s32 	%r703, %r703, 6;
	add.s32 	%r702, %r702, -6;
	bra.uni 	$L__BB2_39;

}
	// .globl	_ZN3cub18CUB_300001_SM_10006detail10radix_sort30DeviceRadixSortHistogramKernelINS1_5radix10policy_hubIjNS0_8NullTypeEyE10Policy1000ELNS0_9SortOrderE1EjyNS1_21identity_decomposer_tEEEvPT2_PKT1_SB_iiT3_
.visible .entry _ZN3cub18CUB_300001_SM_10006detail10radix_sort30DeviceRadixSortHistogramKernelINS1_5radix10policy_hubIjNS0_8NullTypeEyE10Policy1000ELNS0_9SortOrderE1EjyNS1_21identity_decomposer_tEEEvPT2_PKT1_SB_iiT3_(
	.param .u64 .ptr .align 1 _ZN3cub18CUB_300001_SM_10006detail10radix_sort30DeviceRadixSortHistogramKernelINS1_5radix10policy_hubIjNS0_8NullTypeEyE10Policy1000ELNS0_9SortOrderE1EjyNS1_21identity_decomposer_tEEEvPT2_PKT1_SB_iiT3__param_0,
	.param .u64 .ptr .align 1 _ZN3cub18CUB_300001_SM_10006detail10radix_sort30DeviceRadixSortHistogramKernelINS1_5radix10policy_hubIjNS0_8NullTypeEyE10Policy1000ELNS0_9SortOrderE1EjyNS1_21identity_decomposer_tEEEvPT2_PKT1_SB_iiT3__param_1,
	.param .u64 _ZN3cub18CUB_300001_SM_10006detail10radix_sort30DeviceRadixSortHistogramKernelINS1_5radix10policy_hubIjNS0_8NullTypeEyE10Policy1000ELNS0_9SortOrderE1EjyNS1_21identity_decomposer_tEEEvPT2_PKT1_SB_iiT3__param_2,
	.param .u32 _ZN3cub18CUB_300001_SM_10006detail10radix_sort30DeviceRadixSortHistogramKernelINS1_5radix10policy_hubIjNS0_8NullTypeEyE10Policy1000ELNS0_9SortOrderE1EjyNS1_21identity_decomposer_tEEEvPT2_PKT1_SB_iiT3__param_3,
	.param .u32 _ZN3cub18CUB_300001_SM_10006detail10radix_sort30DeviceRadixSortHistogramKernelINS1_5radix10policy_hubIjNS0_8NullTypeEyE10Policy1000ELNS0_9SortOrderE1EjyNS1_21identity_decomposer_tEEEvPT2_PKT1_SB_iiT3__param_4,
	.param .align 1 .b8 _ZN3cub18CUB_300001_SM_10006detail10radix_sort30DeviceRadixSortHistogramKernelINS1_5radix10policy_hubIjNS0_8NullTypeEyE10Policy1000ELNS0_9SortOrderE1EjyNS1_21identity_decomposer_tEEEvPT2_PKT1_SB_iiT3__param_5[1]
)
.maxntid 128
{
	.reg .pred 	%p<91>;
	.reg .b32 	%r<486>;
	.reg .b64 	%rd<137>;
	// demoted variable
	.shared .align 4 .b8 _ZZN3cub18CUB_300001_SM_10006detail10radix_sort30DeviceRadixSortHistogramKernelINS1_5radix10policy_hubIjNS0_8NullTypeEyE10Policy1000ELNS0_9SortOrderE1EjyNS1_21identity_decomposer_tEEEvPT2_PKT1_SB_iiT3_E12temp_storage[4096];
	ld.param.u64 	%rd18, [_ZN3cub18CUB_300001_SM_10006detail10radix_sort30DeviceRadixSortHistogramKernelINS1_5radix10policy_hubIjNS0_8NullTypeEyE10Policy1000ELNS0_9SortOrderE1EjyNS1_21identity_decomposer_tEEEvPT2_PKT1_SB_iiT3__param_0];
	ld.param.u64 	%rd19, [_ZN3cub18CUB_300001_SM_10006detail10radix_sort30DeviceRadixSortHistogramKernelINS1_5radix10policy_hubIjNS0_8NullTypeEyE10Policy1000ELNS0_9SortOrderE1EjyNS1_21identity_decomposer_tEEEvPT2_PKT1_SB_iiT3__param_1];
	ld.param.u64 	%rd17, [_ZN3cub18CUB_300001_SM_10006detail10radix_sort30DeviceRadixSortHistogramKernelINS1_5radix10policy_hubIjNS0_8NullTypeEyE10Policy1000ELNS0_9SortOrderE1EjyNS1_21identity_decomposer_tEEEvPT2_PKT1_SB_iiT3__param_2];
	ld.param.u32 	%r174, [_ZN3cub18CUB_300001_SM_10006detail10radix_sort30DeviceRadixSortHistogramKernelINS1_5radix10policy_hubIjNS0_8NullTypeEyE10Policy1000ELNS0_9SortOrderE1EjyNS1_21identity_decomposer_tEEEvPT2_PKT1_SB_iiT3__param_3];
	ld.param.u32 	%r175, [_ZN3cub18CUB_300001_SM_10006detail10radix_sort30DeviceRadixSortHistogramKernelINS1_5radix10policy_hubIjNS0_8NullTypeEyE10Policy1000ELNS0_9SortOrderE1EjyNS1_21identity_decomposer_tEEEvPT2_PKT1_SB_iiT3__param_4];
	cvta.to.global.u64 	%rd1, %rd19;
	cvta.to.global.u64 	%rd2, %rd18;
	setp.eq.s64 	%p2, %rd17, 0;
	@%p2 bra 	$L__BB3_153;
	sub.s32 	%r176, %r175, %r174;
	add.s32 	%r177, %r176, 7;
	shr.s32 	%r178, %r177, 31;
	shr.u32 	%r179, %r178, 29;
	add.s32 	%r180, %r177, %r179;
	shr.s32 	%r181, %r180, 3;
	mov.u32 	%r182, %tid.x;
	setp.gt.u32 	%p3, %r182, 255;
	setp.lt.s32 	%p4, %r177, 8;
	mov.u32 	%r183, %ctaid.x;
	shl.b32 	%r184, %r183, 11;
	cvt.u64.u32 	%rd3, %r184;
	mov.u32 	%r185, %nctaid.x;
	shl.b32 	%r186, %r185, 11;
	cvt.u64.u32 	%rd4, %r186;
	add.s32 	%r1, %r181, -1;
	and.b32  	%r2, %r181, 15;
	and.b32  	%r3, %r181, 7;
	add.s32 	%r4, %r3, -1;
	and.b32  	%r5, %r181, 3;
	or.pred  	%p1, %p3, %p4;
	shl.b32 	%r187, %r182, 2;
	mov.u32 	%r188, _ZZN3cub18CUB_300001_SM_10006detail10radix_sort30DeviceRadixSortHistogramKernelINS1_5radix10policy_hubIjNS0_8NullTypeEyE10Policy1000ELNS0_9SortOrderE1EjyNS1_21identity_decomposer_tEEEvPT2_PKT1_SB_iiT3_E12temp_storage;
	add.s32 	%r6, %r188, %r187;
	and.b32  	%r7, %r181, 268435440;
	cvt.u64.u32 	%rd5, %r182;
	add.s32 	%r8, %r182, 128;
	add.s32 	%r9, %r182, 256;
	add.s32 	%r10, %r182, 384;
	add.s32 	%r11, %r182, 512;
	add.s32 	%r12, %r182, 640;
	add.s32 	%r13, %r182, 768;
	or.b32  	%r14, %r182, 1024;
	add.s32 	%r15, %r182, 1920;
	and.b32  	%r16, %r181, 268435448;
	and.b32  	%r17, %r181, 1;
	neg.s32 	%r18, %r7;
	add.s32 	%r19, %r6, 8192;
	add.s64 	%rd21, %rd17, -1;
	shr.u64 	%rd22, %rd21, 30;
	add.s64 	%rd23, %rd22, 1;
	min.u64 	%rd6, %rd23, %rd17;
	mov.b64 	%rd135, 0;
$L__BB3_2:
	@%p1 bra 	$L__BB3_30;
	setp.lt.u32 	%p5, %r1, 15;
	mov.b32 	%r439, 0;
	@%p5 bra 	$L__BB3_6;
	mov.u32 	%r436, %r19;
	mov.u32 	%r437, %r18;
$L__BB3_5:
	.pragma "nounroll";
	mov.b32 	%r190, 0;
	st.shared.u32 	[%r436+-8192], %r190;
	st.shared.u32 	[%r436+-7168], %r190;
	st.shared.u32 	[%r436+-6144], %r190;
	st.shared.u32 	[%r436+-5120], %r190;
	st.shared.u32 	[%r436+-4096], %r190;
	st.shared.u32 	[%r436+-3072], %r190;
	st.shared.u32 	[%r436+-2048], %r190;
	st.shared.u32 	[%r436+-1024], %r190;
	st.shared.u32 	[%r436], %r190;
	st.shared.u32 	[%r436+1024], %r190;
	st.shared.u32 	[%r436+2048], %r190;
	st.shared.u32 	[%r436+3072], %r190;
	st.shared.u32 	[%r436+4096], %r190;
	st.shared.u32 	[%r436+5120], %r190;
	st.shared.u32 	[%r436+6144], %r190;
	st.shared.u32 	[%r436+7168], %r190;
	add.s32 	%r437, %r437, 16;
	add.s32 	%r436, %r436, 16384;
	setp.ne.s32 	%p6, %r437, 0;
	mov.u32 	%r439, %r7;
	@%p6 bra 	$L__BB3_5;
$L__BB3_6:
	add.s32 	%r25, %r2, -1;
	setp.eq.s32 	%p7, %r2, 0;
	@%p7 bra 	$L__BB3_16;
	setp.lt.u32 	%p8, %r25, 7;
	@%p8 bra 	$L__BB3_9;
	shl.b32 	%r191, %r439, 10;
	add.s32 	%r192, %r6, %r191;
	mov.b32 	%r193, 0;
	st.shared.u32 	[%r192], %r193;
	st.shared.u32 	[%r192+1024], %r193;
	st.shared.u32 	[%r192+2048], %r193;
	st.shared.u32 	[%r192+3072], %r193;
	st.shared.u32 	[%r192+4096], %r193;
	st.shared.u32 	[%r192+5120], %r193;
	st.shared.u32 	[%r192+6144], %r193;
	st.shared.u32 	[%r192+7168], %r193;
	add.s32 	%r439, %r439, 8;
$L__BB3_9:
	setp.eq.s32 	%p9, %r3, 0;
	@%p9 bra 	$L__BB3_16;
	setp.lt.u32 	%p10, %r4, 3;
	@%p10 bra 	$L__BB3_12;
	shl.b32 	%r194, %r439, 10;
	add.s32 	%r195, %r6, %r194;
	mov.b32 	%r196, 0;
	st.shared.u32 	[%r195], %r196;
	st.shared.u32 	[%r195+1024], %r196;
	st.shared.u32 	[%r195+2048], %r196;
	st.shared.u32 	[%r195+3072], %r196;
	add.s32 	%r439, %r439, 4;
$L__BB3_12:
	setp.eq.s32 	%p11, %r5, 0;
	@%p11 bra 	$L__BB3_16;
	setp.eq.s32 	%p12, %r5, 1;
	shl.b32 	%r197, %r439, 10;
	add.s32 	%r30, %r6, %r197;
	mov.b32 	%r198, 0;
	st.shared.u32 	[%r30], %r198;
	@%p12 bra 	$L__BB3_16;
	setp.eq.s32 	%p13, %r5, 2;
	mov.b32 	%r199, 0;
	st.shared.u32 	[%r30+1024], %r199;
	@%p13 bra 	$L__BB3_16;
	mov.b32 	%r200, 0;
	st.shared.u32 	[%r30+2048], %r200;
$L__BB3_16:
	cvt.u32.u64 	%r201, %rd5;
	setp.gt.u32 	%p14, %r201, 127;
	@%p14 bra 	$L__BB3_30;
	setp.lt.u32 	%p15, %r1, 15;
	mov.b32 	%r443, 0;
	@%p15 bra 	$L__BB3_20;
	mov.b32 	%r441, 0;
$L__BB3_19:
	.pragma "nounroll";
	shl.b32 	%r204, %r441, 10;
	add.s32 	%r205, %r6, %r204;
	mov.b32 	%r206, 0;
	st.shared.u32 	[%r205+512], %r206;
	st.shared.u32 	[%r205+1536], %r206;
	st.shared.u32 	[%r205+2560], %r206;
	st.shared.u32 	[%r205+3584], %r206;
	st.shared.u32 	[%r205+4608], %r206;
	st.shared.u32 	[%r205+5632], %r206;
	st.shared.u32 	[%r205+6656], %r206;
	st.shared.u32 	[%r205+7680], %r206;
	st.shared.u32 	[%r205+8704], %r206;
	st.shared.u32 	[%r205+9728], %r206;
	st.shared.u32 	[%r205+10752], %r206;
	st.shared.u32 	[%r205+11776], %r206;
	st.shared.u32 	[%r205+12800], %r206;
	st.shared.u32 	[%r205+13824], %r206;
	st.shared.u32 	[%r205+14848], %r206;
	st.shared.u32 	[%r205+15872], %r206;
	add.s32 	%r441, %r441, 16;
	setp.ne.s32 	%p16, %r441, %r7;
	mov.u32 	%r443, %r7;
	@%p16 bra 	$L__BB3_19;
$L__BB3_20:
	setp.eq.s32 	%p17, %r2, 0;
	@%p17 bra 	$L__BB3_30;
	setp.lt.u32 	%p18, %r25, 7;
	@%p18 bra 	$L__BB3_23;
	shl.b32 	%r207, %r443, 10;
	add.s32 	%r208, %r6, %r207;
	mov.b32 	%r209, 0;
	st.shared.u32 	[%r208+512], %r209;
	st.shared.u32 	[%r208+1536], %r209;
	st.shared.u32 	[%r208+2560], %r209;
	st.shared.u32 	[%r208+3584], %r209;
	st.shared.u32 	[%r208+4608], %r209;
	st.shared.u32 	[%r208+5632], %r209;
	st.shared.u32 	[%r208+6656], %r209;
	st.shared.u32 	[%r208+7680], %r209;
	add.s32 	%r443, %r443, 8;
$L__BB3_23:
	setp.eq.s32 	%p19, %r3, 0;
	@%p19 bra 	$L__BB3_30;
	setp.lt.u32 	%p20, %r4, 3;
	@%p20 bra 	$L__BB3_26;
	shl.b32 	%r210, %r443, 10;
	add.s32 	%r211, %r6, %r210;
	mov.b32 	%r212, 0;
	st.shared.u32 	[%r211+512], %r212;
	st.shared.u32 	[%r211+1536], %r212;
	st.shared.u32 	[%r211+2560], %r212;
	st.shared.u32 	[%r211+3584], %r212;
	add.s32 	%r443, %r443, 4;
$L__BB3_26:
	setp.eq.s32 	%p21, %r5, 0;
	@%p21 bra 	$L__BB3_30;
	setp.eq.s32 	%p22, %r5, 1;
	shl.b32 	%r213, %r443, 10;
	add.s32 	%r38, %r6, %r213;
	mov.b32 	%r214, 0;
	st.shared.u32 	[%r38+512], %r214;
	@%p22 bra 	$L__BB3_30;
	setp.eq.s32 	%p23, %r5, 2;
	mov.b32 	%r215, 0;
	st.shared.u32 	[%r38+1536], %r215;
	@%p23 bra 	$L__BB3_30;
	mov.b32 	%r216, 0;
	st.shared.u32 	[%r38+2560], %r216;
$L__BB3_30:
	bar.sync 	0;
	bar.sync 	0;
	shl.b64 	%rd8, %rd135, 30;
	sub.s64 	%rd24, %rd17, %rd8;
	min.u64 	%rd9, %rd24, 1073741824;
	setp.le.u64 	%p24, %rd9, %rd3;
	@%p24 bra 	$L__BB3_70;
	mov.u64 	%rd136, %rd3;
$L__BB3_32:
	add.s64 	%rd11, %rd136, %rd8;
	sub.s64 	%rd12, %rd17, %rd11;
	setp.lt.u64 	%p25, %rd12, 2048;
	@%p25 bra 	$L__BB3_34;
	add.s64 	%rd27, %rd11, %rd5;
	shl.b64 	%rd28, %rd27, 2;
	add.s64 	%rd29, %rd1, %rd28;
	ld.global.u32 	%r475, [%rd29];
	ld.global.u32 	%r474, [%rd29+512];
	ld.global.u32 	%r473, [%rd29+1024];
	ld.global.u32 	%r472, [%rd29+1536];
	ld.global.u32 	%r471, [%rd29+2048];
	ld.global.u32 	%r470, [%rd29+2560];
	ld.global.u32 	%r469, [%rd29+3072];
	ld.global.u32 	%r468, [%rd29+3584];
	ld.global.u32 	%r467, [%rd29+4096];
	ld.global.u32 	%r466, [%rd29+4608];
	ld.global.u32 	%r465, [%rd29+5120];
	ld.global.u32 	%r464, [%rd29+5632];
	ld.global.u32 	%r463, [%rd29+6144];
	ld.global.u32 	%r462, [%rd29+6656];
	ld.global.u32 	%r461, [%rd29+7168];
	ld.global.u32 	%r460, [%rd29+7680];
	bra.uni 	$L__BB3_66;
$L__BB3_34:
	cvt.u32.u64 	%r218, %rd5;
	cvt.u32.u64 	%r55, %rd12;
	setp.ge.s32 	%p26, %r218, %r55;
	add.s64 	%rd25, %rd11, %rd5;
	shl.b64 	%rd26, %rd25, 2;
	add.s64 	%rd13, %rd1, %rd26;
	mov.b32 	%r475, 0;
	@%p26 bra 	$L__BB3_36;
	ld.global.u32 	%r475, [%rd13];
$L__BB3_36:
	setp.ge.s32 	%p27, %r8, %r55;
	mov.b32 	%r474, 0;
	@%p27 bra 	$L__BB3_38;
	ld.global.u32 	%r474, [%rd13+512];
$L__BB3_38:
	setp.ge.s32 	%p28, %r9, %r55;
	mov.b32 	%r473, 0;
	@%p28 bra 	$L__BB3_40;
	ld.global.u32 	%r473, [%rd13+1024];
$L__BB3_40:
	setp.ge.s32 	%p29, %r10, %r55;
	mov.b32 	%r472, 0;
	@%p29 bra 	$L__BB3_42;
	ld.global.u32 	%r472, [%rd13+1536];
$L__BB3_42:
	setp.ge.s32 	%p30, %r11, %r55;
	mov.b32 	%r471, 0;
	@%p30 bra 	$L__BB3_44;
	ld.global.u32 	%r471, [%rd13+2048];
$L__BB3_44:
	setp.ge.s32 	%p31, %r12, %r55;
	mov.b32 	%r470, 0;
	@%p31 bra 	$L__BB3_46;
	ld.global.u32 	%r470, [%rd13+2560];
$L__BB3_46:
	setp.ge.s32 	%p32, %r13, %r55;
	mov.b32 	%r469, 0;
	@%p32 bra 	$L__BB3_48;
	ld.global.u32 	%r469, [%rd13+3072];
$L__BB3_48:
	mov.u32 	%r226, %tid.x;
	add.s32 	%r227, %r226, 896;
	setp.ge.s32 	%p33, %r227, %r55;
	mov.b32 	%r468, 0;
	@%p33 bra 	$L__BB3_50;
	ld.global.u32 	%r468, [%rd13+3584];
$L__BB3_50:
	setp.ge.s32 	%p34, %r14, %r55;
	mov.b32 	%r467, 0;
	@%p34 bra 	$L__BB3_52;
	ld.global.u32 	%r467, [%rd13+4096];
$L__BB3_52:
	add.s32 	%r231, %r226, 1152;
	setp.ge.s32 	%p35, %r231, %r55;
	mov.b32 	%r466, 0;
	@%p35 bra 	$L__BB3_54;
	ld.global.u32 	%r466, [%rd13+4608];
$L__BB3_54:
	add.s32 	%r234, %r226, 1280;
	setp.ge.s32 	%p36, %r234, %r55;
	mov.b32 	%r465, 0;
	@%p36 bra 	$L__BB3_56;
	ld.global.u32 	%r465, [%rd13+5120];
$L__BB3_56:
	add.s32 	%r237, %r226, 1408;
	setp.ge.s32 	%p37, %r237, %r55;
	mov.b32 	%r464, 0;
	@%p37 bra 	$L__BB3_58;
	ld.global.u32 	%r464, [%rd13+5632];
$L__BB3_58:
	add.s32 	%r240, %r226, 1536;
	setp.ge.s32 	%p38, %r240, %r55;
	mov.b32 	%r463, 0;
	@%p38 bra 	$L__BB3_60;
	ld.global.u32 	%r463, [%rd13+6144];
$L__BB3_60:
	add.s32 	%r243, %r226, 1664;
	setp.ge.s32 	%p39, %r243, %r55;
	mov.b32 	%r462, 0;
	@%p39 bra 	$L__BB3_62;
	ld.global.u32 	%r462, [%rd13+6656];
$L__BB3_62:
	add.s32 	%r246, %r226, 1792;
	setp.ge.s32 	%p40, %r246, %r55;
	mov.b32 	%r461, 0;
	@%p40 bra 	$L__BB3_64;
	ld.global.u32 	%r461, [%rd13+7168];
$L__BB3_64:
	setp.ge.s32 	%p41, %r15, %r55;
	mov.b32 	%r460, 0;
	@%p41 bra 	$L__BB3_66;
	ld.global.u32 	%r460, [%rd13+7680];
$L__BB3_66:
	setp.le.s32 	%p42, %r175, %r174;
	@%p42 bra 	$L__BB3_69;
	not.b32 	%r103, %r460;
	not.b32 	%r104, %r461;
	not.b32 	%r105, %r462;
	not.b32 	%r106, %r463;
	not.b32 	%r107, %r464;
	not.b32 	%r108, %r465;
	not.b32 	%r109, %r466;
	not.b32 	%r110, %r467;
	not.b32 	%r111, %r468;
	not.b32 	%r112, %r469;
	not.b32 	%r113, %r470;
	not.b32 	%r114, %r471;
	not.b32 	%r115, %r472;
	not.b32 	%r116, %r473;
	not.b32 	%r117, %r474;
	not.b32 	%r118, %r475;
	mov.b32 	%r476, 0;
	mov.u32 	%r477, %r174;
$L__BB3_68:
	sub.s32 	%r249, %r175, %r477;
	shl.b32 	%r250, %r476, 10;
	mov.u32 	%r251, _ZZN3cub18CUB_300001_SM_10006detail10radix_sort30DeviceRadixSortHistogramKernelINS1_5radix10policy_hubIjNS0_8NullTypeEyE10Policy1000ELNS0_9SortOrderE1EjyNS1_21identity_decomposer_tEEEvPT2_PKT1_SB_iiT3_E12temp_storage;
	add.s32 	%r252, %r251, %r250;
	min.s32 	%r253, %r249, 8;
	mov.b32 	%r254, -1;
	shl.b32 	%r255, %r254, %r253;
	not.b32 	%r256, %r255;
	shr.u32 	%r257, %r118, %r477;
	and.b32  	%r258, %r257, %r256;
	shl.b32 	%r259, %r258, 2;
	add.s32 	%r260, %r252, %r259;
	atom.shared.add.u32 	%r261, [%r260], 1;
	shr.u32 	%r262, %r117, %r477;
	and.b32  	%r263, %r262, %r256;
	shl.b32 	%r264, %r263, 2;
	add.s32 	%r265, %r252, %r264;
	atom.shared.add.u32 	%r266, [%r265], 1;
	shr.u32 	%r267, %r116, %r477;
	and.b32  	%r268, %r267, %r256;
	shl.b32 	%r269, %r268, 2;
	add.s32 	%r270, %r252, %r269;
	atom.shared.add.u32 	%r271, [%r270], 1;
	shr.u32 	%r272, %r115, %r477;
	and.b32  	%r273, %r272, %r256;
	shl.b32 	%r274, %r273, 2;
	add.s32 	%r275, %r252, %r274;
	atom.shared.add.u32 	%r276, [%r275], 1;
	shr.u32 	%r277, %r114, %r477;
	and.b32  	%r278, %r277, %r256;
	shl.b32 	%r279, %r278, 2;
	add.s32 	%r280, %r252, %r279;
	atom.shared.add.u32 	%r281, [%r280], 1;
	shr.u32 	%r282, %r113, %r477;
	and.b32  	%r283, %r282, %r256;
	shl.b32 	%r284, %r283, 2;
	add.s32 	%r285, %r252, %r284;
	atom.shared.add.u32 	%r286, [%r285], 1;
	shr.u32 	%r287, %r112, %r477;
	and.b32  	%r288, %r287, %r256;
	shl.b32 	%r289, %r288, 2;
	add.s32 	%r290, %r252, %r289;
	atom.shared.add.u32 	%r291, [%r290], 1;
	shr.u32 	%r292, %r111, %r477;
	and.b32  	%r293, %r292, %r256;
	shl.b32 	%r294, %r293, 2;
	add.s32 	%r295, %r252, %r294;
	atom.shared.add.u32 	%r296, [%r295], 1;
	shr.u32 	%r297, %r110, %r477;
	and.b32  	%r298, %r297, %r256;
	shl.b32 	%r299, %r298, 2;
	add.s32 	%r300, %r252, %r299;
	atom.shared.add.u32 	%r301, [%r300], 1;
	shr.u32 	%r302, %r109, %r477;
	and.b32  	%r303, %r302, %r256;
	shl.b32 	%r304, %r303, 2;
	add.s32 	%r305, %r252, %r304;
	atom.shared.add.u32 	%r306, [%r305], 1;
	shr.u32 	%r307, %r108, %r477;
	and.b32  	%r308, %r307, %r256;
	shl.b32 	%r309, %r308, 2;
	add.s32 	%r310, %r252, %r309;
	atom.shared.add.u32 	%r311, [%r310], 1;
	shr.u32 	%r312, %r107, %r477;
	and.b32  	%r313, %r312, %r256;
	shl.b32 	%r314, %r313, 2;
	add.s32 	%r315, %r252, %r314;
	atom.shared.add.u32 	%r316, [%r315], 1;
	shr.u32 	%r317, %r106, %r477;
	and.b32  	%r318, %r317, %r256;
	shl.b32 	%r319, %r318, 2;
	add.s32 	%r320, %r252, %r319;
	atom.shared.add.u32 	%r321, [%r320], 1;
	shr.u32 	%r322, %r105, %r477;
	and.b32  	%r323, %r322, %r256;
	shl.b32 	%r324, %r323, 2;
	add.s32 	%r325, %r252, %r324;
	atom.shared.add.u32 	%r326, [%r325], 1;
	shr.u32 	%r327, %r104, %r477;
	and.b32  	%r328, %r327, %r256;
	shl.b32 	%r329, %r328, 2;
	add.s32 	%r330, %r252, %r329;
	atom.shared.add.u32 	%r331, [%r330], 1;
	shr.u32 	%r332, %r103, %r477;
	and.b32  	%r333, %r332, %r256;
	shl.b32 	%r334, %r333, 2;
	add.s32 	%r335, %r252, %r334;
	atom.shared.add.u32 	%r336, [%r335], 1;
	add.s32 	%r477, %r477, 8;
	add.s32 	%r476, %r476, 1;
	setp.lt.s32 	%p43, %r477, %r175;
	@%p43 bra 	$L__BB3_68;
$L__BB3_69:
	add.s64 	%rd136, %rd136, %rd4;
	setp.lt.u64 	%p44, %rd136, %rd9;
	@%p44 bra 	$L__BB3_32;
$L__BB3_70:
	bar.sync 	0;
	@%p1 bra 	$L__BB3_152;
	setp.lt.u32 	%p45, %r1, 7;
	mov.b32 	%r480, 0;
	@%p45 bra 	$L__BB3_90;
	mov.b32 	%r478, 0;
$L__BB3_73:
	.pragma "nounroll";
	shl.b32 	%r339, %r478, 10;
	add.s32 	%r124, %r6, %r339;
	ld.shared.u32 	%r125, [%r124];
	setp.eq.s32 	%p46, %r125, 0;
	@%p46 bra 	$L__BB3_75;
	cvt.u32.u64 	%r340, %rd5;
	shl.b32 	%r341, %r478, 8;
	add.s32 	%r342, %r341, %r340;
	mul.wide.u32 	%rd30, %r342, 8;
	add.s64 	%rd31, %rd2, %rd30;
	cvt.u64.u32 	%rd32, %r125;
	atom.global.add.u64 	%rd33, [%rd31], %rd32;
$L__BB3_75:
	ld.shared.u32 	%r126, [%r124+1024];
	setp.eq.s32 	%p47, %r126, 0;
	@%p47 bra 	$L__BB3_77;
	cvt.u32.u64 	%r343, %rd5;
	shl.b32 	%r344, %r478, 8;
	add.s32 	%r345, %r344, %r343;
	add.s32 	%r346, %r345, 256;
	mul.wide.u32 	%rd34, %r346, 8;
	add.s64 	%rd35, %rd2, %rd34;
	cvt.u64.u32 	%rd36, %r126;
	atom.global.add.u64 	%rd37, [%rd35], %rd36;
$L__BB3_77:
	ld.shared.u32 	%r127, [%r124+2048];
	setp.eq.s32 	%p48, %r127, 0;
	@%p48 bra 	$L__BB3_79;
	cvt.u32.u64 	%r347, %rd5;
	shl.b32 	%r348, %r478, 8;
	add.s32 	%r349, %r348, %r347;
	add.s32 	%r350, %r349, 512;
	mul.wide.u32 	%rd38, %r350, 8;
	add.s64 	%rd39, %rd2, %rd38;
	cvt.u64.u32 	%rd40, %r127;
	atom.global.add.u64 	%rd41, [%rd39], %rd40;
$L__BB3_79:
	ld.shared.u32 	%r128, [%r124+3072];
	setp.eq.s32 	%p49, %r128, 0;
	@%p49 bra 	$L__BB3_81;
	cvt.u32.u64 	%r351, %rd5;
	shl.b32 	%r352, %r478, 8;
	add.s32 	%r353, %r352, %r351;
	add.s32 	%r354, %r353, 768;
	mul.wide.u32 	%rd42, %r354, 8;
	add.s64 	%rd43, %rd2, %rd42;
	cvt.u64.u32 	%rd44, %r128;
	atom.global.add.u64 	%rd45, [%rd43], %rd44;
$L__BB3_81:
	ld.shared.u32 	%r129, [%r124+4096];
	setp.eq.s32 	%p50, %r129, 0;
	@%p50 bra 	$L__BB3_83;
	cvt.u32.u64 	%r355, %rd5;
	shl.b32 	%r356, %r478, 8;
	add.s32 	%r357, %r356, %r355;
	add.s32 	%r358, %r357, 1024;
	mul.wide.u32 	%rd46, %r358, 8;
	add.s64 	%rd47, %rd2, %rd46;
	cvt.u64.u32 	%rd48, %r129;
	atom.global.add.u64 	%rd49, [%rd47], %rd48;
$L__BB3_83:
	ld.shared.u32 	%r130, [%r124+5120];
	setp.eq.s32 	%p51, %r130, 0;
	@%p51 bra 	$L__BB3_85;
	cvt.u32.u64 	%r359, %rd5;
	shl.b32 	%r360, %r478, 8;
	add.s32 	%r361, %r360, %r359;
	add.s32 	%r362, %r361, 1280;
	mul.wide.u32 	%rd50, %r362, 8;
	add.s64 	%rd51, %rd2, %rd50;
	cvt.u64.u32 	%rd52, %r130;
	atom.global.add.u64 	%rd53, [%rd51], %rd52;
$L__BB3_85:
	ld.shared.u32 	%r131, [%r124+6144];
	setp.eq.s32 	%p52, %r131, 0;
	@%p52 bra 	$L__BB3_87;
	cvt.u32.u64 	%r363, %rd5;
	shl.b32 	%r364, %r478, 8;
	add.s32 	%r365, %r364, %r363;
	add.s32 	%r366, %r365, 1536;
	mul.wide.u32 	%rd54, %r366, 8;
	add.s64 	%rd55, %rd2, %rd54;
	cvt.u64.u32 	%rd56, %r131;
	atom.global.add.u64 	%rd57, [%rd55], %rd56;
$L__BB3_87:
	ld.shared.u32 	%r132, [%r124+7168];
	setp.eq.s32 	%p53, %r132, 0;
	@%p53 bra 	$L__BB3_89;
	cvt.u32.u64 	%r367, %rd5;
	shl.b32 	%r368, %r478, 8;
	add.s32 	%r369, %r368, %r367;
	add.s32 	%r370, %r369, 1792;
	mul.wide.u32 	%rd58, %r370, 8;
	add.s64 	%rd59, %rd2, %rd58;
	cvt.u64.u32 	%rd60, %r132;
	atom.global.add.u64 	%rd61, [%rd59], %rd60;
$L__BB3_89:
	add.s32 	%r478, %r478, 8;
	setp.ne.s32 	%p54, %r478, %r16;
	mov.u32 	%r480, %r16;
	@%p54 bra 	$L__BB3_73;
$L__BB3_90:
	add.s32 	%r135, %r5, -1;
	setp.eq.s32 	%p55, %r3, 0;
	@%p55 bra 	$L__BB3_111;
	setp.lt.u32 	%p56, %r4, 3;
	@%p56 bra 	$L__BB3_101;
	shl.b32 	%r371, %r480, 10;
	add.s32 	%r136, %r6, %r371;
	ld.shared.u32 	%r137, [%r136];
	setp.eq.s32 	%p57, %r137, 0;
	@%p57 bra 	$L__BB3_94;
	cvt.u32.u64 	%r372, %rd5;
	shl.b32 	%r373, %r480, 8;
	add.s32 	%r374, %r373, %r372;
	mul.wide.u32 	%rd62, %r374, 8;
	add.s64 	%rd63, %rd2, %rd62;
	cvt.u64.u32 	%rd64, %r137;
	atom.global.add.u64 	%rd65, [%rd63], %rd64;
$L__BB3_94:
	ld.shared.u32 	%r138, [%r136+1024];
	setp.eq.s32 	%p58, %r138, 0;
	@%p58 bra 	$L__BB3_96;
	cvt.u32.u64 	%r375, %rd5;
	shl.b32 	%r376, %r480, 8;
	add.s32 	%r377, %r376, %r375;
	add.s32 	%r378, %r377, 256;
	mul.wide.u32 	%rd66, %r378, 8;
	add.s64 	%rd67, %rd2, %rd66;
	cvt.u64.u32 	%rd68, %r138;
	atom.global.add.u64 	%rd69, [%rd67], %rd68;
$L__BB3_96:
	ld.shared.u32 	%r139, [%r136+2048];
	setp.eq.s32 	%p59, %r139, 0;
	@%p59 bra 	$L__BB3_98;
	cvt.u32.u64 	%r379, %rd5;
	shl.b32 	%r380, %r480, 8;
	add.s32 	%r381, %r380, %r379;
	add.s32 	%r382, %r381, 512;
	mul.wide.u32 	%rd70, %r382, 8;
	add.s64 	%rd71, %rd2, %rd70;
	cvt.u64.u32 	%rd72, %r139;
	atom.global.add.u64 	%rd73, [%rd71], %rd72;
$L__BB3_98:
	ld.shared.u32 	%r140, [%r136+3072];
	setp.eq.s32 	%p60, %r140, 0;
	@%p60 bra 	$L__BB3_100;
	cvt.u32.u64 	%r383, %rd5;
	shl.b32 	%r384, %r480, 8;
	add.s32 	%r385, %r384, %r383;
	add.s32 	%r386, %r385, 768;
	mul.wide.u32 	%rd74, %r386, 8;
	add.s64 	%rd75, %rd2, %rd74;
	cvt.u64.u32 	%rd76, %r140;
	atom.global.add.u64 	%rd77, [%rd75], %rd76;
$L__BB3_100:
	add.s32 	%r480, %r480, 4;
$L__BB3_101:
	setp.eq.s32 	%p61, %r5, 0;
	@%p61 bra 	$L__BB3_111;
	setp.eq.s32 	%p62, %r135, 0;
	@%p62 bra 	$L__BB3_108;
	shl.b32 	%r387, %r480, 10;
	add.s32 	%r143, %r6, %r387;
	ld.shared.u32 	%r144, [%r143];
	setp.eq.s32 	%p63, %r144, 0;
	@%p63 bra 	$L__BB3_105;
	cvt.u32.u64 	%r388, %rd5;
	shl.b32 	%r389, %r480, 8;
	add.s32 	%r390, %r389, %r388;
	mul.wide.u32 	%rd78, %r390, 8;
	add.s64 	%rd79, %rd2, %rd78;
	cvt.u64.u32 	%rd80, %r144;
	atom.global.add.u64 	%rd81, [%rd79], %rd80;
$L__BB3_105:
	ld.shared.u32 	%r145, [%r143+1024];
	setp.eq.s32 	%p64, %r145, 0;
	@%p64 bra 	$L__BB3_107;
	cvt.u32.u64 	%r391, %rd5;
	shl.b32 	%r392, %r480, 8;
	add.s32 	%r393, %r392, %r391;
	add.s32 	%r394, %r393, 256;
	mul.wide.u32 	%rd82, %r394, 8;
	add.s64 	%rd83, %rd2, %rd82;
	cvt.u64.u32 	%rd84, %r145;
	atom.global.add.u64 	%rd85, [%rd83], %rd84;
$L__BB3_107:
	add.s32 	%r480, %r480, 2;
$L__BB3_108:
	setp.eq.s32 	%p65, %r17, 0;
	@%p65 bra 	$L__BB3_111;
	shl.b32 	%r395, %r480, 10;
	add.s32 	%r396, %r6, %r395;
	ld.shared.u32 	%r148, [%r396];
	setp.eq.s32 	%p66, %r148, 0;
	@%p66 bra 	$L__BB3_111;
	cvt.u32.u64 	%r397, %rd5;
	shl.b32 	%r398, %r480, 8;
	add.s32 	%r399, %r398, %r397;
	mul.wide.u32 	%rd86, %r399, 8;
	add.s64 	%rd87, %rd2, %rd86;
	cvt.u64.u32 	%rd88, %r148;
	atom.global.add.u64 	%rd89, [%rd87], %rd88;
$L__BB3_111:
	cvt.u32.u64 	%r400, %rd5;
	setp.gt.u32 	%p67, %r400, 127;
	@%p67 bra 	$L__BB3_152;
	setp.lt.u32 	%p68, %r1, 7;
	mov.b32 	%r484, 0;
	@%p68 bra 	$L__BB3_131;
	mov.b32 	%r482, 0;
$L__BB3_114:
	.pragma "nounroll";
	shl.b32 	%r404, %r482, 10;
	add.s32 	%r150, %r6, %r404;
	ld.shared.u32 	%r151, [%r150+512];
	setp.eq.s32 	%p69, %r151, 0;
	shl.b32 	%r405, %r482, 8;
	add.s32 	%r406, %r405, %r400;
	mul.wide.u32 	%rd90, %r406, 8;
	add.s64 	%rd15, %rd2, %rd90;
	@%p69 bra 	$L__BB3_116;
	cvt.u64.u32 	%rd91, %r151;
	atom.global.add.u64 	%rd92, [%rd15+1024], %rd91;
$L__BB3_116:
	ld.shared.u32 	%r152, [%r150+1536];
	setp.eq.s32 	%p70, %r152, 0;
	@%p70 bra 	$L__BB3_118;
	cvt.u64.u32 	%rd93, %r152;
	atom.global.add.u64 	%rd94, [%rd15+3072], %rd93;
$L__BB3_118:
	ld.shared.u32 	%r153, [%r150+2560];
	setp.eq.s32 	%p71, %r153, 0;
	@%p71 bra 	$L__BB3_120;
	cvt.u64.u32 	%rd95, %r153;
	atom.global.add.u64 	%rd96, [%rd15+5120], %rd95;
$L__BB3_120:
	ld.shared.u32 	%r154, [%r150+3584];
	setp.eq.s32 	%p72, %r154, 0;
	@%p72 bra 	$L__BB3_122;
	cvt.u64.u32 	%rd97, %r154;
	atom.global.add.u64 	%rd98, [%rd15+7168], %rd97;
$L__BB3_122:
	ld.shared.u32 	%r155, [%r150+4608];
	setp.eq.s32 	%p73, %r155, 0;
	@%p73 bra 	$L__BB3_124;
	cvt.u64.u32 	%rd99, %r155;
	atom.global.add.u64 	%rd100, [%rd15+9216], %rd99;
$L__BB3_124:
	ld.shared.u32 	%r156, [%r150+5632];
	setp.eq.s32 	%p74, %r156, 0;
	@%p74 bra 	$L__BB3_126;
	cvt.u64.u32 	%rd101, %r156;
	atom.global.add.u64 	%rd102, [%rd15+11264], %rd101;
$L__BB3_126:
	ld.shared.u32 	%r157, [%r150+6656];
	setp.eq.s32 	%p75, %r157, 0;
	@%p75 bra 	$L__BB3_128;
	cvt.u64.u32 	%rd103, %r157;
	atom.global.add.u64 	%rd104, [%rd15+13312], %rd103;
$L__BB3_128:
	ld.shared.u32 	%r158, [%r150+7680];
	setp.eq.s32 	%p76, %r158, 0;
	@%p76 bra 	$L__BB3_130;
	cvt.u64.u32 	%rd105, %r158;
	atom.global.add.u64 	%rd106, [%rd15+15360], %rd105;
$L__BB3_130:
	add.s32 	%r482, %r482, 8;
	setp.ne.s32 	%p77, %r482, %r16;
	mov.u32 	%r484, %r16;
	@%p77 bra 	$L__BB3_114;
$L__BB3_131:
	setp.eq.s32 	%p78, %r3, 0;
	@%p78 bra 	$L__BB3_152;
	setp.lt.u32 	%p79, %r4, 3;
	@%p79 bra 	$L__BB3_142;
	shl.b32 	%r407, %r484, 10;
	add.s32 	%r161, %r6, %r407;
	ld.shared.u32 	%r162, [%r161+512];
	setp.eq.s32 	%p80, %r162, 0;
	@%p80 bra 	$L__BB3_135;
	shl.b32 	%r409, %r484, 8;
	add.s32 	%r410, %r409, %r400;
	mul.wide.u32 	%rd107, %r410, 8;
	add.s64 	%rd108, %rd2, %rd107;
	cvt.u64.u32 	%rd109, %r162;
	atom.global.add.u64 	%rd110, [%rd108+1024], %rd109;
$L__BB3_135:
	ld.shared.u32 	%r163, [%r161+1536];
	setp.eq.s32 	%p81, %r163, 0;
	@%p81 bra 	$L__BB3_137;
	shl.b32 	%r412, %r484, 8;
	add.s32 	%r413, %r412, %r400;
	add.s32 	%r414, %r413, 256;
	mul.wide.u32 	%rd111, %r414, 8;
	add.s64 	%rd112, %rd2, %rd111;
	cvt.u64.u32 	%rd113, %r163;
	atom.global.add.u64 	%rd114, [%rd112+1024], %rd113;
$L__BB3_137:
	ld.shared.u32 	%r164, [%r161+2560];
	setp.eq.s32 	%p82, %r164, 0;
	@%p82 bra 	$L__BB3_139;
	shl.b32 	%r416, %r484, 8;
	add.s32 	%r417, %r416, %r400;
	add.s32 	%r418, %r417, 512;
	mul.wide.u32 	%rd115, %r418, 8;
	add.s64 	%rd116, %rd2, %rd115;
	cvt.u64.u32 	%rd117, %r164;
	atom.global.add.u64 	%rd118, [%rd116+1024], %rd117;
$L__BB3_139:
	ld.shared.u32 	%r165, [%r161+3584];
	setp.eq.s32 	%p83, %r165, 0;
	@%p83 bra 	$L__BB3_141;
	shl.b32 	%r420, %r484, 8;
	add.s32 	%r421, %r420, %r400;
	add.s32 	%r422, %r421, 768;
	mul.wide.u32 	%rd119, %r422, 8;
	add.s64 	%rd120, %rd2, %rd119;
	cvt.u64.u32 	%rd121, %r165;
	atom.global.add.u64 	%rd122, [%rd120+1024], %rd121;
$L__BB3_141:
	add.s32 	%r484, %r484, 4;
$L__BB3_142:
	setp.eq.s32 	%p84, %r5, 0;
	@%p84 bra 	$L__BB3_152;
	setp.eq.s32 	%p85, %r135, 0;
	@%p85 bra 	$L__BB3_149;
	shl.b32 	%r423, %r484, 10;
	add.s32 	%r168, %r6, %r423;
	ld.shared.u32 	%r169, [%r168+512];
	setp.eq.s32 	%p86, %r169, 0;
	@%p86 bra 	$L__BB3_146;
	shl.b32 	%r425, %r484, 8;
	add.s32 	%r426, %r425, %r400;
	mul.wide.u32 	%rd123, %r426, 8;
	add.s64 	%rd124, %rd2, %rd123;
	cvt.u64.u32 	%rd125, %r169;
	atom.global.add.u64 	%rd126, [%rd124+1024], %rd125;
$L__BB3_146:
	ld.shared.u32 	%r170, [%r168+1536];
	setp.eq.s32 	%p87, %r170, 0;
	@%p87 bra 	$L__BB3_148;
	shl.b32 	%r428, %r484, 8;
	add.s32 	%r429, %r428, %r400;
	add.s32 	%r430, %r429, 256;
	mul.wide.u32 	%rd127, %r430, 8;
	add.s64 	%rd128, %rd2, %rd127;
	cvt.u64.u32 	%rd129, %r170;
	atom.global.add.u64 	%rd130, [%rd128+1024], %rd129;
$L__BB3_148:
	add.s32 	%r484, %r484, 2;
$L__BB3_149:
	setp.eq.s32 	%p88, %r17, 0;
	@%p88 bra 	$L__BB3_152;
	shl.b32 	%r431, %r484, 10;
	add.s32 	%r432, %r6, %r431;
	ld.shared.u32 	%r173, [%r432+512];
	setp.eq.s32 	%p89, %r173, 0;
	@%p89 bra 	$L__BB3_152;
	shl.b32 	%r434, %r484, 8;
	add.s32 	%r435, %r434, %r400;
	mul.wide.u32 	%rd131, %r435, 8;
	add.s64 	%rd132, %rd2, %rd131;
	cvt.u64.u32 	%rd133, %r173;
	atom.global.add.u64 	%rd134, [%rd132+1024], %rd133;
$L__BB3_152:
	bar.sync 	0;
	add.s64 	%rd135, %rd135, 1;
	setp.ne.s64 	%p90, %rd135, %rd6;
	@%p90 bra 	$L__BB3_2;
$L__BB3_153:
	ret;

}
	// .globl	_ZN3cub18CUB_300001_SM_10006detail10radix_sort33DeviceRadixSortExclusiveSumKernelINS1_5radix10policy_hubIjNS0_8NullTypeEyE10Policy1000EyEEvPT0_
.visible .entry _ZN3cub18CUB_300001_SM_10006detail10radix_sort33DeviceRadixSortExclusiveSumKernelINS1_5radix10policy_hubIjNS0_8NullTypeEyE10Policy1000EyEEvPT0_(
	.param .u64 .ptr .align 1 _ZN3cub18CUB_300001_SM_10006detail10radix_sort33DeviceRadixSortExclusiveSumKernelINS1_5radix10policy_hubIjNS0_8NullTypeEyE10Policy1000EyEEvPT0__param_0
)
{
	.reg .pred 	%p<4>;
	.reg .b32 	%r<28>;
	.reg .b64 	%rd<54>;
	// demoted variable
	.shared .align 16 .b8 _ZZN3cub18CUB_300001_SM_10006detail10radix_sort33DeviceRadixSortExclusiveSumKernelINS1_5radix10policy_hubIjNS0_8NullTypeEyE10Policy1000EyEEvPT0_E12temp_storage[2336];
	ld.param.u64 	%rd5, [_ZN3cub18CUB_300001_SM_10006detail10radix_sort33DeviceRadixSortExclusiveSumKernelINS1_5radix10policy_hubIjNS0_8NullTypeEyE10Policy1000EyEEvPT0__param_0];
	cvta.to.global.u64 	%rd6, %rd5;
	mov.u32 	%r3, %ctaid.x;
	shl.b32 	%r4, %r3, 8;
	mov.u32 	%r1, %tid.x;
	setp.gt.u32 	%p1, %r1, 255;
	add.s32 	%r5, %r4, %r1;
	mul.wide.s32 	%rd7, %r5, 8;
	add.s64 	%rd1, %rd6, %rd7;
	@%p1 bra 	$L__BB4_2;
	ld.global.u64 	%rd53, [%rd1];
$L__BB4_2:
	shr.u32 	%r6, %r1, 3;
	add.s32 	%r7, %r6, %r1;
	shl.b32 	%r8, %r7, 3;
	mov.u32 	%r9, _ZZN3cub18CUB_300001_SM_10006detail10radix_sort33DeviceRadixSortExclusiveSumKernelINS1_5radix10policy_hubIjNS0_8NullTypeEyE10Policy1000EyEEvPT0_E12temp_storage;
	add.s32 	%r10, %r9, %r8;
	add.s32 	%r2, %r10, 16;
	st.shared.u64 	[%r10+16], %rd53;
	bar.sync 	0;
	setp.gt.u32 	%p2, %r1, 31;
	@%p2 bra 	$L__BB4_4;
	mad.lo.s32 	%r27, %r1, 72, %r9;
	ld.shared.u64 	%rd23, [%r27+16];
	ld.shared.u64 	%rd24, [%r27+24];
	ld.shared.u64 	%rd25, [%r27+32];
	ld.shared.u64 	%rd26, [%r27+40];
	ld.shared.u64 	%rd27, [%r27+48];
	ld.shared.u64 	%rd28, [%r27+56];
	ld.shared.u64 	%rd29, [%r27+64];
	ld.shared.u64 	%rd30, [%r27+72];
	add.s64 	%rd31, %rd24, %rd23;
	add.s64 	%rd32, %rd31, %rd25;
	add.s64 	%rd33, %rd32, %rd26;
	add.s64 	%rd34, %rd33, %rd27;
	add.s64 	%rd35, %rd34, %rd28;
	add.s64 	%rd36, %rd35, %rd29;
	add.s64 	%rd10, %rd36, %rd30;
	mov.b32 	%r11, 1;
	mov.b32 	%r24, 0;
	mov.b32 	%r25, -1;
	// begin inline asm
	{  .reg .u64 r0;  .reg .u32 lo;  .reg .u32 hi;  .reg .pred p;  mov.b64 {lo, hi}, %rd10;  shfl.sync.up.b32 lo|p, lo, %r11, %r24, %r25;  shfl.sync.up.b32 hi|p, hi, %r11, %r24, %r25;  mov.b64 r0, {lo, hi};  @p add.u64 r0, r0, %rd10;  mov.u64 %rd8, r0;}
	// end inline asm
	mov.b32 	%r14, 2;
	// begin inline asm
	{  .reg .u64 r0;  .reg .u32 lo;  .reg .u32 hi;  .reg .pred p;  mov.b64 {lo, hi}, %rd8;  shfl.sync.up.b32 lo|p, lo, %r14, %r24, %r25;  shfl.sync.up.b32 hi|p, hi, %r14, %r24, %r25;  mov.b64 r0, {lo, hi};  @p add.u64 r0, r0, %rd8;  mov.u64 %rd11, r0;}
	// end inline asm
	mov.b32 	%r17, 4;
	// begin inline asm
	{  .reg .u64 r0;  .reg .u32 lo;  .reg .u32 hi;  .reg .pred p;  mov.b64 {lo, hi}, %rd11;  shfl.sync.up.b32 lo|p, lo, %r17, %r24, %r25;  shfl.sync.up.b32 hi|p, hi, %r17, %r24, %r25;  mov.b64 r0, {lo, hi};  @p add.u64 r0, r0, %rd11;  mov.u64 %rd14, r0;}
	// end inline asm
	mov.b32 	%r20, 8;
	// begin inline asm
	{  .reg .u64 r0;  .reg .u32 lo;  .reg .u32 hi;  .reg .pred p;  mov.b64 {lo, hi}, %rd14;  shfl.sync.up.b32 lo|p, lo, %r20, %r24, %r25;  shfl.sync.up.b32 hi|p, hi, %r20, %r24, %r25;  mov.b64 r0, {lo, hi};  @p add.u64 r0, r0, %rd14;  mov.u64 %rd17, r0;}
	// end inline asm
	mov.b32 	%r23, 16;
	// begin inline asm
	{  .reg .u64 r0;  .reg .u32 lo;  .reg .u32 hi;  .reg .pred p;  mov.b64 {lo, hi}, %rd17;  shfl.sync.up.b32 lo|p, lo, %r23, %r24, %r25;  shfl.sync.up.b32 hi|p, hi, %r23, %r24, %r25;  mov.b64 r0, {lo, hi};  @p add.u64 r0, r0, %rd17;  mov.u64 %rd20, r0;}
	// end inline asm
	sub.s64 	%rd37, %rd20, %rd10;
	ld.shared.u64 	%rd38, [%r27+16];
	ld.shared.u64 	%rd39, [%r27+24];
	ld.shared.u64 	%rd40, [%r27+32];
	ld.shared.u64 	%rd41, [%r27+40];
	ld.shared.u64 	%rd42, [%r27+48];
	ld.shared.u64 	%rd43, [%r27+56];
	ld.shared.u64 	%rd44, [%r27+64];
	add.s64 	%rd45, %rd38, %rd37;
	add.s64 	%rd46, %rd39, %rd45;
	add.s64 	%rd47, %rd40, %rd46;
	add.s64 	%rd48, %rd41, %rd47;
	add.s64 	%rd49, %rd42, %rd48;
	add.s64 	%rd50, %rd43, %rd49;
	add.s64 	%rd51, %rd44, %rd50;
	st.shared.u64 	[%r27+16], %rd37;
	st.shared.u64 	[%r27+24], %rd45;
	st.shared.u64 	[%r27+32], %rd46;
	st.shared.u64 	[%r27+40], %rd47;
	st.shared.u64 	[%r27+48], %rd48;
	st.shared.u64 	[%r27+56], %rd49;
	st.shared.u64 	[%r27+64], %rd50;
	st.shared.u64 	[%r27+72], %rd51;
$L__BB4_4:
	setp.gt.u32 	%p3, %r1, 255;
	bar.sync 	0;
	@%p3 bra 	$L__BB4_6;
	ld.shared.u64 	%rd52, [%r2];
	st.global.u64 	[%rd1], %rd52;
$L__BB4_6:
	ret;

}
	// .globl	_ZN3cub18CUB_300001_SM_10006detail10radix_sort29DeviceRadixSortOnesweepKernelINS1_5radix10policy_hubIjNS0_8NullTypeEyE10Policy1000ELNS0_9SortOrderE1EjS6_yiiNS1_21identity_decomposer_tEEEvPT5_SC_PT3_PKSD_PT1_PKSH_PT2_PKSL_T4_iiT6_
.visible .entry _ZN3cub18CUB_300001_SM_10006detail10radix_sort29DeviceRadixSortOnesweepKernelINS1_5radix10policy_hubIjNS0_8NullTypeEyE10Policy1000ELNS0_9SortOrderE1EjS6_yiiNS1_21identity_decomposer_tEEEvPT5_SC_PT3_PKSD_PT1_PKSH_PT2_PKSL_T4_iiT6_(
	.param .u64 .ptr .align 1 _ZN3cub18CUB_300001_SM_10006detail10radix_sort29DeviceRadixSortOnesweepKernelINS1_5radix10policy_hubIjNS0_8NullTypeEyE10Policy1000ELNS0_9SortOrderE1EjS6_yiiNS1_21identity_decomposer_tEEEvPT5_SC_PT3_PKSD_PT1_PKSH_PT2_PKSL_T4_iiT6__param_0,
	.param .u64 .ptr .align 1 _ZN3cub18CUB_300001_SM_10006detail10radix_sort29DeviceRadixSortOnesweepKernelINS1_5radix10policy_hubIjNS0_8NullTypeEyE10Policy1000ELNS0_9SortOrderE1EjS6_yiiNS1_21identity_decomposer_tEEEvPT5_SC_PT3_PKSD_PT1_PKSH_PT2_PKSL_T4_iiT6__param_1,
	.param .u64 .ptr .align 1 _ZN3cub18CUB_300001_SM_10006detail10radix_sort29DeviceRadixSortOnesweepKernelINS1_5radix10policy_hubIjNS0_8NullTypeEyE10Policy1000ELNS0_9SortOrderE1EjS6_yiiNS1_21identity_decomposer_tEEEvPT5_SC_PT3_PKSD_PT1_PKSH_PT2_PKSL_T4_iiT6__param_2,
	.param .u64 .ptr .align 1 _ZN3cub18CUB_300001_SM_10006detail10radix_sort29DeviceRadixSortOnesweepKernelINS1_5radix10policy_hubIjNS0_8NullTypeEyE10Policy1000ELNS0_9SortOrderE1EjS6_yiiNS1_21identity_decomposer_tEEEvPT5_SC_PT3_PKSD_PT1_PKSH_PT2_PKSL_T4_iiT6__param_3,
	.param .u64 .ptr .align 1 _ZN3cub18CUB_300001_SM_10006detail10radix_sort29DeviceRadixSortOnesweepKernelINS1_5radix10policy_hubIjNS0_8NullTypeEyE10Policy1000ELNS0_9SortOrderE1EjS6_yiiNS1_21identity_decomposer_tEEEvPT5_SC_PT3_PKSD_PT1_PKSH_PT2_PKSL_T4_iiT6__param_4,
	.param .u64 .ptr .align 1 _ZN3cub18CUB_300001_SM_10006detail10radix_sort29DeviceRadixSortOnesweepKernelINS1_5radix10policy_hubIjNS0_8NullTypeEyE10Policy1000ELNS0_9SortOrderE1EjS6_yiiNS1_21identity_decomposer_tEEEvPT5_SC_PT3_PKSD_PT1_PKSH_PT2_PKSL_T4_iiT6__param_5,
	.param .u64 .ptr .align 1 _ZN3cub18CUB_300001_SM_10006detail10radix_sort29DeviceRadixSortOnesweepKernelINS1_5radix10policy_hubIjNS0_8NullTypeEyE10Policy1000ELNS0_9SortOrderE1EjS6_yiiNS1_21identity_decomposer_tEEEvPT5_SC_PT3_PKSD_PT1_PKSH_PT2_PKSL_T4_iiT6__param_6,
	.param .u64 .ptr .align 1 _ZN3cub18CUB_300001_SM_10006detail10radix_sort29DeviceRadixSortOnesweepKernelINS1_5radix10policy_hubIjNS0_8NullTypeEyE10Policy1000ELNS0_9SortOrderE1EjS6_yiiNS1_21identity_decomposer_tEEEvPT5_SC_PT3_PKSD_PT1_PKSH_PT2_PKSL_T4_iiT6__param_7,
	.param .u32 _ZN3cub18CUB_300001_SM_10006detail10radix_sort29DeviceRadixSortOnesweepKernelINS1_5radix10policy_hubIjNS0_8NullTypeEyE10Policy1000ELNS0_9SortOrderE1EjS6_yiiNS1_21identity_decomposer_tEEEvPT5_SC_PT3_PKSD_PT1_PKSH_PT2_PKSL_T4_iiT6__param_8,
	.param .u32 _ZN3cub18CUB_300001_SM_10006detail10radix_sort29DeviceRadixSortOnesweepKernelINS1_5radix10policy_hubIjNS0_8NullTypeEyE10Policy1000ELNS0_9SortOrderE1EjS6_yiiNS1_21identity_decomposer_tEEEvPT5_SC_PT3_PKSD_PT1_PKSH_PT2_PKSL_T4_iiT6__param_9,
	.param .u32 _ZN3cub18CUB_300001_SM_10006detail10radix_sort29DeviceRadixSortOnesweepKernelINS1_5radix10policy_hubIjNS0_8NullTypeEyE10Policy1000ELNS0_9SortOrderE1EjS6_yiiNS1_21identity_decomposer_tEEEvPT5_SC_PT3_PKSD_PT1_PKSH_PT2_PKSL_T4_iiT6__param_10,
	.param .align 1 .b8 _ZN3cub18CUB_300001_SM_10006detail10radix_sort29DeviceRadixSortOnesweepKernelINS1_5radix10policy_hubIjNS0_8NullTypeEyE10Policy1000ELNS0_9SortOrderE1EjS6_yiiNS1_21identity_decomposer_tEEEvPT5_SC_PT3_PKSD_PT1_PKSH_PT2_PKSL_T4_iiT6__param_11[1]
)
.maxntid 384
{
	.reg .pred 	%p<142>;
	.reg .b32 	%r<1806>;
	.reg .b64 	%rd<239>;
	// demoted variable
	.shared .align 16 .b8 _ZZN3cub18CUB_300001_SM_10006detail10radix_sort29DeviceRadixSortOnesweepKernelINS1_5radix10policy_hubIjNS0_8NullTypeEyE10Policy1000ELNS0_9SortOrderE1EjS6_yiiNS1_21identity_decomposer_tEEEvPT5_SC_PT3_PKSD_PT1_PKSH_PT2_PKSL_T4_iiT6_E1s[31232];
	ld.param.u64 	%rd21, [_ZN3cub18CUB_300001_SM_10006detail10radix_sort29DeviceRadixSortOnesweepKernelINS1_5radix10policy_hubIjNS0_8NullTypeEyE10Policy1000ELNS0_9SortOrderE1EjS6_yiiNS1_21identity_decomposer_tEEEvPT5_SC_PT3_PKSD_PT1_PKSH_PT2_PKSL_T4_iiT6__param_1];
	ld.param.u64 	%rd24, [_ZN3cub18CUB_300001_SM_10006detail10radix_sort29DeviceRadixSortOnesweepKernelINS1_5radix10policy_hubIjNS0_8NullTypeEyE10Policy1000ELNS0_9SortOrderE1EjS6_yiiNS1_21identity_decomposer_tEEEvPT5_SC_PT3_PKSD_PT1_PKSH_PT2_PKSL_T4_iiT6__param_4];
	ld.param.u64 	%rd25, [_ZN3cub18CUB_300001_SM_10006detail10radix_sort29DeviceRadixSortOnesweepKernelINS1_5radix10policy_hubIjNS0_8NullTypeEyE10Policy1000ELNS0_9SortOrderE1EjS6_yiiNS1_21identity_decomposer_tEEEvPT5_SC_PT3_PKSD_PT1_PKSH_PT2_PKSL_T4_iiT6__param_5];
	ld.param.u32 	%r293, [_ZN3cub18CUB_300001_SM_10006detail10radix_sort29DeviceRadixSortOnesweepKernelINS1_5radix10policy_hubIjNS0_8NullTypeEyE10Policy1000ELNS0_9SortOrderE1EjS6_yiiNS1_21identity_decomposer_tEEEvPT5_SC_PT3_PKSD_PT1_PKSH_PT2_PKSL_T4_iiT6__param_9];
	ld.param.u32 	%r294, [_ZN3cub18CUB_300001_SM_10006detail10radix_sort29DeviceRadixSortOnesweepKernelINS1_5radix10policy_hubIjNS0_8NullTypeEyE10Policy1000ELNS0_9SortOrderE1EjS6_yiiNS1_21identity_decomposer_tEEEvPT5_SC_PT3_PKSD_PT1_PKSH_PT2_PKSL_T4_iiT6__param_10];
	cvta.to.global.u64 	%rd1, %rd24;
	cvta.to.global.u64 	%rd2, %rd25;
	mov.u32 	%r1, %tid.x;
	// begin inline asm
	mov.u32 %r295, %laneid;
	// end inline asm
	setp.ne.s32 	%p1, %r1, 0;
	@%p1 bra 	$L__BB5_2;
	cvta.to.global.u64 	%rd26, %rd21;
	atom.global.add.u32 	%r296, [%rd26], 1;
	st.shared.u32 	[_ZZN3cub18CUB_300001_SM_10006detail10radix_sort29DeviceRadixSortOnesweepKernelINS1_5radix10policy_hubIjNS0_8NullTypeEyE10Policy1000ELNS0_9SortOrderE1EjS6_yiiNS1_21identity_decomposer_tEEEvPT5_SC_PT3_PKSD_PT1_PKSH_PT2_PKSL_T4_iiT6_E1s+29184], %r296;
$L__BB5_2:
	ld.param.u32 	%r1706, [_ZN3cub18CUB_300001_SM_10006detail10radix_sort29DeviceRadixSortOnesweepKernelINS1_5radix10policy_hubIjNS0_8NullTypeEyE10Policy1000ELNS0_9SortOrderE1EjS6_yiiNS1_21identity_decomposer_tEEEvPT5_SC_PT3_PKSD_PT1_PKSH_PT2_PKSL_T4_iiT6__param_8];
	bar.sync 	0;
	ld.shared.u32 	%r3, [_ZZN3cub18CUB_300001_SM_10006detail10radix_sort29DeviceRadixSortOnesweepKernelINS1_5radix10policy_hubIjNS0_8NullTypeEyE10Policy1000ELNS0_9SortOrderE1EjS6_yiiNS1_21identity_decomposer_tEEEvPT5_SC_PT3_PKSD_PT1_PKSH_PT2_PKSL_T4_iiT6_E1s+29184];
	mul.lo.s32 	%r297, %r3, 7296;
	add.s32 	%r4, %r297, 7296;
	setp.gt.s32 	%p2, %r4, %r1706;
	cvt.s64.s32 	%rd3, %r297;
	@%p2 bra 	$L__BB5_4;
	and.b32  	%r298, %r1, 31;
	and.b32  	%r299, %r1, 992;
	mul.lo.s32 	%r300, %r299, 19;
	or.b32  	%r301, %r300, %r298;
	cvt.u64.u32 	%rd27, %r301;
	add.s64 	%rd28, %rd27, %rd3;
	shl.b64 	%rd29, %rd28, 2;
	add.s64 	%rd30, %rd2, %rd29;
	ld.global.u32 	%r1732, [%rd30];
	ld.global.u32 	%r1733, [%rd30+128];
	ld.global.u32 	%r1734, [%rd30+256];
	ld.global.u32 	%r1735, [%rd30+384];
	ld.global.u32 	%r1736, [%rd30+512];
	ld.global.u32 	%r1737, [%rd30+640];
	ld.global.u32 	%r1738, [%rd30+768];
	ld.global.u32 	%r1739, [%rd30+896];
	ld.global.u32 	%r1740, [%rd30+1024];
	ld.global.u32 	%r1741, [%rd30+1152];
	ld.global.u32 	%r1742, [%rd30+1280];
	ld.global.u32 	%r1743, [%rd30+1408];
	ld.global.u32 	%r1744, [%rd30+1536];
	ld.global.u32 	%r1745, [%rd30+1664];
	ld.global.u32 	%r1746, [%rd30+1792];
	ld.global.u32 	%r1747, [%rd30+1920];
	ld.global.u32 	%r1748, [%rd30+2048];
	ld.global.u32 	%r1749, [%rd30+2176];
	ld.global.u32 	%r1750, [%rd30+2304];
	bra.uni 	$L__BB5_42;
$L__BB5_4:
	ld.param.u32 	%r1707, [_ZN3cub18CUB_300001_SM_10006detail10radix_sort29DeviceRadixSortOnesweepKernelINS1_5radix10policy_hubIjNS0_8NullTypeEyE10Policy1000ELNS0_9SortOrderE1EjS6_yiiNS1_21identity_decomposer_tEEEvPT5_SC_PT3_PKSD_PT1_PKSH_PT2_PKSL_T4_iiT6__param_8];
	cvt.u32.u64 	%r303, %rd3;
	sub.s32 	%r24, %r1707, %r303;
	and.b32  	%r304, %r1, 31;
	and.b32  	%r305, %r1, 992;
	mul.lo.s32 	%r306, %r305, 19;
	or.b32  	%r25, %r306, %r304;
	setp.ge.s32 	%p3, %r25, %r24;
	cvt.u64.u32 	%rd31, %r25;
	add.s64 	%rd32, %rd31, %rd3;
	shl.b64 	%rd33, %rd32, 2;
	add.s64 	%rd4, %rd2, %rd33;
	mov.b32 	%r1732, 0;
	@%p3 bra 	$L__BB5_6;
	ld.global.u32 	%r1732, [%rd4];
$L__BB5_6:
	add.s32 	%r308, %r25, 32;
	setp.ge.s32 	%p4, %r308, %r24;
	mov.b32 	%r1733, 0;
	@%p4 bra 	$L__BB5_8;
	ld.global.u32 	%r1733, [%rd4+128];
$L__BB5_8:
	add.s32 	%r310, %r25, 64;
	setp.ge.s32 	%p5, %r310, %r24;
	mov.b32 	%r1734, 0;
	@%p5 bra 	$L__BB5_10;
	ld.global.u32 	%r1734, [%rd4+256];
$L__BB5_10:
	add.s32 	%r312, %r25, 96;
	setp.ge.s32 	%p6, %r312, %r24;
	mov.b32 	%r1735, 0;
	@%p6 bra 	$L__BB5_12;
	ld.global.u32 	%r1735, [%rd4+384];
$L__BB5_12:
	add.s32 	%r314, %r25, 128;
	setp.ge.s32 	%p7, %r314, %r24;
	mov.b32 	%r1736, 0;
	@%p7 bra 	$L__BB5_14;
	ld.global.u32 	%r1736, [%rd4+512];
$L__BB5_14:
	add.s32 	%r316, %r25, 160;
	setp.ge.s32 	%p8, %r316, %r24;
	mov.b32 	%r1737, 0;
	@%p8 bra 	$L__BB5_16;
	ld.global.u32 	%r1737, [%rd4+640];
$L__BB5_16:
	add.s32 	%r318, %r25, 192;
	setp.ge.s32 	%p9, %r318, %r24;
	mov.b32 	%r1738, 0;
	@%p9 bra 	$L__BB5_18;
	ld.global.u32 	%r1738, [%rd4+768];
$L__BB5_18:
	add.s32 	%r320, %r25, 224;
	setp.ge.s32 	%p10, %r320, %r24;
	mov.b32 	%r1739, 0;
	@%p10 bra 	$L__BB5_20;
	ld.global.u32 	%r1739, [%rd4+896];
$L__BB5_20:
	add.s32 	%r322, %r25, 256;
	setp.ge.s32 	%p11, %r322, %r24;
	mov.b32 	%r1740, 0;
	@%p11 bra 	$L__BB5_22;
	ld.global.u32 	%r1740, [%rd4+1024];
$L__BB5_22:
	add.s32 	%r324, %r25, 288;
	setp.ge.s32 	%p12, %r324, %r24;
	mov.b32 	%r1741, 0;
	@%p12 bra 	$L__BB5_24;
	ld.global.u32 	%r1741, [%rd4+1152];
$L__BB5_24:
	add.s32 	%r326, %r25, 320;
	setp.ge.s32 	%p13, %r326, %r24;
	mov.b32 	%r1742, 0;
	@%p13 bra 	$L__BB5_26;
	ld.global.u32 	%r1742, [%rd4+1280];
$L__BB5_26:
	add.s32 	%r328, %r25, 352;
	setp.ge.s32 	%p14, %r328, %r24;
	mov.b32 	%r1743, 0;
	@%p14 bra 	$L__BB5_28;
	ld.global.u32 	%r1743, [%rd4+1408];
$L__BB5_28:
	add.s32 	%r330, %r25, 384;
	setp.ge.s32 	%p15, %r330, %r24;
	mov.b32 	%r1744, 0;
	@%p15 bra 	$L__BB5_30;
	ld.global.u32 	%r1744, [%rd4+1536];
$L__BB5_30:
	add.s32 	%r332, %r25, 416;
	setp.ge.s32 	%p16, %r332, %r24;
	mov.b32 	%r1745, 0;
	@%p16 bra 	$L__BB5_32;
	ld.global.u32 	%r1745, [%rd4+1664];
$L__BB5_32:
	add.s32 	%r334, %r25, 448;
	setp.ge.s32 	%p17, %r334, %r24;
	mov.b32 	%r1746, 0;
	@%p17 bra 	$L__BB5_34;
	ld.global.u32 	%r1746, [%rd4+1792];
$L__BB5_34:
	add.s32 	%r336, %r25, 480;
	setp.ge.s32 	%p18, %r336, %r24;
	mov.b32 	%r1747, 0;
	@%p18 bra 	$L__BB5_36;
	ld.global.u32 	%r1747, [%rd4+1920];
$L__BB5_36:
	add.s32 	%r338, %r25, 512;
	setp.ge.s32 	%p19, %r338, %r24;
	mov.b32 	%r1748, 0;
	@%p19 bra 	$L__BB5_38;
	ld.global.u32 	%r1748, [%rd4+2048];
$L__BB5_38:
	add.s32 	%r340, %r25, 544;
	setp.ge.s32 	%p20, %r340, %r24;
	mov.b32 	%r1749, 0;
	@%p20 bra 	$L__BB5_40;
	ld.global.u32 	%r1749, [%rd4+2176];
$L__BB5_40:
	add.s32 	%r342, %r25, 576;
	setp.ge.s32 	%p21, %r342, %r24;
	mov.b32 	%r1750, 0;
	@%p21 bra 	$L__BB5_42;
	ld.global.u32 	%r1750, [%rd4+2304];
$L__BB5_42:
	mov.b32 	%r343, -1;
	shl.b32 	%r344, %r343, %r294;
	not.b32 	%r82, %r344;
	shr.u32 	%r83, %r1, 5;
	shl.b32 	%r345, %r83, 10;
	mov.u32 	%r346, _ZZN3cub18CUB_300001_SM_10006detail10radix_sort29DeviceRadixSortOnesweepKernelINS1_5radix10policy_hubIjNS0_8NullTypeEyE10Policy1000ELNS0_9SortOrderE1EjS6_yiiNS1_21identity_decomposer_tEEEvPT5_SC_PT3_PKSD_PT1_PKSH_PT2_PKSL_T4_iiT6_E1s;
	add.s32 	%r84, %r346, %r345;
	setp.gt.s32 	%p22, %r295, 255;
	@%p22 bra 	$L__BB5_55;
	max.s32 	%r347, %r295, 224;
	sub.s32 	%r348, %r347, %r295;
	add.s32 	%r349, %r348, 31;
	shr.u32 	%r350, %r349, 5;
	add.s32 	%r85, %r350, 1;
	and.b32  	%r86, %r85, 15;
	setp.lt.u32 	%p23, %r349, 480;
	mov.u32 	%r1754, %r295;
	@%p23 bra 	$L__BB5_46;
	and.b32  	%r351, %r85, 268435440;
	neg.s32 	%r1752, %r351;
	shl.b32 	%r353, %r295, 2;
	add.s32 	%r354, %r345, %r353;
	add.s32 	%r356, %r354, %r346;
	add.s32 	%r1751, %r356, 1024;
	mov.u32 	%r1754, %r295;
$L__BB5_45:
	.pragma "nounroll";
	mov.b32 	%r357, 0;
	st.shared.u32 	[%r1751+-1024], %r357;
	st.shared.u32 	[%r1751+-896], %r357;
	st.shared.u32 	[%r1751+-768], %r357;
	st.shared.u32 	[%r1751+-640], %r357;
	st.shared.u32 	[%r1751+-512], %r357;
	st.shared.u32 	[%r1751+-384], %r357;
	st.shared.u32 	[%r1751+-256], %r357;
	st.shared.u32 	[%r1751+-128], %r357;
	st.shared.u32 	[%r1751], %r357;
	st.shared.u32 	[%r1751+128], %r357;
	st.shared.u32 	[%r1751+256], %r357;
	st.shared.u32 	[%r1751+384], %r357;
	st.shared.u32 	[%r1751+512], %r357;
	st.shared.u32 	[%r1751+640], %r357;
	st.shared.u32 	[%r1751+768], %r357;
	st.shared.u32 	[%r1751+896], %r357;
	add.s32 	%r1754, %r1754, 512;
	add.s32 	%r1752, %r1752, 16;
	add.s32 	%r1751, %r1751, 2048;
	setp.ne.s32 	%p24, %r1752, 0;
	@%p24 bra 	$L__BB5_45;
$L__BB5_46:
	setp.eq.s32 	%p25, %r86, 0;
	@%p25 bra 	$L__BB5_55;
	and.b32  	%r96, %r85, 7;
	setp.lt.u32 	%p26, %r86, 8;
	@%p26 bra 	$L__BB5_49;
	shl.b32 	%r358, %r1754, 2;
	add.s32 	%r359, %r84, %r358;
	mov.b32 	%r360, 0;
	st.shared.u32 	[%r359], %r360;
	st.shared.u32 	[%r359+128], %r360;
	st.shared.u32 	[%r359+256], %r360;
	st.shared.u32 	[%r359+384], %r360;
	st.shared.u32 	[%r359+512], %r360;
	st.shared.u32 	[%r359+640], %r360;
	st.shared.u32 	[%r359+768], %r360;
	st.shared.u32 	[%r359+896], %r360;
	add.s32 	%r1754, %r1754, 256;
$L__BB5_49:
	setp.eq.s32 	%p27, %r96, 0;
	@%p27 bra 	$L__BB5_55;
	and.b32  	%r99, %r85, 3;
	setp.lt.u32 	%p28, %r96, 4;
	@%p28 bra 	$L__BB5_52;
	shl.b32 	%r361, %r1754, 2;
	add.s32 	%r362, %r84, %r361;
	mov.b32 	%r363, 0;
	st.shared.u32 	[%r362], %r363;
	st.shared.u32 	[%r362+128], %r363;
	st.shared.u32 	[%r362+256], %r363;
	st.shared.u32 	[%r362+384], %r363;
	add.s32 	%r1754, %r1754, 128;
$L__BB5_52:
	setp.eq.s32 	%p29, %r99, 0;
	@%p29 bra 	$L__BB5_55;
	shl.b32 	%r365, %r1754, 2;
	add.s32 	%r366, %r345, %r365;
	add.s32 	%r1758, %r346, %r366;
	neg.s32 	%r1757, %r99;
$L__BB5_54:
	.pragma "nounroll";
	mov.b32 	%r368, 0;
	st.shared.u32 	[%r1758], %r368;
	add.s32 	%r1758, %r1758, 128;
	add.s32 	%r1757, %r1757, 1;
	setp.ne.s32 	%p30, %r1757, 0;
	@%p30 bra 	$L__BB5_54;
$L__BB5_55:
	bar.warp.sync 	-1;
	not.b32 	%r370, %r1732;
	shr.u32 	%r371, %r370, %r293;
	and.b32  	%r108, %r371, %r82;
	shl.b32 	%r372, %r108, 2;
	add.s32 	%r373, %r84, %r372;
	atom.shared.add.u32 	%r374, [%r373], 1;
	not.b32 	%r375, %r1733;
	shr.u32 	%r376, %r375, %r293;
	and.b32  	%r377, %r376, %r82;
	shl.b32 	%r378, %r377, 2;
	add.s32 	%r379, %r84, %r378;
	atom.shared.add.u32 	%r380, [%r379], 1;
	not.b32 	%r381, %r1734;
	shr.u32 	%r382, %r381, %r293;
	and.b32  	%r383, %r382, %r82;
	shl.b32 	%r384, %r383, 2;
	add.s32 	%r385, %r84, %r384;
	atom.shared.add.u32 	%r386, [%r385], 1;
	not.b32 	%r387, %r1735;
	shr.u32 	%r388, %r387, %r293;
	and.b32  	%r389, %r388, %r82;
	shl.b32 	%r390, %r389, 2;
	add.s32 	%r391, %r84, %r390;
	atom.shared.add.u32 	%r392, [%r391], 1;
	not.b32 	%r393, %r1736;
	shr.u32 	%r394, %r393, %r293;
	and.b32  	%r395, %r394, %r82;
	shl.b32 	%r396, %r395, 2;
	add.s32 	%r397, %r84, %r396;
	atom.shared.add.u32 	%r398, [%r397], 1;
	not.b32 	%r399, %r1737;
	shr.u32 	%r400, %r399, %r293;
	and.b32  	%r401, %r400, %r82;
	shl.b32 	%r402, %r401, 2;
	add.s32 	%r403, %r84, %r402;
	atom.shared.add.u32 	%r404, [%r403], 1;
	not.b32 	%r405, %r1738;
	shr.u32 	%r406, %r405, %r293;
	and.b32  	%r407, %r406, %r82;
	shl.b32 	%r408, %r407, 2;
	add.s32 	%r409, %r84, %r408;
	atom.shared.add.u32 	%r410, [%r409], 1;
	not.b32 	%r1771, %r1739;
	shr.u32 	%r411, %r1771, %r293;
	and.b32  	%r412, %r411, %r82;
	shl.b32 	%r413, %r412, 2;
	add.s32 	%r414, %r84, %r413;
	atom.shared.add.u32 	%r415, [%r414], 1;
	not.b32 	%r1772, %r1740;
	shr.u32 	%r416, %r1772, %r293;
	and.b32  	%r417, %r416, %r82;
	shl.b32 	%r418, %r417, 2;
	add.s32 	%r419, %r84, %r418;
	atom.shared.add.u32 	%r420, [%r419], 1;
	not.b32 	%r421, %r1741;
	shr.u32 	%r422, %r421, %r293;
	and.b32  	%r423, %r422, %r82;
	shl.b32 	%r424, %r423, 2;
	add.s32 	%r425, %r84, %r424;
	atom.shared.add.u32 	%r426, [%r425], 1;
	not.b32 	%r427, %r1742;
	shr.u32 	%r428, %r427, %r293;
	and.b32  	%r429, %r428, %r82;
	shl.b32 	%r430, %r429, 2;
	add.s32 	%r431, %r84, %r430;
	atom.shared.add.u32 	%r432, [%r431], 1;
	not.b32 	%r433, %r1743;
	shr.u32 	%r434, %r433, %r293;
	and.b32  	%r435, %r434, %r82;
	shl.b32 	%r436, %r435, 2;
	add.s32 	%r437, %r84, %r436;
	atom.shared.add.u32 	%r438, [%r437], 1;
	not.b32 	%r439, %r1744;
	shr.u32 	%r440, %r439, %r293;
	and.b32  	%r441, %r440, %r82;
	shl.b32 	%r442, %r441, 2;
	add.s32 	%r443, %r84, %r442;
	atom.shared.add.u32 	%r444, [%r443], 1;
	not.b32 	%r445, %r1745;
	shr.u32 	%r446, %r445, %r293;
	and.b32  	%r447, %r446, %r82;
	shl.b32 	%r448, %r447, 2;
	add.s32 	%r449, %r84, %r448;
	atom.shared.add.u32 	%r450, [%r449], 1;
	not.b32 	%r451, %r1746;
	shr.u32 	%r452, %r451, %r293;
	and.b32  	%r453, %r452, %r82;
	shl.b32 	%r454, %r453, 2;
	add.s32 	%r455, %r84, %r454;
	atom.shared.add.u32 	%r456, [%r455], 1;
	not.b32 	%r457, %r1747;
	shr.u32 	%r458, %r457, %r293;
	and.b32  	%r459, %r458, %r82;
	shl.b32 	%r460, %r459, 2;
	add.s32 	%r461, %r84, %r460;
	atom.shared.add.u32 	%r462, [%r461], 1;
	not.b32 	%r463, %r1748;
	shr.u32 	%r464, %r463, %r293;
	and.b32  	%r465, %r464, %r82;
	shl.b32 	%r466, %r465, 2;
	add.s32 	%r467, %r84, %r466;
	atom.shared.add.u32 	%r468, [%r467], 1;
	not.b32 	%r469, %r1749;
	shr.u32 	%r470, %r469, %r293;
	and.b32  	%r471, %r470, %r82;
	shl.b32 	%r472, %r471, 2;
	add.s32 	%r473, %r84, %r472;
	atom.shared.add.u32 	%r474, [%r473], 1;
	not.b32 	%r475, %r1750;
	shr.u32 	%r476, %r475, %r293;
	and.b32  	%r477, %r476, %r82;
	shl.b32 	%r478, %r477, 2;
	add.s32 	%r479, %r84, %r478;
	atom.shared.add.u32 	%r480, [%r479], 1;
	bar.sync 	0;
	setp.gt.u32 	%p31, %r1, 255;
	shl.b32 	%r481, %r1, 2;
	add.s32 	%r111, %r346, %r481;
	mov.b32 	%r1759, 0;
	@%p31 bra 	$L__BB5_57;
	ld.shared.u32 	%r483, [%r111];
	mov.b32 	%r484, 0;
	st.shared.u32 	[%r111], %r484;
	ld.shared.u32 	%r485, [%r111+1024];
	st.shared.u32 	[%r111+1024], %r483;
	add.s32 	%r486, %r485, %r483;
	ld.shared.u32 	%r487, [%r111+2048];
	st.shared.u32 	[%r111+2048], %r486;
	add.s32 	%r488, %r487, %r486;
	ld.shared.u32 	%r489, [%r111+3072];
	st.shared.u32 	[%r111+3072], %r488;
	add.s32 	%r490, %r489, %r488;
	ld.shared.u32 	%r491, [%r111+4096];
	st.shared.u32 	[%r111+4096], %r490;
	add.s32 	%r492, %r491, %r490;
	ld.shared.u32 	%r493, [%r111+5120];
	st.shared.u32 	[%r111+5120], %r492;
	add.s32 	%r494, %r493, %r492;
	ld.shared.u32 	%r495, [%r111+6144];
	st.shared.u32 	[%r111+6144], %r494;
	add.s32 	%r496, %r495, %r494;
	ld.shared.u32 	%r497, [%r111+7168];
	st.shared.u32 	[%r111+7168], %r496;
	add.s32 	%r498, %r497, %r496;
	ld.shared.u32 	%r499, [%r111+8192];
	st.shared.u32 	[%r111+8192], %r498;
	add.s32 	%r500, %r499, %r498;
	ld.shared.u32 	%r501, [%r111+9216];
	st.shared.u32 	[%r111+9216], %r500;
	add.s32 	%r502, %r501, %r500;
	ld.shared.u32 	%r503, [%r111+10240];
	st.shared.u32 	[%r111+10240], %r502;
	add.s32 	%r504, %r503, %r502;
	ld.shared.u32 	%r505, [%r111+11264];
	st.shared.u32 	[%r111+11264], %r504;
	add.s32 	%r1759, %r505, %r504;
$L__BB5_57:
	ld.param.u64 	%rd228, [_ZN3cub18CUB_300001_SM_10006detail10radix_sort29DeviceRadixSortOnesweepKernelINS1_5radix10policy_hubIjNS0_8NullTypeEyE10Policy1000ELNS0_9SortOrderE1EjS6_yiiNS1_21identity_decomposer_tEEEvPT5_SC_PT3_PKSD_PT1_PKSH_PT2_PKSL_T4_iiT6__param_0];
	setp.gt.u32 	%p32, %r1, 255;
	shl.b32 	%r506, %r3, 8;
	add.s32 	%r507, %r506, %r1;
	cvta.to.global.u64 	%rd5, %rd228;
	mul.wide.s32 	%rd34, %r507, 4;
	add.s64 	%rd6, %rd5, %rd34;
	@%p32 bra 	$L__BB5_59;
	or.b32  	%r508, %r1759, 1073741824;
	st.volatile.global.u32 	[%rd6], %r508;
$L__BB5_59:
	ld.param.u64 	%rd235, [_ZN3cub18CUB_300001_SM_10006detail10radix_sort29DeviceRadixSortOnesweepKernelINS1_5radix10policy_hubIjNS0_8NullTypeEyE10Policy1000ELNS0_9SortOrderE1EjS6_yiiNS1_21identity_decomposer_tEEEvPT5_SC_PT3_PKSD_PT1_PKSH_PT2_PKSL_T4_iiT6__param_3];
	not.b32 	%r1773, %r1741;
	not.b32 	%r1774, %r1742;
	not.b32 	%r1765, %r1733;
	not.b32 	%r1766, %r1734;
	not.b32 	%r1777, %r1745;
	not.b32 	%r1778, %r1746;
	not.b32 	%r1764, %r1732;
	not.b32 	%r1779, %r1747;
	not.b32 	%r1780, %r1748;
	not.b32 	%r1768, %r1736;
	not.b32 	%r1767, %r1735;
	not.b32 	%r1775, %r1743;
	not.b32 	%r1782, %r1750;
	not.b32 	%r1781, %r1749;
	not.b32 	%r1769, %r1737;
	not.b32 	%r1776, %r1744;
	not.b32 	%r1770, %r1738;
	setp.lt.u32 	%p33, %r1, 256;
	setp.eq.s32 	%p34, %r1759, 7296;
	and.pred  	%p35, %p33, %p34;
	selp.u32 	%r509, 1, 0, %p35;
	{ 
	.reg .pred 	%p1; 
	.reg .pred 	%p2; 
	setp.ne.u32 	%p1, %r509, 0; 
	bar.red.or.pred 	%p2, 0, %p1; 
	selp.u32 	%r510, 1, 0, %p2; 
	}
	setp.eq.s32 	%p36, %r510, 0;
	cvt.u64.u32 	%rd7, %r1;
	cvta.to.global.u64 	%rd35, %rd235;
	mul.wide.u32 	%rd36, %r1, 8;
	add.s64 	%rd8, %rd35, %rd36;
	@%p36 bra 	$L__BB5_111;
	setp.gt.u32 	%p37, %r1, 255;
	setp.gt.u32 	%p38, %r1, %r108;
	selp.b32 	%r131, 7296, 0, %p38;
	shl.b32 	%r511, %r1, 3;
	mov.u32 	%r512, _ZZN3cub18CUB_300001_SM_10006detail10radix_sort29DeviceRadixSortOnesweepKernelINS1_5radix10policy_hubIjNS0_8NullTypeEyE10Policy1000ELNS0_9SortOrderE1EjS6_yiiNS1_21identity_decomposer_tEEEvPT5_SC_PT3_PKSD_PT1_PKSH_PT2_PKSL_T4_iiT6_E1s;
	add.s32 	%r513, %r512, %r511;
	add.s32 	%r132, %r513, 29184;
	@%p37 bra 	$L__BB5_68;
	ld.global.u64 	%rd37, [%rd8];
	cvt.u64.u32 	%rd38, %r131;
	sub.s64 	%rd237, %rd37, %rd38;
	st.shared.u64 	[%r132], %rd237;
	setp.lt.s32 	%p39, %r3, 1;
	mov.u32 	%r1763, %r1759;
	@%p39 bra 	$L__BB5_67;
	mov.b32 	%r1761, -1;
	mov.u32 	%r1760, %r3;
	mov.u32 	%r1763, %r1759;
$L__BB5_63:
	add.s32 	%r136, %r1760, -1;
	shl.b32 	%r515, %r136, 8;
	add.s32 	%r516, %r515, %r1;
	mul.wide.s32 	%rd39, %r516, 4;
	add.s64 	%rd10, %rd5, %rd39;
$L__BB5_64:
	membar.cta;
	ld.volatile.global.u32 	%r137, [%rd10];
	setp.eq.s32 	%p40, %r137, 0;
	@%p40 bra 	$L__BB5_64;
	and.b32  	%r517, %r137, 1073741823;
	add.s32 	%r1763, %r517, %r1763;
	setp.gt.s32 	%p41, %r137, -1;
	vote.sync.ballot.b32 	%r1761, %p41, %r1761;
	setp.gt.u32 	%p43, %r1760, 1;
	and.pred  	%p44, %p41, %p43;
	mov.u32 	%r1760, %r136;
	@%p44 bra 	$L__BB5_63;
	ld.shared.u64 	%rd237, [%r132];
$L__BB5_67:
	or.b32  	%r518, %r1763, -2147483648;
	st.volatile.global.u32 	[%rd6], %r518;
	sub.s32 	%r519, %r1763, %r1759;
	cvt.s64.s32 	%rd40, %r519;
	add.s64 	%rd41, %rd237, %rd40;
	st.shared.u64 	[%r132], %rd41;
$L__BB5_68:
	ld.param.u32 	%r1708, [_ZN3cub18CUB_300001_SM_10006detail10radix_sort29DeviceRadixSortOnesweepKernelINS1_5radix10policy_hubIjNS0_8NullTypeEyE10Policy1000ELNS0_9SortOrderE1EjS6_yiiNS1_21identity_decomposer_tEEEvPT5_SC_PT3_PKSD_PT1_PKSH_PT2_PKSL_T4_iiT6__param_8];
	ld.param.u64 	%rd231, [_ZN3cub18CUB_300001_SM_10006detail10radix_sort29DeviceRadixSortOnesweepKernelINS1_5radix10policy_hubIjNS0_8NullTypeEyE10Policy1000ELNS0_9SortOrderE1EjS6_yiiNS1_21identity_decomposer_tEEEvPT5_SC_PT3_PKSD_PT1_PKSH_PT2_PKSL_T4_iiT6__param_2];
	setp.gt.u32 	%p45, %r1, 255;
	setp.lt.s32 	%p46, %r4, %r1708;
	setp.eq.s64 	%p47, %rd231, 0;
	or.pred  	%p48, %p47, %p46;
	or.pred  	%p49, %p45, %p48;
	@%p49 bra 	$L__BB5_70;
	ld.param.u64 	%rd232, [_ZN3cub18CUB_300001_SM_10006detail10radix_sort29DeviceRadixSortOnesweepKernelINS1_5radix10policy_hubIjNS0_8NullTypeEyE10Policy1000ELNS0_9SortOrderE1EjS6_yiiNS1_21identity_decomposer_tEEEvPT5_SC_PT3_PKSD_PT1_PKSH_PT2_PKSL_T4_iiT6__param_2];
	ld.shared.u64 	%rd42, [%r132];
	cvt.u64.u32 	%rd43, %r131;
	cvt.s64.s32 	%rd44, %r1759;
	add.s64 	%rd45, %rd43, %rd44;
	add.s64 	%rd46, %rd45, %rd42;
	cvta.to.global.u64 	%rd47, %rd232;
	shl.b64 	%rd48, %rd7, 3;
	add.s64 	%rd49, %rd47, %rd48;
	st.global.u64 	[%rd49], %rd46;
$L__BB5_70:
	ld.param.u32 	%r1709, [_ZN3cub18CUB_300001_SM_10006detail10radix_sort29DeviceRadixSortOnesweepKernelINS1_5radix10policy_hubIjNS0_8NullTypeEyE10Policy1000ELNS0_9SortOrderE1EjS6_yiiNS1_21identity_decomposer_tEEEvPT5_SC_PT3_PKSD_PT1_PKSH_PT2_PKSL_T4_iiT6__param_8];
	setp.gt.s32 	%p50, %r4, %r1709;
	bar.sync 	0;
	shl.b32 	%r520, %r108, 3;
	add.s32 	%r522, %r512, %r520;
	ld.shared.u64 	%rd13, [%r522+29184];
	@%p50 bra 	$L__BB5_72;
	and.b32  	%r523, %r1, 31;
	and.b32  	%r524, %r1, 992;
	mul.lo.s32 	%r525, %r524, 19;
	or.b32  	%r526, %r525, %r523;
	cvt.u64.u32 	%rd50, %r526;
	add.s64 	%rd51, %rd13, %rd50;
	shl.b64 	%rd52, %rd51, 2;
	add.s64 	%rd53, %rd1, %rd52;
	st.global.u32 	[%rd53], %r1732;
	st.global.u32 	[%rd53+128], %r1733;
	st.global.u32 	[%rd53+256], %r1734;
	st.global.u32 	[%rd53+384], %r1735;
	st.global.u32 	[%rd53+512], %r1736;
	st.global.u32 	[%rd53+640], %r1737;
	st.global.u32 	[%rd53+768], %r1738;
	st.global.u32 	[%rd53+896], %r1739;
	st.global.u32 	[%rd53+1024], %r1740;
	st.global.u32 	[%rd53+1152], %r1741;
	st.global.u32 	[%rd53+1280], %r1742;
	st.global.u32 	[%rd53+1408], %r1743;
	st.global.u32 	[%rd53+1536], %r1744;
	st.global.u32 	[%rd53+1664], %r1745;
	st.global.u32 	[%rd53+1792], %r1746;
	st.global.u32 	[%rd53+1920], %r1747;
	st.global.u32 	[%rd53+2048], %r1748;
	st.global.u32 	[%rd53+2176], %r1749;
	st.global.u32 	[%rd53+2304], %r1750;
	bra.uni 	$L__BB5_110;
$L__BB5_72:
	ld.param.u32 	%r1710, [_ZN3cub18CUB_300001_SM_10006detail10radix_sort29DeviceRadixSortOnesweepKernelINS1_5radix10policy_hubIjNS0_8NullTypeEyE10Policy1000ELNS0_9SortOrderE1EjS6_yiiNS1_21identity_decomposer_tEEEvPT5_SC_PT3_PKSD_PT1_PKSH_PT2_PKSL_T4_iiT6__param_8];
	mad.lo.s32 	%r141, %r3, -7296, %r1710;
	and.b32  	%r527, %r1, 31;
	and.b32  	%r528, %r1, 992;
	mul.lo.s32 	%r529, %r528, 19;
	or.b32  	%r142, %r529, %r527;
	setp.ge.s32 	%p51, %r142, %r141;
	cvt.u64.u32 	%rd54, %r142;
	add.s64 	%rd55, %rd13, %rd54;
	shl.b64 	%rd56, %rd55, 2;
	add.s64 	%rd14, %rd1, %rd56;
	@%p51 bra 	$L__BB5_74;
	st.global.u32 	[%rd14], %r1732;
$L__BB5_74:
	add.s32 	%r530, %r142, 32;
	setp.ge.s32 	%p52, %r530, %r141;
	@%p52 bra 	$L__BB5_76;
	st.global.u32 	[%rd14+128], %r1733;
$L__BB5_76:
	add.s32 	%r531, %r142, 64;
	setp.ge.s32 	%p53, %r531, %r141;
	@%p53 bra 	$L__BB5_78;
	st.global.u32 	[%rd14+256], %r1734;
$L__BB5_78:
	add.s32 	%r532, %r142, 96;
	setp.ge.s32 	%p54, %r532, %r141;
	@%p54 bra 	$L__BB5_80;
	st.global.u32 	[%rd14+384], %r1735;
$L__BB5_80:
	add.s32 	%r533, %r142, 128;
	setp.ge.s32 	%p55, %r533, %r141;
	@%p55 bra 	$L__BB5_82;
	st.global.u32 	[%rd14+512], %r1736;
$L__BB5_82:
	add.s32 	%r534, %r142, 160;
	setp.ge.s32 	%p56, %r534, %r141;
	@%p56 bra 	$L__BB5_84;
	st.global.u32 	[%rd14+640], %r1737;
$L__BB5_84:
	add.s32 	%r535, %r142, 192;
	setp.ge.s32 	%p57, %r535, %r141;
	@%p57 bra 	$L__BB5_86;
	st.global.u32 	[%rd14+768], %r1738;
$L__BB5_86:
	add.s32 	%r536, %r142, 224;
	setp.ge.s32 	%p58, %r536, %r141;
	@%p58 bra 	$L__BB5_88;
	st.global.u32 	[%rd14+896], %r1739;
$L__BB5_88:
	add.s32 	%r537, %r142, 256;
	setp.ge.s32 	%p59, %r537, %r141;
	@%p59 bra 	$L__BB5_90;
	st.global.u32 	[%rd14+1024], %r1740;
$L__BB5_90:
	add.s32 	%r538, %r142, 288;
	setp.ge.s32 	%p60, %r538, %r141;
	@%p60 bra 	$L__BB5_92;
	st.global.u32 	[%rd14+1152], %r1741;
$L__BB5_92:
	add.s32 	%r539, %r142, 320;
	setp.ge.s32 	%p61, %r539, %r141;
	@%p61 bra 	$L__BB5_94;
	st.global.u32 	[%rd14+1280], %r1742;
$L__BB5_94:
	add.s32 	%r540, %r142, 352;
	setp.ge.s32 	%p62, %r540, %r141;
	@%p62 bra 	$L__BB5_96;
	st.global.u32 	[%rd14+1408], %r1743;
$L__BB5_96:
	add.s32 	%r541, %r142, 384;
	setp.ge.s32 	%p63, %r541, %r141;
	@%p63 bra 	$L__BB5_98;
	st.global.u32 	[%rd14+1536], %r1744;
$L__BB5_98:
	add.s32 	%r542, %r142, 416;
	setp.ge.s32 	%p64, %r542, %r141;
	@%p64 bra 	$L__BB5_100;
	st.global.u32 	[%rd14+1664], %r1745;
$L__BB5_100:
	add.s32 	%r543, %r142, 448;
	setp.ge.s32 	%p65, %r543, %r141;
	@%p65 bra 	$L__BB5_102;
	st.global.u32 	[%rd14+1792], %r1746;
$L__BB5_102:
	add.s32 	%r544, %r142, 480;
	setp.ge.s32 	%p66, %r544, %r141;
	@%p66 bra 	$L__BB5_104;
	st.global.u32 	[%rd14+1920], %r1747;
$L__BB5_104:
	add.s32 	%r545, %r142, 512;
	setp.ge.s32 	%p67, %r545, %r141;
	@%p67 bra 	$L__BB5_106;
	st.global.u32 	[%rd14+2048], %r1748;
$L__BB5_106:
	add.s32 	%r546, %r142, 544;
	setp.ge.s32 	%p68, %r546, %r141;
	@%p68 bra 	$L__BB5_108;
	st.global.u32 	[%rd14+2176], %r1749;
$L__BB5_108:
	add.s32 	%r547, %r142, 576;
	setp.ge.s32 	%p69, %r547, %r141;
	@%p69 bra 	$L__BB5_110;
	st.global.u32 	[%rd14+2304], %r1750;
$L__BB5_110:
	// begin inline asm
	exit;
	// end inline asm
	mov.u32 	%r1764, %r1732;
	mov.u32 	%r1765, %r1733;
	mov.u32 	%r1766, %r1734;
	mov.u32 	%r1767, %r1735;
	mov.u32 	%r1768, %r1736;
	mov.u32 	%r1769, %r1737;
	mov.u32 	%r1770, %r1738;
	mov.u32 	%r1771, %r1739;
	mov.u32 	%r1772, %r1740;
	mov.u32 	%r1773, %r1741;
	mov.u32 	%r1774, %r1742;
	mov.u32 	%r1775, %r1743;
	mov.u32 	%r1776, %r1744;
	mov.u32 	%r1777, %r1745;
	mov.u32 	%r1778, %r1746;
	mov.u32 	%r1779, %r1747;
	mov.u32 	%r1780, %r1748;
	mov.u32 	%r1781, %r1749;
	mov.u32 	%r1782, %r1750;
$L__BB5_111:
	mul.hi.u32 	%r548, %r1, 357913942;
	add.s32 	%r549, %r548, %r1;
	shl.b32 	%r550, %r549, 2;
	mov.u32 	%r551, _ZZN3cub18CUB_300001_SM_10006detail10radix_sort29DeviceRadixSortOnesweepKernelINS1_5radix10policy_hubIjNS0_8NullTypeEyE10Policy1000ELNS0_9SortOrderE1EjS6_yiiNS1_21identity_decomposer_tEEEvPT5_SC_PT3_PKSD_PT1_PKSH_PT2_PKSL_T4_iiT6_E1s;
	add.s32 	%r552, %r551, %r550;
	add.s32 	%r162, %r552, 13328;
	st.shared.u32 	[%r552+13328], %r1759;
	bar.sync 	0;
	setp.gt.u32 	%p70, %r1, 31;
	@%p70 bra 	$L__BB5_113;
	mad.lo.s32 	%r584, %r1, 52, %r551;
	ld.shared.u32 	%r585, [%r584+13328];
	ld.shared.u32 	%r586, [%r584+13332];
	ld.shared.u32 	%r587, [%r584+13336];
	ld.shared.u32 	%r588, [%r584+13340];
	ld.shared.u32 	%r589, [%r584+13344];
	ld.shared.u32 	%r590, [%r584+13348];
	ld.shared.u32 	%r591, [%r584+13352];
	ld.shared.u32 	%r592, [%r584+13356];
	ld.shared.u32 	%r593, [%r584+13360];
	ld.shared.u32 	%r594, [%r584+13364];
	ld.shared.u32 	%r595, [%r584+13368];
	ld.shared.u32 	%r596, [%r584+13372];
	add.s32 	%r597, %r586, %r585;
	add.s32 	%r598, %r597, %r587;
	add.s32 	%r599, %r598, %r588;
	add.s32 	%r600, %r599, %r589;
	add.s32 	%r601, %r600, %r590;
	add.s32 	%r602, %r601, %r591;
	add.s32 	%r603, %r602, %r592;
	add.s32 	%r604, %r603, %r593;
	add.s32 	%r605, %r604, %r594;
	add.s32 	%r606, %r605, %r595;
	add.s32 	%r557, %r606, %r596;
	mov.b32 	%r555, 1;
	mov.b32 	%r580, 0;
	mov.b32 	%r582, -1;
	// begin inline asm
	{  .reg .s32 r0;  .reg .pred p;  shfl.sync.up.b32 r0|p, %r557, %r555, %r580, %r582;  @p add.s32 r0, r0, %r557;  mov.s32 %r553, r0;}
	// end inline asm
	mov.b32 	%r561, 2;
	// begin inline asm
	{  .reg .s32 r0;  .reg .pred p;  shfl.sync.up.b32 r0|p, %r553, %r561, %r580, %r582;  @p add.s32 r0, r0, %r553;  mov.s32 %r559, r0;}
	// end inline asm
	mov.b32 	%r567, 4;
	// begin inline asm
	{  .reg .s32 r0;  .reg .pred p;  shfl.sync.up.b32 r0|p, %r559, %r567, %r580, %r582;  @p add.s32 r0, r0, %r559;  mov.s32 %r565, r0;}
	// end inline asm
	mov.b32 	%r573, 8;
	// begin inline asm
	{  .reg .s32 r0;  .reg .pred p;  shfl.sync.up.b32 r0|p, %r565, %r573, %r580, %r582;  @p add.s32 r0, r0, %r565;  mov.s32 %r571, r0;}
	// end inline asm
	mov.b32 	%r579, 16;
	// begin inline asm
	{  .reg .s32 r0;  .reg .pred p;  shfl.sync.up.b32 r0|p, %r571, %r579, %r580, %r582;  @p add.s32 r0, r0, %r571;  mov.s32 %r577, r0;}
	// end inline asm
	sub.s32 	%r607, %r577, %r557;
	add.s32 	%r608, %r585, %r607;
	add.s32 	%r609, %r586, %r608;
	add.s32 	%r610, %r587, %r609;
	add.s32 	%r611, %r588, %r610;
	add.s32 	%r612, %r589, %r611;
	add.s32 	%r613, %r590, %r612;
	add.s32 	%r614, %r591, %r613;
	add.s32 	%r615, %r592, %r614;
	add.s32 	%r616, %r593, %r615;
	add.s32 	%r617, %r594, %r616;
	add.s32 	%r618, %r595, %r617;
	st.shared.u32 	[%r584+13328], %r607;
	st.shared.u32 	[%r584+13332], %r608;
	st.shared.u32 	[%r584+13336], %r609;
	st.shared.u32 	[%r584+13340], %r610;
	st.shared.u32 	[%r584+13344], %r611;
	st.shared.u32 	[%r584+13348], %r612;
	st.shared.u32 	[%r584+13352], %r613;
	st.shared.u32 	[%r584+13356], %r614;
	st.shared.u32 	[%r584+13360], %r615;
	st.shared.u32 	[%r584+13364], %r616;
	st.shared.u32 	[%r584+13368], %r617;
	st.shared.u32 	[%r584+13372], %r618;
$L__BB5_113:
	setp.gt.u32 	%p71, %r1, 255;
	bar.sync 	0;
	ld.shared.u32 	%r163, [%r162];
	@%p71 bra 	$L__BB5_115;
	shl.b32 	%r619, %r1, 2;
	add.s32 	%r621, %r551, %r619;
	ld.shared.u32 	%r622, [%r621];
	add.s32 	%r623, %r622, %r163;
	st.shared.u32 	[%r621], %r623;
	ld.shared.u32 	%r624, [%r621+1024];
	add.s32 	%r625, %r624, %r163;
	st.shared.u32 	[%r621+1024], %r625;
	ld.shared.u32 	%r626, [%r621+2048];
	add.s32 	%r627, %r626, %r163;
	st.shared.u32 	[%r621+2048], %r627;
	ld.shared.u32 	%r628, [%r621+3072];
	add.s32 	%r629, %r628, %r163;
	st.shared.u32 	[%r621+3072], %r629;
	ld.shared.u32 	%r630, [%r621+4096];
	add.s32 	%r631, %r630, %r163;
	st.shared.u32 	[%r621+4096], %r631;
	ld.shared.u32 	%r632, [%r621+5120];
	add.s32 	%r633, %r632, %r163;
	st.shared.u32 	[%r621+5120], %r633;
	ld.shared.u32 	%r634, [%r621+6144];
	add.s32 	%r635, %r634, %r163;
	st.shared.u32 	[%r621+6144], %r635;
	ld.shared.u32 	%r636, [%r621+7168];
	add.s32 	%r637, %r636, %r163;
	st.shared.u32 	[%r621+7168], %r637;
	ld.shared.u32 	%r638, [%r621+8192];
	add.s32 	%r639, %r638, %r163;
	st.shared.u32 	[%r621+8192], %r639;
	ld.shared.u32 	%r640, [%r621+9216];
	add.s32 	%r641, %r640, %r163;
	st.shared.u32 	[%r621+9216], %r641;
	ld.shared.u32 	%r642, [%r621+10240];
	add.s32 	%r643, %r642, %r163;
	st.shared.u32 	[%r621+10240], %r643;
	ld.shared.u32 	%r644, [%r621+11264];
	add.s32 	%r645, %r644, %r163;
	st.shared.u32 	[%r621+11264], %r645;
$L__BB5_115:
	shl.b32 	%r672, %r1, 5;
	and.b32  	%r673, %r672, 31744;
	add.s32 	%r164, %r551, %r673;
	bar.sync 	0;
	// begin inline asm
	mov.u32 %r646, %lanemask_le;
	// end inline asm
	shr.u32 	%r675, %r1764, %r293;
	and.b32  	%r669, %r675, %r82;
	mov.b32 	%r649, 1;
	// begin inline asm
	{
    .reg .pred p;
    and.b32 %r647, %r669, %r649;    setp.ne.u32 p, %r647, 0;
    vote.ballot.sync.b32 %r647, p, 0xffffffff;
    @!p not.b32 %r647, %r647;
}

	// end inline asm
	mov.b32 	%r652, 2;
	// begin inline asm
	{
    .reg .pred p;
    and.b32 %r650, %r669, %r652;    setp.ne.u32 p, %r650, 0;
    vote.ballot.sync.b32 %r650, p, 0xffffffff;
    @!p not.b32 %r650, %r650;
}

	// end inline asm
	and.b32  	%r676, %r650, %r647;
	mov.b32 	%r655, 4;
	// begin inline asm
	{
    .reg .pred p;
    and.b32 %r653, %r669, %r655;    setp.ne.u32 p, %r653, 0;
    vote.ballot.sync.b32 %r653, p, 0xffffffff;
    @!p not.b32 %r653, %r653;
}

	// end inline asm
	and.b32  	%r677, %r653, %r676;
	mov.b32 	%r658, 8;
	// begin inline asm
	{
    .reg .pred p;
    and.b32 %r656, %r669, %r658;    setp.ne.u32 p, %r656, 0;
    vote.ballot.sync.b32 %r656, p, 0xffffffff;
    @!p not.b32 %r656, %r656;
}

	// end inline asm
	and.b32  	%r678, %r656, %r677;
	mov.b32 	%r661, 16;
	// begin inline asm
	{
    .reg .pred p;
    and.b32 %r659, %r669, %r661;    setp.ne.u32 p, %r659, 0;
    vote.ballot.sync.b32 %r659, p, 0xffffffff;
    @!p not.b32 %r659, %r659;
}

	// end inline asm
	and.b32  	%r679, %r659, %r678;
	mov.b32 	%r664, 32;
	// begin inline asm
	{
    .reg .pred p;
    and.b32 %r662, %r669, %r664;    setp.ne.u32 p, %r662, 0;
    vote.ballot.sync.b32 %r662, p, 0xffffffff;
    @!p not.b32 %r662, %r662;
}

	// end inline asm
	and.b32  	%r680, %r662, %r679;
	mov.b32 	%r667, 64;
	// begin inline asm
	{
    .reg .pred p;
    and.b32 %r665, %r669, %r667;    setp.ne.u32 p, %r665, 0;
    vote.ballot.sync.b32 %r665, p, 0xffffffff;
    @!p not.b32 %r665, %r665;
}

	// end inline asm
	and.b32  	%r681, %r665, %r680;
	mov.b32 	%r670, 128;
	// begin inline asm
	{
    .reg .pred p;
    and.b32 %r668, %r669, %r670;    setp.ne.u32 p, %r668, 0;
    vote.ballot.sync.b32 %r668, p, 0xffffffff;
    @!p not.b32 %r668, %r668;
}

	// end inline asm
	and.b32  	%r682, %r668, %r681;
	clz.b32 	%r683, %r682;
	sub.s32 	%r167, 31, %r683;
	and.b32  	%r684, %r646, %r682;
	popc.b32 	%r168, %r684;
	setp.ne.s32 	%p72, %r295, %r167;
	mov.b32 	%r1783, 0;
	@%p72 bra 	$L__BB5_117;
	shl.b32 	%r685, %r669, 2;
	add.s32 	%r686, %r164, %r685;
	atom.shared.add.u32 	%r1783, [%r686], %r168;
$L__BB5_117:
	shfl.sync.idx.b32	%r712|%p73, %r1783, %r167, 31, -1;
	add.s32 	%r171, %r168, %r712;
	shr.u32 	%r713, %r1765, %r293;
	and.b32  	%r709, %r713, %r82;
	mov.b32 	%r689, 1;
	// begin inline asm
	{
    .reg .pred p;
    and.b32 %r687, %r709, %r689;    setp.ne.u32 p, %r687, 0;
    vote.ballot.sync.b32 %r687, p, 0xffffffff;
    @!p not.b32 %r687, %r687;
}

	// end inline asm
	mov.b32 	%r692, 2;
	// begin inline asm
	{
    .reg .pred p;
    and.b32 %r690, %r709, %r692;    setp.ne.u32 p, %r690, 0;
    vote.ballot.sync.b32 %r690, p, 0xffffffff;
    @!p not.b32 %r690, %r690;
}

	// end inline asm
	and.b32  	%r714, %r690, %r687;
	mov.b32 	%r695, 4;
	// begin inline asm
	{
    .reg .pred p;
    and.b32 %r693, %r709, %r695;    setp.ne.u32 p, %r693, 0;
    vote.ballot.sync.b32 %r693, p, 0xffffffff;
    @!p not.b32 %r693, %r693;
}

	// end inline asm
	and.b32  	%r715, %r693, %r714;
	mov.b32 	%r698, 8;
	// begin inline asm
	{
    .reg .pred p;
    and.b32 %r696, %r709, %r698;    setp.ne.u32 p, %r696, 0;
    vote.ballot.sync.b32 %r696, p, 0xffffffff;
    @!p not.b32 %r696, %r696;
}

	// end inline asm
	and.b32  	%r716, %r696, %r715;
	mov.b32 	%r701, 16;
	// begin inline asm
	{
    .reg .pred p;
    and.b32 %r699, %r709, %r701;    setp.ne.u32 p, %r699, 0;
    vote.ballot.sync.b32 %r699, p, 0xffffffff;
    @!p not.b32 %r699, %r699;
}

	// end inline asm
	and.b32  	%r717, %r699, %r716;
	mov.b32 	%r704, 32;
	// begin inline asm
	{
    .reg .pred p;
    and.b32 %r702, %r709, %r704;    setp.ne.u32 p, %r702, 0;
    vote.ballot.sync.b32 %r702, p, 0xffffffff;
    @!p not.b32 %r702, %r702;
}

	// end inline asm
	and.b32  	%r718, %r702, %r717;
	mov.b32 	%r707, 64;
	// begin inline asm
	{
    .reg .pred p;
    and.b32 %r705, %r709, %r707;    setp.ne.u32 p, %r705, 0;
    vote.ballot.sync.b32 %r705, p, 0xffffffff;
    @!p not.b32 %r705, %r705;
}

	// end inline asm
	and.b32  	%r719, %r705, %r718;
	mov.b32 	%r710, 128;
	// begin inline asm
	{
    .reg .pred p;
    and.b32 %r708, %r709, %r710;    setp.ne.u32 p, %r708, 0;
    vote.ballot.sync.b32 %r708, p, 0xffffffff;
    @!p not.b32 %r708, %r708;
}

	// end inline asm
	and.b32  	%r720, %r708, %r719;
	clz.b32 	%r721, %r720;
	sub.s32 	%r173, 31, %r721;
	and.b32  	%r722, %r646, %r720;
	popc.b32 	%r174, %r722;
	setp.ne.s32 	%p74, %r295, %r173;
	mov.b32 	%r1784, 0;
	@%p74 bra 	$L__BB5_119;
	shl.b32 	%r723, %r709, 2;
	add.s32 	%r724, %r164, %r723;
	atom.shared.add.u32 	%r1784, [%r724], %r174;
$L__BB5_119:
	shfl.sync.idx.b32	%r750|%p75, %r1784, %r173, 31, -1;
	add.s32 	%r177, %r174, %r750;
	shr.u32 	%r751, %r1766, %r293;
	and.b32  	%r747, %r751, %r82;
	mov.b32 	%r727, 1;
	// begin inline asm
	{
    .reg .pred p;
    and.b32 %r725, %r747, %r727;    setp.ne.u32 p, %r725, 0;
    vote.ballot.sync.b32 %r725, p, 0xffffffff;
    @!p not.b32 %r725, %r725;
}

	// end inline asm
	mov.b32 	%r730, 2;
	// begin inline asm
	{
    .reg .pred p;
    and.b32 %r728, %r747, %r730;    setp.ne.u32 p, %r728, 0;
    vote.ballot.sync.b32 %r728, p, 0xffffffff;
    @!p not.b32 %r728, %r728;
}

	// end inline asm
	and.b32  	%r752, %r728, %r725;
	mov.b32 	%r733, 4;
	// begin inline asm
	{
    .reg .pred p;
    and.b32 %r731, %r747, %r733;    setp.ne.u32 p, %r731, 0;
    vote.ballot.sync.b32 %r731, p, 0xffffffff;
    @!p not.b32 %r731, %r731;
}

	// end inline asm
	and.b32  	%r753, %r731, %r752;
	mov.b32 	%r736, 8;
	// begin inline asm
	{
    .reg .pred p;
    and.b32 %r734, %r747, %r736;    setp.ne.u32 p, %r734, 0;
    vote.ballot.sync.b32 %r734, p, 0xffffffff;
    @!p not.b32 %r734, %r734;
}

	// end inline asm
	and.b32  	%r754, %r734, %r753;
	mov.b32 	%r739, 16;
	// begin inline asm
	{
    .reg .pred p;
    and.b32 %r737, %r747, %r739;    setp.ne.u32 p, %r737, 0;
    vote.ballot.sync.b32 %r737, p, 0xffffffff;
    @!p not.b32 %r737, %r737;
}

	// end inline asm
	and.b32  	%r755, %r737, %r754;
	mov.b32 	%r742, 32;
	// begin inline asm
	{
    .reg .pred p;
    and.b32 %r740, %r747, %r742;    setp.ne.u32 p, %r740, 0;
    vote.ballot.sync.b32 %r740, p, 0xffffffff;
    @!p not.b32 %r740, %r740;
}

	// end inline asm
	and.b32  	%r756, %r740, %r755;
	mov.b32 	%r745, 64;
	// begin inline asm
	{
    .reg .pred p;
    and.b32 %r743, %r747, %r745;    setp.ne.u32 p, %r743, 0;
    vote.ballot.sync.b32 %r743, p, 0xffffffff;
    @!p not.b32 %r743, %r743;
}

	// end inline asm
	and.b32  	%r757, %r743, %r756;
	mov.b32 	%r748, 128;
	// begin inline asm
	{
    .reg .pred p;
    and.b32 %r746, %r747, %r748;    setp.ne.u32 p, %r746, 0;
    vote.ballot.sync.b32 %r746, p, 0xffffffff;
    @!p not.b32 %r746, %r746;
}

	// end inline asm
	and.b32  	%r758, %r746, %r757;
	clz.b32 	%r759, %r758;
	sub.s32 	%r179, 31, %r759;
	and.b32  	%r760, %r646, %r758;
	popc.b32 	%r180, %r760;
	setp.ne.s32 	%p76, %r295, %r179;
	mov.b32 	%r1785, 0;
	@%p76 bra 	$L__BB5_121;
	shl.b32 	%r761, %r747, 2;
	add.s32 	%r762, %r164, %r761;
	atom.shared.add.u32 	%r1785, [%r762], %r180;
$L__BB5_121:
	shfl.sync.idx.b32	%r788|%p77, %r1785, %r179, 31, -1;
	add.s32 	%r183, %r180, %r788;
	shr.u32 	%r789, %r1767, %r293;
	and.b32  	%r785, %r789, %r82;
	mov.b32 	%r765, 1;
	// begin inline asm
	{
    .reg .pred p;
    and.b32 %r763, %r785, %r765;    setp.ne.u32 p, %r763, 0;
    vote.ballot.sync.b32 %r763, p, 0xffffffff;
    @!p not.b32 %r763, %r763;
}

	// end inline asm
	mov.b32 	%r768, 2;
	// begin inline asm
	{
    .reg .pred p;
    and.b32 %r766, %r785, %r768;    setp.ne.u32 p, %r766, 0;
    vote.ballot.sync.b32 %r766, p, 0xffffffff;
    @!p not.b32 %r766, %r766;
}

	// end inline asm
	and.b32  	%r790, %r766, %r763;
	mov.b32 	%r771, 4;
	// begin inline asm
	{
    .reg .pred p;
    and.b32 %r769, %r785, %r771;    setp.ne.u32 p, %r769, 0;
    vote.ballot.sync.b32 %r769, p, 0xffffffff;
    @!p not.b32 %r769, %r769;
}

	// end inline asm
	and.b32  	%r791, %r769, %r790;
	mov.b32 	%r774, 8;
	// begin inline asm
	{
    .reg .pred p;
    and.b32 %r772, %r785, %r774;    setp.ne.u32 p, %r772, 0;
    vote.ballot.sync.b32 %r772, p, 0xffffffff;
    @!p not.b32 %r772, %r772;
}

	// end inline asm
	and.b32  	%r792, %r772, %r791;
	mov.b32 	%r777, 16;
	// begin inline asm
	{
    .reg .pred p;
    and.b32 %r775, %r785, %r777;    setp.ne.u32 p, %r775, 0;
    vote.ballot.sync.b32 %r775, p, 0xffffffff;
    @!p not.b32 %r775, %r775;
}

	// end inline asm
	and.b32  	%r793, %r775, %r792;
	mov.b32 	%r780, 32;
	// begin inline asm
	{
    .reg .pred p;
    and.b32 %r778, %r785, %r780;    setp.ne.u32 p, %r778, 0;
    vote.ballot.sync.b32 %r778, p, 0xffffffff;
    @!p not.b32 %r778, %r778;
}

	// end inline asm
	and.b32  	%r794, %r778, %r793;
	mov.b32 	%r783, 64;
	// begin inline asm
	{
    .reg .pred p;
    and.b32 %r781, %r785, %r783;    setp.ne.u32 p, %r781, 0;
    vote.ballot.sync.b32 %r781, p, 0xffffffff;
    @!p not.b32 %r781, %r781;
}

	// end inline asm
	and.b32  	%r795, %r781, %r794;
	mov.b32 	%r786, 128;
	// begin inline asm
	{
    .reg .pred p;
    and.b32 %r784, %r785, %r786;    setp.ne.u32 p, %r784, 0;
    vote.ballot.sync.b32 %r784, p, 0xffffffff;
    @!p not.b32 %r784, %r784;
}

	// end inline asm
	and.b32  	%r796, %r784, %r795;
	clz.b32 	%r797, %r796;
	sub.s32 	%r185, 31, %r797;
	and.b32  	%r798, %r646, %r796;
	popc.b32 	%r186, %r798;
	setp.ne.s32 	%p78, %r295, %r185;
	mov.b32 	%r1786, 0;
	@%p78 bra 	$L__BB5_123;
	shl.b32 	%r799, %r785, 2;
	add.s32 	%r800, %r164, %r799;
	atom.shared.add.u32 	%r1786, [%r800], %r186;
$L__BB5_123:
	shfl.sync.idx.b32	%r826|%p79, %r1786, %r185, 31, -1;
	add.s32 	%r189, %r186, %r826;
	shr.u32 	%r827, %r1768, %r293;
	and.b32  	%r823, %r827, %r82;
	mov.b32 	%r803, 1;
	// begin inline asm
	{
    .reg .pred p;
    and.b32 %r801, %r823, %r803;    setp.ne.u32 p, %r801, 0;
    vote.ballot.sync.b32 %r801, p, 0xffffffff;
    @!p not.b32 %r801, %r801;
}

	// end inline asm
	mov.b32 	%r806, 2;
	// begin inline asm
	{
    .reg .pred p;
    and.b32 %r804, %r823, %r806;    setp.ne.u32 p, %r804, 0;
    vote.ballot.sync.b32 %r804, p, 0xffffffff;
    @!p not.b32 %r804, %r804;
}

	// end inline asm
	and.b32  	%r828, %r804, %r801;
	mov.b32 	%r809, 4;
	// begin inline asm
	{
    .reg .pred p;
    and.b32 %r807, %r823, %r809;    setp.ne.u32 p, %r807, 0;
    vote.ballot.sync.b32 %r807, p, 0xffffffff;
    @!p not.b32 %r807, %r807;
}

	// end inline asm
	and.b32  	%r829, %r807, %r828;
	mov.b32 	%r812, 8;
	// begin inline asm
	{
    .reg .pred p;
    and.b32 %r810, %r823, %r812;    setp.ne.u32 p, %r810, 0;
    vote.ballot.sync.b32 %r810, p, 0xffffffff;
    @!p not.b32 %r810, %r810;
}

	// end inline asm
	and.b32  	%r830, %r810, %r829;
	mov.b32 	%r815, 16;
	// begin inline asm
	{
    .reg .pred p;
    and.b32 %r813, %r823, %r815;    setp.ne.u32 p, %r813, 0;
    vote.ballot.sync.b32 %r813, p, 0xffffffff;
    @!p not.b32 %r813, %r813;
}

	// end inline asm
	and.b32  	%r831, %r813, %r830;
	mov.b32 	%r818, 32;
	// begin inline asm
	{
    .reg .pred p;
    and.b32 %r816, %r823, %r818;    setp.ne.u32 p, %r816, 0;
    vote.ballot.sync.b32 %r816, p, 0xffffffff;
    @!p not.b32 %r816, %r816;
}

	// end inline asm
	and.b32  	%r832, %r816, %r831;
	mov.b32 	%r821, 64;
	// begin inline asm
	{
    .reg .pred p;
    and.b32 %r819, %r823, %r821;    setp.ne.u32 p, %r819, 0;
    vote.ballot.sync.b32 %r819, p, 0xffffffff;
    @!p not.b32 %r819, %r819;
}

	// end inline asm
	and.b32  	%r833, %r819, %r832;
	mov.b32 	%r824, 128;
	// begin inline asm
	{
    .reg .pred p;
    and.b32 %r822, %r823, %r824;    setp.ne.u32 p, %r822, 0;
    vote.ballot.sync.b32 %r822, p, 0xffffffff;
    @!p not.b32 %r822, %r822;
}

	// end inline asm
	and.b32  	%r834, %r822, %r833;
	clz.b32 	%r835, %r834;
	sub.s32 	%r191, 31, %r835;
	and.b32  	%r836, %r646, %r834;
	popc.b32 	%r192, %r836;
	setp.ne.s32 	%p80, %r295, %r191;
	mov.b32 	%r1787, 0;
	@%p80 bra 	$L__BB5_125;
	shl.b32 	%r837, %r823, 2;
	add.s32 	%r838, %r164, %r837;
	atom.shared.add.u32 	%r1787, [%r838], %r192;
$L__BB5_125:
	shfl.sync.idx.b32	%r864|%p81, %r1787, %r191, 31, -1;
	add.s32 	%r195, %r192, %r864;
	shr.u32 	%r865, %r1769, %r293;
	and.b32  	%r861, %r865, %r82;
	mov.b32 	%r841, 1;
	// begin inline asm
	{
    .reg .pred p;
    and.b32 %r839, %r861, %r841;    setp.ne.u32 p, %r839, 0;
    vote.ballot.sync.b32 %r839, p, 0xffffffff;
    @!p not.b32 %r839, %r839;
}

	// end inline asm
	mov.b32 	%r844, 2;
	// begin inline asm
	{
    .reg .pred p;
    and.b32 %r842, %r861, %r844;    setp.ne.u32 p, %r842, 0;
    vote.ballot.sync.b32 %r842, p, 0xffffffff;
    @!p not.b32 %r842, %r842;
}

	// end inline asm
	and.b32  	%r866, %r842, %r839;
	mov.b32 	%r847, 4;
	// begin inline asm
	{
    .reg .pred p;
    and.b32 %r845, %r861, %r847;    setp.ne.u32 p, %r845, 0;
    vote.ballot.sync.b32 %r845, p, 0xffffffff;
    @!p not.b32 %r845, %r845;
}

	// end inline asm
	and.b32  	%r867, %r845, %r866;
	mov.b32 	%r850, 8;
	// begin inline asm
	{
    .reg .pred p;
    and.b32 %r848, %r861, %r850;    setp.ne.u32 p, %r848, 0;
    vote.ballot.sync.b32 %r848, p, 0xffffffff;
    @!p not.b32 %r848, %r848;
}

	// end inline asm
	and.b32  	%r868, %r848, %r867;
	mov.b32 	%r853, 16;
	// begin inline asm
	{
    .reg .pred p;
    and.b32 %r851, %r861, %r853;    setp.ne.u32 p, %r851, 0;
    vote.ballot.sync.b32 %r851, p, 0xffffffff;
    @!p not.b32 %r851, %r851;
}

	// end inline asm
	and.b32  	%r869, %r851, %r868;
	mov.b32 	%r856, 32;
	// begin inline asm
	{
    .reg .pred p;
    and.b32 %r854, %r861, %r856;    setp.ne.u32 p, %r854, 0;
    vote.ballot.sync.b32 %r854, p, 0xffffffff;
    @!p not.b32 %r854, %r854;
}

	// end inline asm
	and.b32  	%r870, %r854, %r869;
	mov.b32 	%r859, 64;
	// begin inline asm
	{
    .reg .pred p;
    and.b32 %r857, %r861, %r859;    setp.ne.u32 p, %r857, 0;
    vote.ballot.sync.b32 %r857, p, 0xffffffff;
    @!p not.b32 %r857, %r857;
}

	// end inline asm
	and.b32  	%r871, %r857, %r870;
	mov.b32 	%r862, 128;
	// begin inline asm
	{
    .reg .pred p;
    and.b32 %r860, %r861, %r862;    setp.ne.u32 p, %r860, 0;
    vote.ballot.sync.b32 %r860, p, 0xffffffff;
    @!p not.b32 %r860, %r860;
}

	// end inline asm
	and.b32  	%r872, %r860, %r871;
	clz.b32 	%r873, %r872;
	sub.s32 	%r197, 31, %r873;
	and.b32  	%r874, %r646, %r872;
	popc.b32 	%r198, %r874;
	setp.ne.s32 	%p82, %r295, %r197;
	mov.b32 	%r1788, 0;
	@%p82 bra 	$L__BB5_127;
	shl.b32 	%r875, %r861, 2;
	add.s32 	%r876, %r164, %r875;
	atom.shared.add.u32 	%r1788, [%r876], %r198;
$L__BB5_127:
	shfl.sync.idx.b32	%r902|%p83, %r1788, %r197, 31, -1;
	add.s32 	%r201, %r198, %r902;
	shr.u32 	%r903, %r1770, %r293;
	and.b32  	%r899, %r903, %r82;
	mov.b32 	%r879, 1;
	// begin inline asm
	{
    .reg .pred p;
    and.b32 %r877, %r899, %r879;    setp.ne.u32 p, %r877, 0;
    vote.ballot.sync.b32 %r877, p, 0xffffffff;
    @!p not.b32 %r877, %r877;
}

	// end inline asm
	mov.b32 	%r882, 2;
	// begin inline asm
	{
    .reg .pred p;
    and.b32 %r880, %r899, %r882;    setp.ne.u32 p, %r880, 0;
    vote.ballot.sync.b32 %r880, p, 0xffffffff;
    @!p not.b32 %r880, %r880;
}

	// end inline asm
	and.b32  	%r904, %r880, %r877;
	mov.b32 	%r885, 4;
	// begin inline asm
	{
    .reg .pred p;
    and.b32 %r883, %r899, %r885;    setp.ne.u32 p, %r883, 0;
    vote.ballot.sync.b32 %r883, p, 0xffffffff;
    @!p not.b32 %r883, %r883;
}

	// end inline asm
	and.b32  	%r905, %r883, %r904;
	mov.b32 	%r888, 8;
	// begin inline asm
	{
    .reg .pred p;
    and.b32 %r886, %r899, %r888;    setp.ne.u32 p, %r886, 0;
    vote.ballot.sync.b32 %r886, p, 0xffffffff;
    @!p not.b32 %r886, %r886;
}

	// end inline asm
	and.b32  	%r906, %r886, %r905;
	mov.b32 	%r891, 16;
	// begin inline asm
	{
    .reg .pred p;
    and.b32 %r889, %r899, %r891;    setp.ne.u32 p, %r889, 0;
    vote.ballot.sync.b32 %r889, p, 0xffffffff;
    @!p not.b32 %r889, %r889;
}

	// end inline asm
	and.b32  	%r907, %r889, %r906;
	mov.b32 	%r894, 32;
	// begin inline asm
	{
    .reg .pred p;
    and.b32 %r892, %r899, %r894;    setp.ne.u32 p, %r892, 0;
    vote.ballot.sync.b32 %r892, p, 0xffffffff;
    @!p not.b32 %r892, %r892;
}

	// end inline asm
	and.b32  	%r908, %r892, %r907;
	mov.b32 	%r897, 64;
	// begin inline asm
	{
    .reg .pred p;
    and.b32 %r895, %r899, %r897;    setp.ne.u32 p, %r895, 0;
    vote.ballot.sync.b32 %r895, p, 0xffffffff;
    @!p not.b32 %r895, %r895;
}

	// end inline asm
	and.b32  	%r909, %r895, %r908;
	mov.b32 	%r900, 128;
	// begin inline asm
	{
    .reg .pred p;
    and.b32 %r898, %r899, %r900;    setp.ne.u32 p, %r898, 0;
    vote.ballot.sync.b32 %r898, p, 0xffffffff;
    @!p not.b32 %r898, %r898;
}

	// end inline asm
	and.b32  	%r910, %r898, %r909;
	clz.b32 	%r911, %r910;
	sub.s32 	%r203, 31, %r911;
	and.b32  	%r912, %r646, %r910;
	popc.b32 	%r204, %r912;
	setp.ne.s32 	%p84, %r295, %r203;
	mov.b32 	%r1789, 0;
	@%p84 bra 	$L__BB5_129;
	shl.b32 	%r913, %r899, 2;
	add.s32 	%r914, %r164, %r913;
	atom.shared.add.u32 	%r1789, [%r914], %r204;
$L__BB5_129:
	shfl.sync.idx.b32	%r940|%p85, %r1789, %r203, 31, -1;
	add.s32 	%r207, %r204, %r940;
	shr.u32 	%r941, %r1771, %r293;
	and.b32  	%r937, %r941, %r82;
	mov.b32 	%r917, 1;
	// begin inline asm
	{
    .reg .pred p;
    and.b32 %r915, %r937, %r917;    setp.ne.u32 p, %r915, 0;
    vote.ballot.sync.b32 %r915, p, 0xffffffff;
    @!p not.b32 %r915, %r915;
}

	// end inline asm
	mov.b32 	%r920, 2;
	// begin inline asm
	{
    .reg .pred p;
    and.b32 %r918, %r937, %r920;    setp.ne.u32 p, %r918, 0;
    vote.ballot.sync.b32 %r918, p, 0xffffffff;
    @!p not.b32 %r918, %r918;
}

	// end inline asm
	and.b32  	%r942, %r918, %r915;
	mov.b32 	%r923, 4;
	// begin inline asm
	{
    .reg .pred p;
    and.b32 %r921, %r937, %r923;    setp.ne.u32 p, %r921, 0;
    vote.ballot.sync.b32 %r921, p, 0xffffffff;
    @!p not.b32 %r921, %r921;
}

	// end inline asm
	and.b32  	%r943, %r921, %r942;
	mov.b32 	%r926, 8;
	// begin inline asm
	{
    .reg .pred p;
    and.b32 %r924, %r937, %r926;    setp.ne.u32 p, %r924, 0;
    vote.ballot.sync.b32 %r924, p, 0xffffffff;
    @!p not.b32 %r924, %r924;
}

	// end inline asm
	and.b32  	%r944, %r924, %r943;
	mov.b32 	%r929, 16;
	// begin inline asm
	{
    .reg .pred p;
    and.b32 %r927, %r937, %r929;    setp.ne.u32 p, %r927, 0;
    vote.ballot.sync.b32 %r927, p, 0xffffffff;
    @!p not.b32 %r927, %r927;
}

	// end inline asm
	and.b32  	%r945, %r927, %r944;
	mov.b32 	%r932, 32;
	// begin inline asm
	{
    .reg .pred p;
    and.b32 %r930, %r937, %r932;    setp.ne.u32 p, %r930, 0;
    vote.ballot.sync.b32 %r930, p, 0xffffffff;
    @!p not.b32 %r930, %r930;
}

	// end inline asm
	and.b32  	%r946, %r930, %r945;
	mov.b32 	%r935, 64;
	// begin inline asm
	{
    .reg .pred p;
    and.b32 %r933, %r937, %r935;    setp.ne.u32 p, %r933, 0;
    vote.ballot.sync.b32 %r933, p, 0xffffffff;
    @!p not.b32 %r933, %r933;
}

	// end inline asm
	and.b32  	%r947, %r933, %r946;
	mov.b32 	%r938, 128;
	// begin inline asm
	{
    .reg .pred p;
    and.b32 %r936, %r937, %r938;    setp.ne.u32 p, %r936, 0;
    vote.ballot.sync.b32 %r936, p, 0xffffffff;
    @!p not.b32 %r936, %r936;
}

	// end inline asm
	and.b32  	%r948, %r936, %r947;
	clz.b32 	%r949, %r948;
	sub.s32 	%r209, 31, %r949;
	and.b32  	%r950, %r646, %r948;
	popc.b32 	%r210, %r950;
	setp.ne.s32 	%p86, %r295, %r209;
	mov.b32 	%r1790, 0;
	@%p86 bra 	$L__BB5_131;
	shl.b32 	%r951, %r937, 2;
	add.s32 	%r952, %r164, %r951;
	atom.shared.add.u32 	%r1790, [%r952], %r210;
$L__BB5_131:
	shfl.sync.idx.b32	%r978|%p87, %r1790, %r209, 31, -1;
	add.s32 	%r213, %r210, %r978;
	shr.u32 	%r979, %r1772, %r293;
	and.b32  	%r975, %r979, %r82;
	mov.b32 	%r955, 1;
	// begin inline asm
	{
    .reg .pred p;
    and.b32 %r953, %r975, %r955;    setp.ne.u32 p, %r953, 0;
    vote.ballot.sync.b32 %r953, p, 0xffffffff;
    @!p not.b32 %r953, %r953;
}

	// end inline asm
	mov.b32 	%r958, 2;
	// begin inline asm
	{
    .reg .pred p;
    and.b32 %r956, %r975, %r958;    setp.ne.u32 p, %r956, 0;
    vote.ballot.sync.b32 %r956, p, 0xffffffff;
    @!p not.b32 %r956, %r956;
}

	// end inline asm
	and.b32  	%r980, %r956, %r953;
	mov.b32 	%r961, 4;
	// begin inline asm
	{
    .reg .pred p;
    and.b32 %r959, %r975, %r961;    setp.ne.u32 p, %r959, 0;
    vote.ballot.sync.b32 %r959, p, 0xffffffff;
    @!p not.b32 %r959, %r959;
}

	// end inline asm
	and.b32  	%r981, %r959, %r980;
	mov.b32 	%r964, 8;
	// begin inline asm
	{
    .reg .pred p;
    and.b32 %r962, %r975, %r964;    setp.ne.u32 p, %r962, 0;
    vote.ballot.sync.b32 %r962, p, 0xffffffff;
    @!p not.b32 %r962, %r962;
}

	// end inline asm
	and.b32  	%r982, %r962, %r981;
	mov.b32 	%r967, 16;
	// begin inline asm
	{
    .reg .pred p;
    and.b32 %r965, %r975, %r967;    setp.ne.u32 p, %r965, 0;
    vote.ballot.sync.b32 %r965, p, 0xffffffff;
    @!p not.b32 %r965, %r965;
}

	// end inline asm
	and.b32  	%r983, %r965, %r982;
	mov.b32 	%r970, 32;
	// begin inline asm
	{
    .reg .pred p;
    and.b32 %r968, %r975, %r970;    setp.ne.u32 p, %r968, 0;
    vote.ballot.sync.b32 %r968, p, 0xffffffff;
    @!p not.b32 %r968, %r968;
}

	// end inline asm
	and.b32  	%r984, %r968, %r983;
	mov.b32 	%r973, 64;
	// begin inline asm
	{
    .reg .pred p;
    and.b32 %r971, %r975, %r973;    setp.ne.u32 p, %r971, 0;
    vote.ballot.sync.b32 %r971, p, 0xffffffff;
    @!p not.b32 %r971, %r971;
}

	// end inline asm
	and.b32  	%r985, %r971, %r984;
	mov.b32 	%r976, 128;
	// begin inline asm
	{
    .reg .pred p;
    and.b32 %r974, %r975, %r976;    setp.ne.u32 p, %r974, 0;
    vote.ballot.sync.b32 %r974, p, 0xffffffff;
    @!p not.b32 %r974, %r974;
}

	// end inline asm
	and.b32  	%r986, %r974, %r985;
	clz.b32 	%r987, %r986;
	sub.s32 	%r215, 31, %r987;
	and.b32  	%r988, %r646, %r986;
	popc.b32 	%r216, %r988;
	setp.ne.s32 	%p88, %r295, %r215;
	mov.b32 	%r1791, 0;
	@%p88 bra 	$L__BB5_133;
	shl.b32 	%r989, %r975, 2;
	add.s32 	%r990, %r164, %r989;
	atom.shared.add.u32 	%r1791, [%r990], %r216;
$L__BB5_133:
	shfl.sync.idx.b32	%r1016|%p89, %r1791, %r215, 31, -1;
	add.s32 	%r219, %r216, %r1016;
	shr.u32 	%r1017, %r1773, %r293;
	and.b32  	%r1013, %r1017, %r82;
	mov.b32 	%r993, 1;
	// begin inline asm
	{
    .reg .pred p;
    and.b32 %r991, %r1013, %r993;    setp.ne.u32 p, %r991, 0;
    vote.ballot.sync.b32 %r991, p, 0xffffffff;
    @!p not.b32 %r991, %r991;
}

	// end inline asm
	mov.b32 	%r996, 2;
	// begin inline asm
	{
    .reg .pred p;
    and.b32 %r994, %r1013, %r996;    setp.ne.u32 p, %r994, 0;
    vote.ballot.sync.b32 %r994, p, 0xffffffff;
    @!p not.b32 %r994, %r994;
}

	// end inline asm
	and.b32  	%r1018, %r994, %r991;
	mov.b32 	%r999, 4;
	// begin inline asm
	{
    .reg .pred p;
    and.b32 %r997, %r1013, %r999;    setp.ne.u32 p, %r997, 0;
    vote.ballot.sync.b32 %r997, p, 0xffffffff;
    @!p not.b32 %r997, %r997;
}

	// end inline asm
	and.b32  	%r1019, %r997, %r1018;
	mov.b32 	%r1002, 8;
	// begin inline asm
	{
    .reg .pred p;
    and.b32 %r1000, %r1013, %r1002;    setp.ne.u32 p, %r1000, 0;
    vote.ballot.sync.b32 %r1000, p, 0xffffffff;
    @!p not.b32 %r1000, %r1000;
}

	// end inline asm
	and.b32  	%r1020, %r1000, %r1019;
	mov.b32 	%r1005, 16;
	// begin inline asm
	{
    .reg .pred p;
    and.b32 %r1003, %r1013, %r1005;    setp.ne.u32 p, %r1003, 0;
    vote.ballot.sync.b32 %r1003, p, 0xffffffff;
    @!p not.b32 %r1003, %r1003;
}

	// end inline asm
	and.b32  	%r1021, %r1003, %r1020;
	mov.b32 	%r1008, 32;
	// begin inline asm
	{
    .reg .pred p;
    and.b32 %r1006, %r1013, %r1008;    setp.ne.u32 p, %r1006, 0;
    vote.ballot.sync.b32 %r1006, p, 0xffffffff;
    @!p not.b32 %r1006, %r1006;
}

	// end inline asm
	and.b32  	%r1022, %r1006, %r1021;
	mov.b32 	%r1011, 64;
	// begin inline asm
	{
    .reg .pred p;
    and.b32 %r1009, %r1013, %r1011;    setp.ne.u32 p, %r1009, 0;
    vote.ballot.sync.b32 %r1009, p, 0xffffffff;
    @!p not.b32 %r1009, %r1009;
}

	// end inline asm
	and.b32  	%r1023, %r1009, %r1022;
	mov.b32 	%r1014, 128;
	// begin inline asm
	{
    .reg .pred p;
    and.b32 %r1012, %r1013, %r1014;    setp.ne.u32 p, %r1012, 0;
    vote.ballot.sync.b32 %r1012, p, 0xffffffff;
    @!p not.b32 %r1012, %r1012;
}

	// end inline asm
	and.b32  	%r1024, %r1012, %r1023;
	clz.b32 	%r1025, %r1024;
	sub.s32 	%r221, 31, %r1025;
	and.b32  	%r1026, %r646, %r1024;
	popc.b32 	%r222, %r1026;
	setp.ne.s32 	%p90, %r295, %r221;
	mov.b32 	%r1792, 0;
	@%p90 bra 	$L__BB5_135;
	shl.b32 	%r1027, %r1013, 2;
	add.s32 	%r1028, %r164, %r1027;
	atom.shared.add.u32 	%r1792, [%r1028], %r222;
$L__BB5_135:
	shfl.sync.idx.b32	%r1054|%p91, %r1792, %r221, 31, -1;
	add.s32 	%r225, %r222, %r1054;
	shr.u32 	%r1055, %r1774, %r293;
	and.b32  	%r1051, %r1055, %r82;
	mov.b32 	%r1031, 1;
	// begin inline asm
	{
    .reg .pred p;
    and.b32 %r1029, %r1051, %r1031;    setp.ne.u32 p, %r1029, 0;
    vote.ballot.sync.b32 %r1029, p, 0xffffffff;
    @!p not.b32 %r1029, %r1029;
}

	// end inline asm
	mov.b32 	%r1034, 2;
	// begin inline asm
	{
    .reg .pred p;
    and.b32 %r1032, %r1051, %r1034;    setp.ne.u32 p, %r1032, 0;
    vote.ballot.sync.b32 %r1032, p, 0xffffffff;
    @!p not.b32 %r1032, %r1032;
}

	// end inline asm
	and.b32  	%r1056, %r1032, %r1029;
	mov.b32 	%r1037, 4;
	// begin inline asm
	{
    .reg .pred p;
    and.b32 %r1035, %r1051, %r1037;    setp.ne.u32 p, %r1035, 0;
    vote.ballot.sync.b32 %r1035, p, 0xffffffff;
    @!p not.b32 %r1035, %r1035;
}

	// end inline asm
	and.b32  	%r1057, %r1035, %r1056;
	mov.b32 	%r1040, 8;
	// begin inline asm
	{
    .reg .pred p;
    and.b32 %r1038, %r1051, %r1040;    setp.ne.u32 p, %r1038, 0;
    vote.ballot.sync.b32 %r1038, p, 0xffffffff;
    @!p not.b32 %r1038, %r1038;
}

	// end inline asm
	and.b32  	%r1058, %r1038, %r1057;
	mov.b32 	%r1043, 16;
	// begin inline asm
	{
    .reg .pred p;
    and.b32 %r1041, %r1051, %r1043;    setp.ne.u32 p, %r1041, 0;
    vote.ballot.sync.b32 %r1041, p, 0xffffffff;
    @!p not.b32 %r1041, %r1041;
}

	// end inline asm
	and.b32  	%r1059, %r1041, %r1058;
	mov.b32 	%r1046, 32;
	// begin inline asm
	{
    .reg .pred p;
    and.b32 %r1044, %r1051, %r1046;    setp.ne.u32 p, %r1044, 0;
    vote.ballot.sync.b32 %r1044, p, 0xffffffff;
    @!p not.b32 %r1044, %r1044;
}

	// end inline asm
	and.b32  	%r1060, %r1044, %r1059;
	mov.b32 	%r1049, 64;
	// begin inline asm
	{
    .reg .pred p;
    and.b32 %r1047, %r1051, %r1049;    setp.ne.u32 p, %r1047, 0;
    vote.ballot.sync.b32 %r1047, p, 0xffffffff;
    @!p not.b32 %r1047, %r1047;
}

	// end inline asm
	and.b32  	%r1061, %r1047, %r1060;
	mov.b32 	%r1052, 128;
	// begin inline asm
	{
    .reg .pred p;
    and.b32 %r1050, %r1051, %r1052;    setp.ne.u32 p, %r1050, 0;
    vote.ballot.sync.b32 %r1050, p, 0xffffffff;
    @!p not.b32 %r1050, %r1050;
}

	// end inline asm
	and.b32  	%r1062, %r1050, %r1061;
	clz.b32 	%r1063, %r1062;
	sub.s32 	%r227, 31, %r1063;
	and.b32  	%r1064, %r646, %r1062;
	popc.b32 	%r228, %r1064;
	setp.ne.s32 	%p92, %r295, %r227;
	mov.b32 	%r1793, 0;
	@%p92 bra 	$L__BB5_137;
	shl.b32 	%r1065, %r1051, 2;
	add.s32 	%r1066, %r164, %r1065;
	atom.shared.add.u32 	%r1793, [%r1066], %r228;
$L__BB5_137:
	shfl.sync.idx.b32	%r1092|%p93, %r1793, %r227, 31, -1;
	add.s32 	%r231, %r228, %r1092;
	shr.u32 	%r1093, %r1775, %r293;
	and.b32  	%r1089, %r1093, %r82;
	mov.b32 	%r1069, 1;
	// begin inline asm
	{
    .reg .pred p;
    and.b32 %r1067, %r1089, %r1069;    setp.ne.u32 p, %r1067, 0;
    vote.ballot.sync.b32 %r1067, p, 0xffffffff;
    @!p not.b32 %r1067, %r1067;
}

	// end inline asm
	mov.b32 	%r1072, 2;
	// begin inline asm
	{
    .reg .pred p;
    and.b32 %r1070, %r1089, %r1072;    setp.ne.u32 p, %r1070, 0;
    vote.ballot.sync.b32 %r1070, p, 0xffffffff;
    @!p not.b32 %r1070, %r1070;
}

	// end inline asm
	and.b32  	%r1094, %r1070, %r1067;
	mov.b32 	%r1075, 4;
	// begin inline asm
	{
    .reg .pred p;
    and.b32 %r1073, %r1089, %r1075;    setp.ne.u32 p, %r1073, 0;
    vote.ballot.sync.b32 %r1073, p, 0xffffffff;
    @!p not.b32 %r1073, %r1073;
}

	// end inline asm
	and.b32  	%r1095, %r1073, %r1094;
	mov.b32 	%r1078, 8;
	// begin inline asm
	{
    .reg .pred p;
    and.b32 %r1076, %r1089, %r1078;    setp.ne.u32 p, %r1076, 0;
    vote.ballot.sync.b32 %r1076, p, 0xffffffff;
    @!p not.b32 %r1076, %r1076;
}

	// end inline asm
	and.b32  	%r1096, %r1076, %r1095;
	mov.b32 	%r1081, 16;
	// begin inline asm
	{
    .reg .pred p;
    and.b32 %r1079, %r1089, %r1081;    setp.ne.u32 p, %r1079, 0;
    vote.ballot.sync.b32 %r1079, p, 0xffffffff;
    @!p not.b32 %r1079, %r1079;
}

	// end inline asm
	and.b32  	%r1097, %r1079, %r1096;
	mov.b32 	%r1084, 32;
	// begin inline asm
	{
    .reg .pred p;
    and.b32 %r1082, %r1089, %r1084;    setp.ne.u32 p, %r1082, 0;
    vote.ballot.sync.b32 %r1082, p, 0xffffffff;
    @!p not.b32 %r1082, %r1082;
}

	// end inline asm
	and.b32  	%r1098, %r1082, %r1097;
	mov.b32 	%r1087, 64;
	// begin inline asm
	{
    .reg .pred p;
    and.b32 %r1085, %r1089, %r1087;    setp.ne.u32 p, %r1085, 0;
    vote.ballot.sync.b32 %r1085, p, 0xffffffff;
    @!p not.b32 %r1085, %r1085;
}

	// end inline asm
	and.b32  	%r1099, %r1085, %r1098;
	mov.b32 	%r1090, 128;
	// begin inline asm
	{
    .reg .pred p;
    and.b32 %r1088, %r1089, %r1090;    setp.ne.u32 p, %r1088, 0;
    vote.ballot.sync.b32 %r1088, p, 0xffffffff;
    @!p not.b32 %r1088, %r1088;
}

	// end inline asm
	and.b32  	%r1100, %r1088, %r1099;
	clz.b32 	%r1101, %r1100;
	sub.s32 	%r233, 31, %r1101;
	and.b32  	%r1102, %r646, %r1100;
	popc.b32 	%r234, %r1102;
	setp.ne.s32 	%p94, %r295, %r233;
	mov.b32 	%r1794, 0;
	@%p94 bra 	$L__BB5_139;
	shl.b32 	%r1103, %r1089, 2;
	add.s32 	%r1104, %r164, %r1103;
	atom.shared.add.u32 	%r1794, [%r1104], %r234;
$L__BB5_139:
	shfl.sync.idx.b32	%r1130|%p95, %r1794, %r233, 31, -1;
	add.s32 	%r237, %r234, %r1130;
	shr.u32 	%r1131, %r1776, %r293;
	and.b32  	%r1127, %r1131, %r82;
	mov.b32 	%r1107, 1;
	// begin inline asm
	{
    .reg .pred p;
    and.b32 %r1105, %r1127, %r1107;    setp.ne.u32 p, %r1105, 0;
    vote.ballot.sync.b32 %r1105, p, 0xffffffff;
    @!p not.b32 %r1105, %r1105;
}

	// end inline asm
	mov.b32 	%r1110, 2;
	// begin inline asm
	{
    .reg .pred p;
    and.b32 %r1108, %r1127, %r1110;    setp.ne.u32 p, %r1108, 0;
    vote.ballot.sync.b32 %r1108, p, 0xffffffff;
    @!p not.b32 %r1108, %r1108;
}

	// end inline asm
	and.b32  	%r1132, %r1108, %r1105;
	mov.b32 	%r1113, 4;
	// begin inline asm
	{
    .reg .pred p;
    and.b32 %r1111, %r1127, %r1113;    setp.ne.u32 p, %r1111, 0;
    vote.ballot.sync.b32 %r1111, p, 0xffffffff;
    @!p not.b32 %r1111, %r1111;
}

	// end inline asm
	and.b32  	%r1133, %r1111, %r1132;
	mov.b32 	%r1116, 8;
	// begin inline asm
	{
    .reg .pred p;
    and.b32 %r1114, %r1127, %r1116;    setp.ne.u32 p, %r1114, 0;
    vote.ballot.sync.b32 %r1114, p, 0xffffffff;
    @!p not.b32 %r1114, %r1114;
}

	// end inline asm
	and.b32  	%r1134, %r1114, %r1133;
	mov.b32 	%r1119, 16;
	// begin inline asm
	{
    .reg .pred p;
    and.b32 %r1117, %r1127, %r1119;    setp.ne.u32 p, %r1117, 0;
    vote.ballot.sync.b32 %r1117, p, 0xffffffff;
    @!p not.b32 %r1117, %r1117;
}

	// end inline asm
	and.b32  	%r1135, %r1117, %r1134;
	mov.b32 	%r1122, 32;
	// begin inline asm
	{
    .reg .pred p;
    and.b32 %r1120, %r1127, %r1122;    setp.ne.u32 p, %r1120, 0;
    vote.ballot.sync.b32 %r1120, p, 0xffffffff;
    @!p not.b32 %r1120, %r1120;
}

	// end inline asm
	and.b32  	%r1136, %r1120, %r1135;
	mov.b32 	%r1125, 64;
	// begin inline asm
	{
    .reg .pred p;
    and.b32 %r1123, %r1127, %r1125;    setp.ne.u32 p, %r1123, 0;
    vote.ballot.sync.b32 %r1123, p, 0xffffffff;
    @!p not.b32 %r1123, %r1123;
}

	// end inline asm
	and.b32  	%r1137, %r1123, %r1136;
	mov.b32 	%r1128, 128;
	// begin inline asm
	{
    .reg .pred p;
    and.b32 %r1126, %r1127, %r1128;    setp.ne.u32 p, %r1126, 0;
    vote.ballot.sync.b32 %r1126, p, 0xffffffff;
    @!p not.b32 %r1126, %r1126;
}

	// end inline asm
	and.b32  	%r1138, %r1126, %r1137;
	clz.b32 	%r1139, %r1138;
	sub.s32 	%r239, 31, %r1139;
	and.b32  	%r1140, %r646, %r1138;
	popc.b32 	%r240, %r1140;
	setp.ne.s32 	%p96, %r295, %r239;
	mov.b32 	%r1795, 0;
	@%p96 bra 	$L__BB5_141;
	shl.b32 	%r1141, %r1127, 2;
	add.s32 	%r1142, %r164, %r1141;
	atom.shared.add.u32 	%r1795, [%r1142], %r240;
$L__BB5_141:
	shfl.sync.idx.b32	%r1168|%p97, %r1795, %r239, 31, -1;
	add.s32 	%r243, %r240, %r1168;
	shr.u32 	%r1169, %r1777, %r293;
	and.b32  	%r1165, %r1169, %r82;
	mov.b32 	%r1145, 1;
	// begin inline asm
	{
    .reg .pred p;
    and.b32 %r1143, %r1165, %r1145;    setp.ne.u32 p, %r1143, 0;
    vote.ballot.sync.b32 %r1143, p, 0xffffffff;
    @!p not.b32 %r1143, %r1143;
}

	// end inline asm
	mov.b32 	%r1148, 2;
	// begin inline asm
	{
    .reg .pred p;
    and.b32 %r1146, %r1165, %r1148;    setp.ne.u32 p, %r1146, 0;
    vote.ballot.sync.b32 %r1146, p, 0xffffffff;
    @!p not.b32 %r1146, %r1146;
}

	// end inline asm
	and.b32  	%r1170, %r1146, %r1143;
	mov.b32 	%r1151, 4;
	// begin inline asm
	{
    .reg .pred p;
    and.b32 %r1149, %r1165, %r1151;    setp.ne.u32 p, %r1149, 0;
    vote.ballot.sync.b32 %r1149, p, 0xffffffff;
    @!p not.b32 %r1149, %r1149;
}

	// end inline asm
	and.b32  	%r1171, %r1149, %r1170;
	mov.b32 	%r1154, 8;
	// begin inline asm
	{
    .reg .pred p;
    and.b32 %r1152, %r1165, %r1154;    setp.ne.u32 p, %r1152, 0;
    vote.ballot.sync.b32 %r1152, p, 0xffffffff;
    @!p not.b32 %r1152, %r1152;
}

	// end inline asm
	and.b32  	%r1172, %r1152, %r1171;
	mov.b32 	%r1157, 16;
	// begin inline asm
	{
    .reg .pred p;
    and.b32 %r1155, %r1165, %r1157;    setp.ne.u32 p, %r1155, 0;
    vote.ballot.sync.b32 %r1155, p, 0xffffffff;
    @!p not.b32 %r1155, %r1155;
}

	// end inline asm
	and.b32  	%r1173, %r1155, %r1172;
	mov.b32 	%r1160, 32;
	// begin inline asm
	{
    .reg .pred p;
    and.b32 %r1158, %r1165, %r1160;    setp.ne.u32 p, %r1158, 0;
    vote.ballot.sync.b32 %r1158, p, 0xffffffff;
    @!p not.b32 %r1158, %r1158;
}

	// end inline asm
	and.b32  	%r1174, %r1158, %r1173;
	mov.b32 	%r1163, 64;
	// begin inline asm
	{
    .reg .pred p;
    and.b32 %r1161, %r1165, %r1163;    setp.ne.u32 p, %r1161, 0;
    vote.ballot.sync.b32 %r1161, p, 0xffffffff;
    @!p not.b32 %r1161, %r1161;
}

	// end inline asm
	and.b32  	%r1175, %r1161, %r1174;
	mov.b32 	%r1166, 128;
	// begin inline asm
	{
    .reg .pred p;
    and.b32 %r1164, %r1165, %r1166;    setp.ne.u32 p, %r1164, 0;
    vote.ballot.sync.b32 %r1164, p, 0xffffffff;
    @!p not.b32 %r1164, %r1164;
}

	// end inline asm
	and.b32  	%r1176, %r1164, %r1175;
	clz.b32 	%r1177, %r1176;
	sub.s32 	%r245, 31, %r1177;
	and.b32  	%r1178, %r646, %r1176;
	popc.b32 	%r246, %r1178;
	setp.ne.s32 	%p98, %r295, %r245;
	mov.b32 	%r1796, 0;
	@%p98 bra 	$L__BB5_143;
	shl.b32 	%r1179, %r1165, 2;
	add.s32 	%r1180, %r164, %r1179;
	atom.shared.add.u32 	%r1796, [%r1180], %r246;
$L__BB5_143:
	shfl.sync.idx.b32	%r1206|%p99, %r1796, %r245, 31, -1;
	add.s32 	%r249, %r246, %r1206;
	shr.u32 	%r1207, %r1778, %r293;
	and.b32  	%r1203, %r1207, %r82;
	mov.b32 	%r1183, 1;
	// begin inline asm
	{
    .reg .pred p;
    and.b32 %r1181, %r1203, %r1183;    setp.ne.u32 p, %r1181, 0;
    vote.ballot.sync.b32 %r1181, p, 0xffffffff;
    @!p not.b32 %r1181, %r1181;
}

	// end inline asm
	mov.b32 	%r1186, 2;
	// begin inline asm
	{
    .reg .pred p;
    and.b32 %r1184, %r1203, %r1186;    setp.ne.u32 p, %r1184, 0;
    vote.ballot.sync.b32 %r1184, p, 0xffffffff;
    @!p not.b32 %r1184, %r1184;
}

	// end inline asm
	and.b32  	%r1208, %r1184, %r1181;
	mov.b32 	%r1189, 4;
	// begin inline asm
	{
    .reg .pred p;
    and.b32 %r1187, %r1203, %r1189;    setp.ne.u32 p, %r1187, 0;
    vote.ballot.sync.b32 %r1187, p, 0xffffffff;
    @!p not.b32 %r1187, %r1187;
}

	// end inline asm
	and.b32  	%r1209, %r1187, %r1208;
	mov.b32 	%r1192, 8;
	// begin inline asm
	{
    .reg .pred p;
    and.b32 %r1190, %r1203, %r1192;    setp.ne.u32 p, %r1190, 0;
    vote.ballot.sync.b32 %r1190, p, 0xffffffff;
    @!p not.b32 %r1190, %r1190;
}

	// end inline asm
	and.b32  	%r1210, %r1190, %r1209;
	mov.b32 	%r1195, 16;
	// begin inline asm
	{
    .reg .pred p;
    and.b32 %r1193, %r1203, %r1195;    setp.ne.u32 p, %r1193, 0;
    vote.ballot.sync.b32 %r1193, p, 0xffffffff;
    @!p not.b32 %r1193, %r1193;
}

	// end inline asm
	and.b32  	%r1211, %r1193, %r1210;
	mov.b32 	%r1198, 32;
	// begin inline asm
	{
    .reg .pred p;
    and.b32 %r1196, %r1203, %r1198;    setp.ne.u32 p, %r1196, 0;
    vote.ballot.sync.b32 %r1196, p, 0xffffffff;
    @!p not.b32 %r1196, %r1196;
}

	// end inline asm
	and.b32  	%r1212, %r1196, %r1211;
	mov.b32 	%r1201, 64;
	// begin inline asm
	{
    .reg .pred p;
    and.b32 %r1199, %r1203, %r1201;    setp.ne.u32 p, %r1199, 0;
    vote.ballot.sync.b32 %r1199, p, 0xffffffff;
    @!p not.b32 %r1199, %r1199;
}

	// end inline asm
	and.b32  	%r1213, %r1199, %r1212;
	mov.b32 	%r1204, 128;
	// begin inline asm
	{
    .reg .pred p;
    and.b32 %r1202, %r1203, %r1204;    setp.ne.u32 p, %r1202, 0;
    vote.ballot.sync.b32 %r1202, p, 0xffffffff;
    @!p not.b32 %r1202, %r1202;
}

	// end inline asm
	and.b32  	%r1214, %r1202, %r1213;
	clz.b32 	%r1215, %r1214;
	sub.s32 	%r251, 31, %r1215;
	and.b32  	%r1216, %r646, %r1214;
	popc.b32 	%r252, %r1216;
	setp.ne.s32 	%p100, %r295, %r251;
	mov.b32 	%r1797, 0;
	@%p100 bra 	$L__BB5_145;
	shl.b32 	%r1217, %r1203, 2;
	add.s32 	%r1218, %r164, %r1217;
	atom.shared.add.u32 	%r1797, [%r1218], %r252;
$L__BB5_145:
	shfl.sync.idx.b32	%r1244|%p101, %r1797, %r251, 31, -1;
	add.s32 	%r255, %r252, %r1244;
	shr.u32 	%r1245, %r1779, %r293;
	and.b32  	%r1241, %r1245, %r82;
	mov.b32 	%r1221, 1;
	// begin inline asm
	{
    .reg .pred p;
    and.b32 %r1219, %r1241, %r1221;    setp.ne.u32 p, %r1219, 0;
    vote.ballot.sync.b32 %r1219, p, 0xffffffff;
    @!p not.b32 %r1219, %r1219;
}

	// end inline asm
	mov.b32 	%r1224, 2;
	// begin inline asm
	{
    .reg .pred p;
    and.b32 %r1222, %r1241, %r1224;    setp.ne.u32 p, %r1222, 0;
    vote.ballot.sync.b32 %r1222, p, 0xffffffff;
    @!p not.b32 %r1222, %r1222;
}

	// end inline asm
	and.b32  	%r1246, %r1222, %r1219;
	mov.b32 	%r1227, 4;
	// begin inline asm
	{
    .reg .pred p;
    and.b32 %r1225, %r1241, %r1227;    setp.ne.u32 p, %r1225, 0;
    vote.ballot.sync.b32 %r1225, p, 0xffffffff;
    @!p not.b32 %r1225, %r1225;
}

	// end inline asm
	and.b32  	%r1247, %r1225, %r1246;
	mov.b32 	%r1230, 8;
	// begin inline asm
	{
    .reg .pred p;
    and.b32 %r1228, %r1241, %r1230;    setp.ne.u32 p, %r1228, 0;
    vote.ballot.sync.b32 %r1228, p, 0xffffffff;
    @!p not.b32 %r1228, %r1228;
}

	// end inline asm
	and.b32  	%r1248, %r1228, %r1247;
	mov.b32 	%r1233, 16;
	// begin inline asm
	{
    .reg .pred p;
    and.b32 %r1231, %r1241, %r1233;    setp.ne.u32 p, %r1231, 0;
    vote.ballot.sync.b32 %r1231, p, 0xffffffff;
    @!p not.b32 %r1231, %r1231;
}

	// end inline asm
	and.b32  	%r1249, %r1231, %r1248;
	mov.b32 	%r1236, 32;
	// begin inline asm
	{
    .reg .pred p;
    and.b32 %r1234, %r1241, %r1236;    setp.ne.u32 p, %r1234, 0;
    vote.ballot.sync.b32 %r1234, p, 0xffffffff;
    @!p not.b32 %r1234, %r1234;
}

	// end inline asm
	and.b32  	%r1250, %r1234, %r1249;
	mov.b32 	%r1239, 64;
	// begin inline asm
	{
    .reg .pred p;
    and.b32 %r1237, %r1241, %r1239;    setp.ne.u32 p, %r1237, 0;
    vote.ballot.sync.b32 %r1237, p, 0xffffffff;
    @!p not.b32 %r1237, %r1237;
}

	// end inline asm
	and.b32  	%r1251, %r1237, %r1250;
	mov.b32 	%r1242, 128;
	// begin inline asm
	{
    .reg .pred p;
    and.b32 %r1240, %r1241, %r1242;    setp.ne.u32 p, %r1240, 0;
    vote.ballot.sync.b32 %r1240, p, 0xffffffff;
    @!p not.b32 %r1240, %r1240;
}

	// end inline asm
	and.b32  	%r1252, %r1240, %r1251;
	clz.b32 	%r1253, %r1252;
	sub.s32 	%r257, 31, %r1253;
	and.b32  	%r1254, %r646, %r1252;
	popc.b32 	%r258, %r1254;
	setp.ne.s32 	%p102, %r295, %r257;
	mov.b32 	%r1798, 0;
	@%p102 bra 	$L__BB5_147;
	shl.b32 	%r1259, %r1241, 2;
	add.s32 	%r1260, %r164, %r1259;
	atom.shared.add.u32 	%r1798, [%r1260], %r258;
$L__BB5_147:
	shfl.sync.idx.b32	%r1286|%p103, %r1798, %r257, 31, -1;
	add.s32 	%r261, %r258, %r1286;
	shr.u32 	%r1287, %r1780, %r293;
	and.b32  	%r1283, %r1287, %r82;
	mov.b32 	%r1263, 1;
	// begin inline asm
	{
    .reg .pred p;
    and.b32 %r1261, %r1283, %r1263;    setp.ne.u32 p, %r1261, 0;
    vote.ballot.sync.b32 %r1261, p, 0xffffffff;
    @!p not.b32 %r1261, %r1261;
}

	// end inline asm
	mov.b32 	%r1266, 2;
	// begin inline asm
	{
    .reg .pred p;
    and.b32 %r1264, %r1283, %r1266;    setp.ne.u32 p, %r1264, 0;
    vote.ballot.sync.b32 %r1264, p, 0xffffffff;
    @!p not.b32 %r1264, %r1264;
}

	// end inline asm
	and.b32  	%r1288, %r1264, %r1261;
	mov.b32 	%r1269, 4;
	// begin inline asm
	{
    .reg .pred p;
    and.b32 %r1267, %r1283, %r1269;    setp.ne.u32 p, %r1267, 0;
    vote.ballot.sync.b32 %r1267, p, 0xffffffff;
    @!p not.b32 %r1267, %r1267;
}

	// end inline asm
	and.b32  	%r1289, %r1267, %r1288;
	mov.b32 	%r1272, 8;
	// begin inline asm
	{
    .reg .pred p;
    and.b32 %r1270, %r1283, %r1272;    setp.ne.u32 p, %r1270, 0;
    vote.ballot.sync.b32 %r1270, p, 0xffffffff;
    @!p not.b32 %r1270, %r1270;
}

	// end inline asm
	and.b32  	%r1290, %r1270, %r1289;
	mov.b32 	%r1275, 16;
	// begin inline asm
	{
    .reg .pred p;
    and.b32 %r1273, %r1283, %r1275;    setp.ne.u32 p, %r1273, 0;
    vote.ballot.sync.b32 %r1273, p, 0xffffffff;
    @!p not.b32 %r1273, %r1273;
}

	// end inline asm
	and.b32  	%r1291, %r1273, %r1290;
	mov.b32 	%r1278, 32;
	// begin inline asm
	{
    .reg .pred p;
    and.b32 %r1276, %r1283, %r1278;    setp.ne.u32 p, %r1276, 0;
    vote.ballot.sync.b32 %r1276, p, 0xffffffff;
    @!p not.b32 %r1276, %r1276;
}

	// end inline asm
	and.b32  	%r1292, %r1276, %r1291;
	mov.b32 	%r1281, 64;
	// begin inline asm
	{
    .reg .pred p;
    and.b32 %r1279, %r1283, %r1281;    setp.ne.u32 p, %r1279, 0;
    vote.ballot.sync.b32 %r1279, p, 0xffffffff;
    @!p not.b32 %r1279, %r1279;
}

	// end inline asm
	and.b32  	%r1293, %r1279, %r1292;
	mov.b32 	%r1284, 128;
	// begin inline asm
	{
    .reg .pred p;
    and.b32 %r1282, %r1283, %r1284;    setp.ne.u32 p, %r1282, 0;
    vote.ballot.sync.b32 %r1282, p, 0xffffffff;
    @!p not.b32 %r1282, %r1282;
}

	// end inline asm
	and.b32  	%r1294, %r1282, %r1293;
	clz.b32 	%r1295, %r1294;
	sub.s32 	%r263, 31, %r1295;
	and.b32  	%r1296, %r646, %r1294;
	popc.b32 	%r264, %r1296;
	setp.ne.s32 	%p104, %r295, %r263;
	mov.b32 	%r1799, 0;
	@%p104 bra 	$L__BB5_149;
	shl.b32 	%r1301, %r1283, 2;
	add.s32 	%r1302, %r164, %r1301;
	atom.shared.add.u32 	%r1799, [%r1302], %r264;
$L__BB5_149:
	shfl.sync.idx.b32	%r1328|%p105, %r1799, %r263, 31, -1;
	add.s32 	%r267, %r264, %r1328;
	shr.u32 	%r1329, %r1781, %r293;
	and.b32  	%r1325, %r1329, %r82;
	mov.b32 	%r1305, 1;
	// begin inline asm
	{
    .reg .pred p;
    and.b32 %r1303, %r1325, %r1305;    setp.ne.u32 p, %r1303, 0;
    vote.ballot.sync.b32 %r1303, p, 0xffffffff;
    @!p not.b32 %r1303, %r1303;
}

	// end inline asm
	mov.b32 	%r1308, 2;
	// begin inline asm
	{
    .reg .pred p;
    and.b32 %r1306, %r1325, %r1308;    setp.ne.u32 p, %r1306, 0;
    vote.ballot.sync.b32 %r1306, p, 0xffffffff;
    @!p not.b32 %r1306, %r1306;
}

	// end inline asm
	and.b32  	%r1330, %r1306, %r1303;
	mov.b32 	%r1311, 4;
	// begin inline asm
	{
    .reg .pred p;
    and.b32 %r1309, %r1325, %r1311;    setp.ne.u32 p, %r1309, 0;
    vote.ballot.sync.b32 %r1309, p, 0xffffffff;
    @!p not.b32 %r1309, %r1309;
}

	// end inline asm
	and.b32  	%r1331, %r1309, %r1330;
	mov.b32 	%r1314, 8;
	// begin inline asm
	{
    .reg .pred p;
    and.b32 %r1312, %r1325, %r1314;    setp.ne.u32 p, %r1312, 0;
    vote.ballot.sync.b32 %r1312, p, 0xffffffff;
    @!p not.b32 %r1312, %r1312;
}

	// end inline asm
	and.b32  	%r1332, %r1312, %r1331;
	mov.b32 	%r1317, 16;
	// begin inline asm
	{
    .reg .pred p;
    and.b32 %r1315, %r1325, %r1317;    setp.ne.u32 p, %r1315, 0;
    vote.ballot.sync.b32 %r1315, p, 0xffffffff;
    @!p not.b32 %r1315, %r1315;
}

	// end inline asm
	and.b32  	%r1333, %r1315, %r1332;
	mov.b32 	%r1320, 32;
	// begin inline asm
	{
    .reg .pred p;
    and.b32 %r1318, %r1325, %r1320;    setp.ne.u32 p, %r1318, 0;
    vote.ballot.sync.b32 %r1318, p, 0xffffffff;
    @!p not.b32 %r1318, %r1318;
}

	// end inline asm
	and.b32  	%r1334, %r1318, %r1333;
	mov.b32 	%r1323, 64;
	// begin inline asm
	{
    .reg .pred p;
    and.b32 %r1321, %r1325, %r1323;    setp.ne.u32 p, %r1321, 0;
    vote.ballot.sync.b32 %r1321, p, 0xffffffff;
    @!p not.b32 %r1321, %r1321;
}

	// end inline asm
	and.b32  	%r1335, %r1321, %r1334;
	mov.b32 	%r1326, 128;
	// begin inline asm
	{
    .reg .pred p;
    and.b32 %r1324, %r1325, %r1326;    setp.ne.u32 p, %r1324, 0;
    vote.ballot.sync.b32 %r1324, p, 0xffffffff;
    @!p not.b32 %r1324, %r1324;
}

	// end inline asm
	and.b32  	%r1336, %r1324, %r1335;
	clz.b32 	%r1337, %r1336;
	sub.s32 	%r269, 31, %r1337;
	and.b32  	%r1338, %r646, %r1336;
	popc.b32 	%r270, %r1338;
	setp.ne.s32 	%p106, %r295, %r269;
	mov.b32 	%r1800, 0;
	@%p106 bra 	$L__BB5_151;
	shl.b32 	%r1339, %r1, 5;
	and.b32  	%r1340, %r1339, 31744;
	add.s32 	%r1342, %r551, %r1340;
	shl.b32 	%r1343, %r1325, 2;
	add.s32 	%r1344, %r1342, %r1343;
	atom.shared.add.u32 	%r1800, [%r1344], %r270;
$L__BB5_151:
	shfl.sync.idx.b32	%r1370|%p107, %r1800, %r269, 31, -1;
	add.s32 	%r273, %r270, %r1370;
	shr.u32 	%r1371, %r1782, %r293;
	and.b32  	%r1367, %r1371, %r82;
	mov.b32 	%r1347, 1;
	// begin inline asm
	{
    .reg .pred p;
    and.b32 %r1345, %r1367, %r1347;    setp.ne.u32 p, %r1345, 0;
    vote.ballot.sync.b32 %r1345, p, 0xffffffff;
    @!p not.b32 %r1345, %r1345;
}

	// end inline asm
	mov.b32 	%r1350, 2;
	// begin inline asm
	{
    .reg .pred p;
    and.b32 %r1348, %r1367, %r1350;    setp.ne.u32 p, %r1348, 0;
    vote.ballot.sync.b32 %r1348, p, 0xffffffff;
    @!p not.b32 %r1348, %r1348;
}

	// end inline asm
	and.b32  	%r1372, %r1348, %r1345;
	mov.b32 	%r1353, 4;
	// begin inline asm
	{
    .reg .pred p;
    and.b32 %r1351, %r1367, %r1353;    setp.ne.u32 p, %r1351, 0;
    vote.ballot.sync.b32 %r1351, p, 0xffffffff;
    @!p not.b32 %r1351, %r1351;
}

	// end inline asm
	and.b32  	%r1373, %r1351, %r1372;
	mov.b32 	%r1356, 8;
	// begin inline asm
	{
    .reg .pred p;
    and.b32 %r1354, %r1367, %r1356;    setp.ne.u32 p, %r1354, 0;
    vote.ballot.sync.b32 %r1354, p, 0xffffffff;
    @!p not.b32 %r1354, %r1354;
}

	// end inline asm
	and.b32  	%r1374, %r1354, %r1373;
	mov.b32 	%r1359, 16;
	// begin inline asm
	{
    .reg .pred p;
    and.b32 %r1357, %r1367, %r1359;    setp.ne.u32 p, %r1357, 0;
    vote.ballot.sync.b32 %r1357, p, 0xffffffff;
    @!p not.b32 %r1357, %r1357;
}

	// end inline asm
	and.b32  	%r1375, %r1357, %r1374;
	mov.b32 	%r1362, 32;
	// begin inline asm
	{
    .reg .pred p;
    and.b32 %r1360, %r1367, %r1362;    setp.ne.u32 p, %r1360, 0;
    vote.ballot.sync.b32 %r1360, p, 0xffffffff;
    @!p not.b32 %r1360, %r1360;
}

	// end inline asm
	and.b32  	%r1376, %r1360, %r1375;
	mov.b32 	%r1365, 64;
	// begin inline asm
	{
    .reg .pred p;
    and.b32 %r1363, %r1367, %r1365;    setp.ne.u32 p, %r1363, 0;
    vote.ballot.sync.b32 %r1363, p, 0xffffffff;
    @!p not.b32 %r1363, %r1363;
}

	// end inline asm
	and.b32  	%r1377, %r1363, %r1376;
	mov.b32 	%r1368, 128;
	// begin inline asm
	{
    .reg .pred p;
    and.b32 %r1366, %r1367, %r1368;    setp.ne.u32 p, %r1366, 0;
    vote.ballot.sync.b32 %r1366, p, 0xffffffff;
    @!p not.b32 %r1366, %r1366;
}

	// end inline asm
	and.b32  	%r1378, %r1366, %r1377;
	clz.b32 	%r1379, %r1378;
	sub.s32 	%r275, 31, %r1379;
	and.b32  	%r1380, %r646, %r1378;
	popc.b32 	%r276, %r1380;
	setp.ne.s32 	%p108, %r295, %r275;
	mov.b32 	%r1801, 0;
	@%p108 bra 	$L__BB5_153;
	shl.b32 	%r1385, %r1367, 2;
	add.s32 	%r1386, %r164, %r1385;
	atom.shared.add.u32 	%r1801, [%r1386], %r276;
$L__BB5_153:
	setp.gt.u32 	%p109, %r1, 255;
	shfl.sync.idx.b32	%r1387|%p110, %r1801, %r275, 31, -1;
	add.s32 	%r1388, %r276, %r1387;
	bar.sync 	0;
	shl.b32 	%r1389, %r171, 2;
	add.s32 	%r1391, %r551, %r1389;
	st.shared.u32 	[%r1391+-4], %r1764;
	shl.b32 	%r1392, %r177, 2;
	add.s32 	%r1393, %r551, %r1392;
	st.shared.u32 	[%r1393+-4], %r1765;
	shl.b32 	%r1394, %r183, 2;
	add.s32 	%r1395, %r551, %r1394;
	st.shared.u32 	[%r1395+-4], %r1766;
	shl.b32 	%r1396, %r189, 2;
	add.s32 	%r1397, %r551, %r1396;
	st.shared.u32 	[%r1397+-4], %r1767;
	shl.b32 	%r1398, %r195, 2;
	add.s32 	%r1399, %r551, %r1398;
	st.shared.u32 	[%r1399+-4], %r1768;
	shl.b32 	%r1400, %r201, 2;
	add.s32 	%r1401, %r551, %r1400;
	st.shared.u32 	[%r1401+-4], %r1769;
	shl.b32 	%r1402, %r207, 2;
	add.s32 	%r1403, %r551, %r1402;
	st.shared.u32 	[%r1403+-4], %r1770;
	shl.b32 	%r1404, %r213, 2;
	add.s32 	%r1405, %r551, %r1404;
	st.shared.u32 	[%r1405+-4], %r1771;
	shl.b32 	%r1406, %r219, 2;
	add.s32 	%r1407, %r551, %r1406;
	st.shared.u32 	[%r1407+-4], %r1772;
	shl.b32 	%r1408, %r225, 2;
	add.s32 	%r1409, %r551, %r1408;
	st.shared.u32 	[%r1409+-4], %r1773;
	shl.b32 	%r1410, %r231, 2;
	add.s32 	%r1411, %r551, %r1410;
	st.shared.u32 	[%r1411+-4], %r1774;
	shl.b32 	%r1412, %r237, 2;
	add.s32 	%r1413, %r551, %r1412;
	st.shared.u32 	[%r1413+-4], %r1775;
	shl.b32 	%r1414, %r243, 2;
	add.s32 	%r1415, %r551, %r1414;
	st.shared.u32 	[%r1415+-4], %r1776;
	shl.b32 	%r1416, %r249, 2;
	add.s32 	%r1417, %r551, %r1416;
	st.shared.u32 	[%r1417+-4], %r1777;
	shl.b32 	%r1418, %r255, 2;
	add.s32 	%r1419, %r551, %r1418;
	st.shared.u32 	[%r1419+-4], %r1778;
	shl.b32 	%r1420, %r261, 2;
	add.s32 	%r1421, %r551, %r1420;
	st.shared.u32 	[%r1421+-4], %r1779;
	shl.b32 	%r1422, %r267, 2;
	add.s32 	%r1423, %r551, %r1422;
	st.shared.u32 	[%r1423+-4], %r1780;
	shl.b32 	%r1424, %r273, 2;
	add.s32 	%r1425, %r551, %r1424;
	st.shared.u32 	[%r1425+-4], %r1781;
	shl.b32 	%r1426, %r1388, 2;
	add.s32 	%r1427, %r551, %r1426;
	st.shared.u32 	[%r1427+-4], %r1782;
	shl.b32 	%r1428, %r1, 3;
	add.s32 	%r1429, %r551, %r1428;
	add.s32 	%r279, %r1429, 29184;
	@%p109 bra 	$L__BB5_161;
	ld.param.u64 	%rd236, [_ZN3cub18CUB_300001_SM_10006detail10radix_sort29DeviceRadixSortOnesweepKernelINS1_5radix10policy_hubIjNS0_8NullTypeEyE10Policy1000ELNS0_9SortOrderE1EjS6_yiiNS1_21identity_decomposer_tEEEvPT5_SC_PT3_PKSD_PT1_PKSH_PT2_PKSL_T4_iiT6__param_3];
	cvta.to.global.u64 	%rd57, %rd236;
	shl.b64 	%rd58, %rd7, 3;
	add.s64 	%rd59, %rd57, %rd58;
	ld.global.u64 	%rd60, [%rd59];
	cvt.s64.s32 	%rd61, %r163;
	sub.s64 	%rd238, %rd60, %rd61;
	st.shared.u64 	[%r279], %rd238;
	setp.lt.s32 	%p111, %r3, 1;
	mov.u32 	%r1805, %r1759;
	@%p111 bra 	$L__BB5_160;
	mov.b32 	%r1803, -1;
	mov.u32 	%r1802, %r3;
	mov.u32 	%r1805, %r1759;
$L__BB5_156:
	ld.param.u64 	%rd229, [_ZN3cub18CUB_300001_SM_10006detail10radix_sort29DeviceRadixSortOnesweepKernelINS1_5radix10policy_hubIjNS0_8NullTypeEyE10Policy1000ELNS0_9SortOrderE1EjS6_yiiNS1_21identity_decomposer_tEEEvPT5_SC_PT3_PKSD_PT1_PKSH_PT2_PKSL_T4_iiT6__param_0];
	add.s32 	%r283, %r1802, -1;
	shl.b32 	%r1431, %r283, 8;
	add.s32 	%r1432, %r1431, %r1;
	cvta.to.global.u64 	%rd62, %rd229;
	mul.wide.s32 	%rd63, %r1432, 4;
	add.s64 	%rd16, %rd62, %rd63;
$L__BB5_157:
	membar.cta;
	ld.volatile.global.u32 	%r284, [%rd16];
	setp.eq.s32 	%p112, %r284, 0;
	@%p112 bra 	$L__BB5_157;
	and.b32  	%r1433, %r284, 1073741823;
	add.s32 	%r1805, %r1433, %r1805;
	setp.gt.s32 	%p113, %r284, -1;
	vote.sync.ballot.b32 	%r1803, %p113, %r1803;
	setp.gt.u32 	%p115, %r1802, 1;
	and.pred  	%p116, %p113, %p115;
	mov.u32 	%r1802, %r283;
	@%p116 bra 	$L__BB5_156;
	ld.shared.u64 	%rd238, [%r279];
$L__BB5_160:
	ld.param.u64 	%rd230, [_ZN3cub18CUB_300001_SM_10006detail10radix_sort29DeviceRadixSortOnesweepKernelINS1_5radix10policy_hubIjNS0_8NullTypeEyE10Policy1000ELNS0_9SortOrderE1EjS6_yiiNS1_21identity_decomposer_tEEEvPT5_SC_PT3_PKSD_PT1_PKSH_PT2_PKSL_T4_iiT6__param_0];
	or.b32  	%r1434, %r1805, -2147483648;
	cvta.to.global.u64 	%rd64, %rd230;
	shl.b32 	%r1435, %r3, 8;
	add.s32 	%r1436, %r1435, %r1;
	mul.wide.s32 	%rd65, %r1436, 4;
	add.s64 	%rd66, %rd64, %rd65;
	st.volatile.global.u32 	[%rd66], %r1434;
	sub.s32 	%r1437, %r1805, %r1759;
	cvt.s64.s32 	%rd67, %r1437;
	add.s64 	%rd68, %rd238, %rd67;
	st.shared.u64 	[%r279], %rd68;
$L__BB5_161:
	ld.param.u32 	%r1711, [_ZN3cub18CUB_300001_SM_10006detail10radix_sort29DeviceRadixSortOnesweepKernelINS1_5radix10policy_hubIjNS0_8NullTypeEyE10Policy1000ELNS0_9SortOrderE1EjS6_yiiNS1_21identity_decomposer_tEEEvPT5_SC_PT3_PKSD_PT1_PKSH_PT2_PKSL_T4_iiT6__param_8];
	ld.param.u64 	%rd233, [_ZN3cub18CUB_300001_SM_10006detail10radix_sort29DeviceRadixSortOnesweepKernelINS1_5radix10policy_hubIjNS0_8NullTypeEyE10Policy1000ELNS0_9SortOrderE1EjS6_yiiNS1_21identity_decomposer_tEEEvPT5_SC_PT3_PKSD_PT1_PKSH_PT2_PKSL_T4_iiT6__param_2];
	setp.gt.u32 	%p117, %r1, 255;
	mad.lo.s32 	%r288, %r3, 7296, 7296;
	setp.lt.s32 	%p118, %r288, %r1711;
	setp.eq.s64 	%p119, %rd233, 0;
	or.pred  	%p120, %p119, %p118;
	or.pred  	%p121, %p117, %p120;
	@%p121 bra 	$L__BB5_163;
	ld.param.u64 	%rd234, [_ZN3cub18CUB_300001_SM_10006detail10radix_sort29DeviceRadixSortOnesweepKernelINS1_5radix10policy_hubIjNS0_8NullTypeEyE10Policy1000ELNS0_9SortOrderE1EjS6_yiiNS1_21identity_decomposer_tEEEvPT5_SC_PT3_PKSD_PT1_PKSH_PT2_PKSL_T4_iiT6__param_2];
	ld.shared.u64 	%rd69, [%r279];
	cvt.s64.s32 	%rd70, %r1759;
	cvt.s64.s32 	%rd71, %r163;
	add.s64 	%rd72, %rd71, %rd70;
	add.s64 	%rd73, %rd72, %rd69;
	cvta.to.global.u64 	%rd74, %rd234;
	shl.b64 	%rd75, %rd7, 3;
	add.s64 	%rd76, %rd74, %rd75;
	st.global.u64 	[%rd76], %rd73;
$L__BB5_163:
	ld.param.u32 	%r1712, [_ZN3cub18CUB_300001_SM_10006detail10radix_sort29DeviceRadixSortOnesweepKernelINS1_5radix10policy_hubIjNS0_8NullTypeEyE10Policy1000ELNS0_9SortOrderE1EjS6_yiiNS1_21identity_decomposer_tEEEvPT5_SC_PT3_PKSD_PT1_PKSH_PT2_PKSL_T4_iiT6__param_8];
	shl.b32 	%r1438, %r1, 2;
	add.s32 	%r289, %r551, %r1438;
	setp.gt.s32 	%p122, %r288, %r1712;
	bar.sync 	0;
	@%p122 bra 	$L__BB5_165;
	ld.shared.u32 	%r1440, [%r289];
	shr.u32 	%r1441, %r1440, %r293;
	and.b32  	%r1442, %r1441, %r82;
	shl.b32 	%r1443, %r1442, 3;
	add.s32 	%r1445, %r551, 29184;
	add.s32 	%r1446, %r1445, %r1443;
	ld.shared.u64 	%rd77, [%r1446];
	add.s64 	%rd78, %rd77, %rd7;
	not.b32 	%r1447, %r1440;
	shl.b64 	%rd79, %rd78, 2;
	add.s64 	%rd80, %rd1, %rd79;
	st.global.u32 	[%rd80], %r1447;
	bar.warp.sync 	-1;
	ld.shared.u32 	%r1448, [%r289+1536];
	shr.u32 	%r1449, %r1448, %r293;
	and.b32  	%r1450, %r1449, %r82;
	shl.b32 	%r1451, %r1450, 3;
	add.s32 	%r1452, %r1445, %r1451;
	ld.shared.u64 	%rd81, [%r1452];
	add.s64 	%rd82, %rd81, %rd7;
	not.b32 	%r1453, %r1448;
	shl.b64 	%rd83, %rd82, 2;
	add.s64 	%rd84, %rd1, %rd83;
	st.global.u32 	[%rd84+1536], %r1453;
	bar.warp.sync 	-1;
	ld.shared.u32 	%r1454, [%r289+3072];
	shr.u32 	%r1455, %r1454, %r293;
	and.b32  	%r1456, %r1455, %r82;
	shl.b32 	%r1457, %r1456, 3;
	add.s32 	%r1458, %r1445, %r1457;
	ld.shared.u64 	%rd85, [%r1458];
	add.s64 	%rd86, %rd85, %rd7;
	not.b32 	%r1459, %r1454;
	shl.b64 	%rd87, %rd86, 2;
	add.s64 	%rd88, %rd1, %rd87;
	st.global.u32 	[%rd88+3072], %r1459;
	bar.warp.sync 	-1;
	ld.shared.u32 	%r1460, [%r289+4608];
	shr.u32 	%r1461, %r1460, %r293;
	and.b32  	%r1462, %r1461, %r82;
	shl.b32 	%r1463, %r1462, 3;
	add.s32 	%r1464, %r1445, %r1463;
	ld.shared.u64 	%rd89, [%r1464];
	add.s64 	%rd90, %rd89, %rd7;
	not.b32 	%r1465, %r1460;
	shl.b64 	%rd91, %rd90, 2;
	add.s64 	%rd92, %rd1, %rd91;
	st.global.u32 	[%rd92+4608], %r1465;
	bar.warp.sync 	-1;
	ld.shared.u32 	%r1466, [%r289+6144];
	shr.u32 	%r1467, %r1466, %r293;
	and.b32  	%r1468, %r1467, %r82;
	shl.b32 	%r1469, %r1468, 3;
	add.s32 	%r1470, %r1445, %r1469;
	ld.shared.u64 	%rd93, [%r1470];
	add.s64 	%rd94, %rd93, %rd7;
	not.b32 	%r1471, %r1466;
	shl.b64 	%rd95, %rd94, 2;
	add.s64 	%rd96, %rd1, %rd95;
	st.global.u32 	[%rd96+6144], %r1471;
	bar.warp.sync 	-1;
	ld.shared.u32 	%r1472, [%r289+7680];
	shr.u32 	%r1473, %r1472, %r293;
	and.b32  	%r1474, %r1473, %r82;
	shl.b32 	%r1475, %r1474, 3;
	add.s32 	%r1476, %r1445, %r1475;
	ld.shared.u64 	%rd97, [%r1476];
	add.s64 	%rd98, %rd97, %rd7;
	not.b32 	%r1477, %r1472;
	shl.b64 	%rd99, %rd98, 2;
	add.s64 	%rd100, %rd1, %rd99;
	st.global.u32 	[%rd100+7680], %r1477;
	bar.warp.sync 	-1;
	ld.shared.u32 	%r1478, [%r289+9216];
	shr.u32 	%r1479, %r1478, %r293;
	and.b32  	%r1480, %r1479, %r82;
	shl.b32 	%r1481, %r1480, 3;
	add.s32 	%r1482, %r1445, %r1481;
	ld.shared.u64 	%rd101, [%r1482];
	add.s64 	%rd102, %rd101, %rd7;
	not.b32 	%r1483, %r1478;
	shl.b64 	%rd103, %rd102, 2;
	add.s64 	%rd104, %rd1, %rd103;
	st.global.u32 	[%rd104+9216], %r1483;
	bar.warp.sync 	-1;
	ld.shared.u32 	%r1484, [%r289+10752];
	shr.u32 	%r1485, %r1484, %r293;
	and.b32  	%r1486, %r1485, %r82;
	shl.b32 	%r1487, %r1486, 3;
	add.s32 	%r1488, %r1445, %r1487;
	ld.shared.u64 	%rd105, [%r1488];
	add.s64 	%rd106, %rd105, %rd7;
	not.b32 	%r1489, %r1484;
	shl.b64 	%rd107, %rd106, 2;
	add.s64 	%rd108, %rd1, %rd107;
	st.global.u32 	[%rd108+10752], %r1489;
	bar.warp.sync 	-1;
	ld.shared.u32 	%r1490, [%r289+12288];
	shr.u32 	%r1491, %r1490, %r293;
	and.b32  	%r1492, %r1491, %r82;
	shl.b32 	%r1493, %r1492, 3;
	add.s32 	%r1494, %r1445, %r1493;
	ld.shared.u64 	%rd109, [%r1494];
	add.s64 	%rd110, %rd109, %rd7;
	not.b32 	%r1495, %r1490;
	shl.b64 	%rd111, %rd110, 2;
	add.s64 	%rd112, %rd1, %rd111;
	st.global.u32 	[%rd112+12288], %r1495;
	bar.warp.sync 	-1;
	ld.shared.u32 	%r1496, [%r289+13824];
	shr.u32 	%r1497, %r1496, %r293;
	and.b32  	%r1498, %r1497, %r82;
	shl.b32 	%r1499, %r1498, 3;
	add.s32 	%r1500, %r1445, %r1499;
	ld.shared.u64 	%rd113, [%r1500];
	add.s64 	%rd114, %rd113, %rd7;
	not.b32 	%r1501, %r1496;
	shl.b64 	%rd115, %rd114, 2;
	add.s64 	%rd116, %rd1, %rd115;
	st.global.u32 	[%rd116+13824], %r1501;
	bar.warp.sync 	-1;
	ld.shared.u32 	%r1502, [%r289+15360];
	shr.u32 	%r1503, %r1502, %r293;
	and.b32  	%r1504, %r1503, %r82;
	shl.b32 	%r1505, %r1504, 3;
	add.s32 	%r1506, %r1445, %r1505;
	ld.shared.u64 	%rd117, [%r1506];
	add.s64 	%rd118, %rd117, %rd7;
	not.b32 	%r1507, %r1502;
	shl.b64 	%rd119, %rd118, 2;
	add.s64 	%rd120, %rd1, %rd119;
	st.global.u32 	[%rd120+15360], %r1507;
	bar.warp.sync 	-1;
	ld.shared.u32 	%r1508, [%r289+16896];
	shr.u32 	%r1509, %r1508, %r293;
	and.b32  	%r1510, %r1509, %r82;
	shl.b32 	%r1511, %r1510, 3;
	add.s32 	%r1512, %r1445, %r1511;
	ld.shared.u64 	%rd121, [%r1512];
	add.s64 	%rd122, %rd121, %rd7;
	not.b32 	%r1513, %r1508;
	shl.b64 	%rd123, %rd122, 2;
	add.s64 	%rd124, %rd1, %rd123;
	st.global.u32 	[%rd124+16896], %r1513;
	bar.warp.sync 	-1;
	ld.shared.u32 	%r1514, [%r289+18432];
	shr.u32 	%r1515, %r1514, %r293;
	and.b32  	%r1516, %r1515, %r82;
	shl.b32 	%r1517, %r1516, 3;
	add.s32 	%r1518, %r1445, %r1517;
	ld.shared.u64 	%rd125, [%r1518];
	add.s64 	%rd126, %rd125, %rd7;
	not.b32 	%r1519, %r1514;
	shl.b64 	%rd127, %rd126, 2;
	add.s64 	%rd128, %rd1, %rd127;
	st.global.u32 	[%rd128+18432], %r1519;
	bar.warp.sync 	-1;
	ld.shared.u32 	%r1520, [%r289+19968];
	shr.u32 	%r1521, %r1520, %r293;
	and.b32  	%r1522, %r1521, %r82;
	shl.b32 	%r1523, %r1522, 3;
	add.s32 	%r1524, %r1445, %r1523;
	ld.shared.u64 	%rd129, [%r1524];
	add.s64 	%rd130, %rd129, %rd7;
	not.b32 	%r1525, %r1520;
	shl.b64 	%rd131, %rd130, 2;
	add.s64 	%rd132, %rd1, %rd131;
	st.global.u32 	[%rd132+19968], %r1525;
	bar.warp.sync 	-1;
	ld.shared.u32 	%r1526, [%r289+21504];
	shr.u32 	%r1527, %r1526, %r293;
	and.b32  	%r1528, %r1527, %r82;
	shl.b32 	%r1529, %r1528, 3;
	add.s32 	%r1530, %r1445, %r1529;
	ld.shared.u64 	%rd133, [%r1530];
	add.s64 	%rd134, %rd133, %rd7;
	not.b32 	%r1531, %r1526;
	shl.b64 	%rd135, %rd134, 2;
	add.s64 	%rd136, %rd1, %rd135;
	st.global.u32 	[%rd136+21504], %r1531;
	bar.warp.sync 	-1;
	ld.shared.u32 	%r1532, [%r289+23040];
	shr.u32 	%r1533, %r1532, %r293;
	and.b32  	%r1534, %r1533, %r82;
	shl.b32 	%r1535, %r1534, 3;
	add.s32 	%r1536, %r1445, %r1535;
	ld.shared.u64 	%rd137, [%r1536];
	add.s64 	%rd138, %rd137, %rd7;
	not.b32 	%r1537, %r1532;
	shl.b64 	%rd139, %rd138, 2;
	add.s64 	%rd140, %rd1, %rd139;
	st.global.u32 	[%rd140+23040], %r1537;
	bar.warp.sync 	-1;
	ld.shared.u32 	%r1538, [%r289+24576];
	shr.u32 	%r1539, %r1538, %r293;
	and.b32  	%r1540, %r1539, %r82;
	shl.b32 	%r1541, %r1540, 3;
	add.s32 	%r1542, %r1445, %r1541;
	ld.shared.u64 	%rd141, [%r1542];
	add.s64 	%rd142, %rd141, %rd7;
	not.b32 	%r1543, %r1538;
	shl.b64 	%rd143, %rd142, 2;
	add.s64 	%rd144, %rd1, %rd143;
	st.global.u32 	[%rd144+24576], %r1543;
	bar.warp.sync 	-1;
	ld.shared.u32 	%r1544, [%r289+26112];
	shr.u32 	%r1545, %r1544, %r293;
	and.b32  	%r1546, %r1545, %r82;
	shl.b32 	%r1547, %r1546, 3;
	add.s32 	%r1548, %r1445, %r1547;
	ld.shared.u64 	%rd145, [%r1548];
	add.s64 	%rd146, %rd145, %rd7;
	not.b32 	%r1549, %r1544;
	shl.b64 	%rd147, %rd146, 2;
	add.s64 	%rd148, %rd1, %rd147;
	st.global.u32 	[%rd148+26112], %r1549;
	bar.warp.sync 	-1;
	ld.shared.u32 	%r1550, [%r289+27648];
	shr.u32 	%r1551, %r1550, %r293;
	and.b32  	%r1552, %r1551, %r82;
	shl.b32 	%r1553, %r1552, 3;
	add.s32 	%r1554, %r1445, %r1553;
	ld.shared.u64 	%rd149, [%r1554];
	add.s64 	%rd150, %rd149, %rd7;
	not.b32 	%r1555, %r1550;
	shl.b64 	%rd151, %rd150, 2;
	add.s64 	%rd152, %rd1, %rd151;
	st.global.u32 	[%rd152+27648], %r1555;
	bar.warp.sync 	-1;
	bra.uni 	$L__BB5_204;
$L__BB5_165:
	ld.param.u32 	%r1713, [_ZN3cub18CUB_300001_SM_10006detail10radix_sort29DeviceRadixSortOnesweepKernelINS1_5radix10policy_hubIjNS0_8NullTypeEyE10Policy1000ELNS0_9SortOrderE1EjS6_yiiNS1_21identity_decomposer_tEEEvPT5_SC_PT3_PKSD_PT1_PKSH_PT2_PKSL_T4_iiT6__param_8];
	mad.lo.s32 	%r290, %r3, -7296, %r1713;
	setp.ge.s32 	%p123, %r1, %r290;
	@%p123 bra 	$L__BB5_167;
	ld.shared.u32 	%r1556, [%r289];
	shr.u32 	%r1557, %r1556, %r293;
	and.b32  	%r1558, %r1557, %r82;
	shl.b32 	%r1559, %r1558, 3;
	add.s32 	%r1561, %r551, %r1559;
	ld.shared.u64 	%rd153, [%r1561+29184];
	not.b32 	%r1562, %r1556;
	add.s64 	%rd154, %rd153, %rd7;
	shl.b64 	%rd155, %rd154, 2;
	add.s64 	%rd156, %rd1, %rd155;
	st.global.u32 	[%rd156], %r1562;
$L__BB5_167:
	bar.warp.sync 	-1;
	add.s32 	%r1563, %r1, 384;
	setp.ge.s32 	%p124, %r1563, %r290;
	@%p124 bra 	$L__BB5_169;
	ld.shared.u32 	%r1564, [%r289+1536];
	shr.u32 	%r1565, %r1564, %r293;
	and.b32  	%r1566, %r1565, %r82;
	shl.b32 	%r1567, %r1566, 3;
	add.s32 	%r1569, %r551, %r1567;
	ld.shared.u64 	%rd157, [%r1569+29184];
	not.b32 	%r1570, %r1564;
	add.s64 	%rd158, %rd157, %rd7;
	shl.b64 	%rd159, %rd158, 2;
	add.s64 	%rd160, %rd1, %rd159;
	st.global.u32 	[%rd160+1536], %r1570;
$L__BB5_169:
	bar.warp.sync 	-1;
	add.s32 	%r1571, %r1, 768;
	setp.ge.s32 	%p125, %r1571, %r290;
	@%p125 bra 	$L__BB5_171;
	ld.shared.u32 	%r1572, [%r289+3072];
	shr.u32 	%r1573, %r1572, %r293;
	and.b32  	%r1574, %r1573, %r82;
	shl.b32 	%r1575, %r1574, 3;
	add.s32 	%r1577, %r551, %r1575;
	ld.shared.u64 	%rd161, [%r1577+29184];
	not.b32 	%r1578, %r1572;
	add.s64 	%rd162, %rd161, %rd7;
	shl.b64 	%rd163, %rd162, 2;
	add.s64 	%rd164, %rd1, %rd163;
	st.global.u32 	[%rd164+3072], %r1578;
$L__BB5_171:
	bar.warp.sync 	-1;
	add.s32 	%r1579, %r1, 1152;
	setp.ge.s32 	%p126, %r1579, %r290;
	@%p126 bra 	$L__BB5_173;
	ld.shared.u32 	%r1580, [%r289+4608];
	shr.u32 	%r1581, %r1580, %r293;
	and.b32  	%r1582, %r1581, %r82;
	shl.b32 	%r1583, %r1582, 3;
	add.s32 	%r1585, %r551, %r1583;
	ld.shared.u64 	%rd165, [%r1585+29184];
	not.b32 	%r1586, %r1580;
	add.s64 	%rd166, %rd165, %rd7;
	shl.b64 	%rd167, %rd166, 2;
	add.s64 	%rd168, %rd1, %rd167;
	st.global.u32 	[%rd168+4608], %r1586;
$L__BB5_173:
	bar.warp.sync 	-1;
	add.s32 	%r1587, %r1, 1536;
	setp.ge.s32 	%p127, %r1587, %r290;
	@%p127 bra 	$L__BB5_175;
	ld.shared.u32 	%r1588, [%r289+6144];
	shr.u32 	%r1589, %r1588, %r293;
	and.b32  	%r1590, %r1589, %r82;
	shl.b32 	%r1591, %r1590, 3;
	add.s32 	%r1593, %r551, %r1591;
	ld.shared.u64 	%rd169, [%r1593+29184];
	not.b32 	%r1594, %r1588;
	add.s64 	%rd170, %rd169, %rd7;
	shl.b64 	%rd171, %rd170, 2;
	add.s64 	%rd172, %rd1, %rd171;
	st.global.u32 	[%rd172+6144], %r1594;
$L__BB5_175:
	bar.warp.sync 	-1;
	add.s32 	%r1595, %r1, 1920;
	setp.ge.s32 	%p128, %r1595, %r290;
	@%p128 bra 	$L__BB5_177;
	ld.shared.u32 	%r1596, [%r289+7680];
	shr.u32 	%r1597, %r1596, %r293;
	and.b32  	%r1598, %r1597, %r82;
	shl.b32 	%r1599, %r1598, 3;
	add.s32 	%r1601, %r551, %r1599;
	ld.shared.u64 	%rd173, [%r1601+29184];
	not.b32 	%r1602, %r1596;
	add.s64 	%rd174, %rd173, %rd7;
	shl.b64 	%rd175, %rd174, 2;
	add.s64 	%rd176, %rd1, %rd175;
	st.global.u32 	[%rd176+7680], %r1602;
$L__BB5_177:
	bar.warp.sync 	-1;
	add.s32 	%r1603, %r1, 2304;
	setp.ge.s32 	%p129, %r1603, %r290;
	@%p129 bra 	$L__BB5_179;
	ld.shared.u32 	%r1604, [%r289+9216];
	shr.u32 	%r1605, %r1604, %r293;
	and.b32  	%r1606, %r1605, %r82;
	shl.b32 	%r1607, %r1606, 3;
	add.s32 	%r1609, %r551, %r1607;
	ld.shared.u64 	%rd177, [%r1609+29184];
	not.b32 	%r1610, %r1604;
	add.s64 	%rd178, %rd177, %rd7;
	shl.b64 	%rd179, %rd178, 2;
	add.s64 	%rd180, %rd1, %rd179;
	st.global.u32 	[%rd180+9216], %r1610;
$L__BB5_179:
	bar.warp.sync 	-1;
	add.s32 	%r1611, %r1, 2688;
	setp.ge.s32 	%p130, %r1611, %r290;
	@%p130 bra 	$L__BB5_181;
	ld.shared.u32 	%r1612, [%r289+10752];
	shr.u32 	%r1613, %r1612, %r293;
	and.b32  	%r1614, %r1613, %r82;
	shl.b32 	%r1615, %r1614, 3;
	add.s32 	%r1617, %r551, %r1615;
	ld.shared.u64 	%rd181, [%r1617+29184];
	not.b32 	%r1618, %r1612;
	add.s64 	%rd182, %rd181, %rd7;
	shl.b64 	%rd183, %rd182, 2;
	add.s64 	%rd184, %rd1, %rd183;
	st.global.u32 	[%rd184+10752], %r1618;
$L__BB5_181:
	bar.warp.sync 	-1;
	or.b32  	%r1619, %r1, 3072;
	setp.ge.s32 	%p131, %r1619, %r290;
	@%p131 bra 	$L__BB5_183;
	ld.shared.u32 	%r1620, [%r289+12288];
	shr.u32 	%r1621, %r1620, %r293;
	and.b32  	%r1622, %r1621, %r82;
	shl.b32 	%r1623, %r1622, 3;
	add.s32 	%r1625, %r551, %r1623;
	ld.shared.u64 	%rd185, [%r1625+29184];
	not.b32 	%r1626, %r1620;
	add.s64 	%rd186, %rd185, %rd7;
	shl.b64 	%rd187, %rd186, 2;
	add.s64 	%rd188, %rd1, %rd187;
	st.global.u32 	[%rd188+12288], %r1626;
$L__BB5_183:
	bar.warp.sync 	-1;
	add.s32 	%r1627, %r1, 3456;
	setp.ge.s32 	%p132, %r1627, %r290;
	@%p132 bra 	$L__BB5_185;
	ld.shared.u32 	%r1628, [%r289+13824];
	shr.u32 	%r1629, %r1628, %r293;
	and.b32  	%r1630, %r1629, %r82;
	shl.b32 	%r1631, %r1630, 3;
	add.s32 	%r1633, %r551, %r1631;
	ld.shared.u64 	%rd189, [%r1633+29184];
	not.b32 	%r1634, %r1628;
	add.s64 	%rd190, %rd189, %rd7;
	shl.b64 	%rd191, %rd190, 2;
	add.s64 	%rd192, %rd1, %rd191;
	st.global.u32 	[%rd192+13824], %r1634;
$L__BB5_185:
	bar.warp.sync 	-1;
	add.s32 	%r1635, %r1, 3840;
	setp.ge.s32 	%p133, %r1635, %r290;
	@%p133 bra 	$L__BB5_187;
	ld.shared.u32 	%r1636, [%r289+15360];
	shr.u32 	%r1637, %r1636, %r293;
	and.b32  	%r1638, %r1637, %r82;
	shl.b32 	%r1639, %r1638, 3;
	add.s32 	%r1641, %r551, %r1639;
	ld.shared.u64 	%rd193, [%r1641+29184];
	not.b32 	%r1642, %r1636;
	add.s64 	%rd194, %rd193, %rd7;
	shl.b64 	%rd195, %rd194, 2;
	add.s64 	%rd196, %rd1, %rd195;
	st.global.u32 	[%rd196+15360], %r1642;
$L__BB5_187:
	bar.warp.sync 	-1;
	add.s32 	%r1643, %r1, 4224;
	setp.ge.s32 	%p134, %r1643, %r290;
	@%p134 bra 	$L__BB5_189;
	ld.shared.u32 	%r1644, [%r289+16896];
	shr.u32 	%r1645, %r1644, %r293;
	and.b32  	%r1646, %r1645, %r82;
	shl.b32 	%r1647, %r1646, 3;
	add.s32 	%r1649, %r551, %r1647;
	ld.shared.u64 	%rd197, [%r1649+29184];
	not.b32 	%r1650, %r1644;
	add.s64 	%rd198, %rd197, %rd7;
	shl.b64 	%rd199, %rd198, 2;
	add.s64 	%rd200, %rd1, %rd199;
	st.global.u32 	[%rd200+16896], %r1650;
$L__BB5_189:
	bar.warp.sync 	-1;
	add.s32 	%r1651, %r1, 4608;
	setp.ge.s32 	%p135, %r1651, %r290;
	@%p135 bra 	$L__BB5_191;
	ld.shared.u32 	%r1652, [%r289+18432];
	shr.u32 	%r1653, %r1652, %r293;
	and.b32  	%r1654, %r1653, %r82;
	shl.b32 	%r1655, %r1654, 3;
	add.s32 	%r1657, %r551, %r1655;
	ld.shared.u64 	%rd201, [%r1657+29184];
	not.b32 	%r1658, %r1652;
	add.s64 	%rd202, %rd201, %rd7;
	shl.b64 	%rd203, %rd202, 2;
	add.s64 	%rd204, %rd1, %rd203;
	st.global.u32 	[%rd204+18432], %r1658;
$L__BB5_191:
	bar.warp.sync 	-1;
	add.s32 	%r1659, %r1, 4992;
	setp.ge.s32 	%p136, %r1659, %r290;
	@%p136 bra 	$L__BB5_193;
	ld.shared.u32 	%r1660, [%r289+19968];
	shr.u32 	%r1661, %r1660, %r293;
	and.b32  	%r1662, %r1661, %r82;
	shl.b32 	%r1663, %r1662, 3;
	add.s32 	%r1665, %r551, %r1663;
	ld.shared.u64 	%rd205, [%r1665+29184];
	not.b32 	%r1666, %r1660;
	add.s64 	%rd206, %rd205, %rd7;
	shl.b64 	%rd207, %rd206, 2;
	add.s64 	%rd208, %rd1, %rd207;
	st.global.u32 	[%rd208+19968], %r1666;
$L__BB5_193:
	bar.warp.sync 	-1;
	add.s32 	%r1667, %r1, 5376;
	setp.ge.s32 	%p137, %r1667, %r290;
	@%p137 bra 	$L__BB5_195;
	ld.shared.u32 	%r1668, [%r289+21504];
	shr.u32 	%r1669, %r1668, %r293;
	and.b32  	%r1670, %r1669, %r82;
	shl.b32 	%r1671, %r1670, 3;
	add.s32 	%r1673, %r551, %r1671;
	ld.shared.u64 	%rd209, [%r1673+29184];
	not.b32 	%r1674, %r1668;
	add.s64 	%rd210, %rd209, %rd7;
	shl.b64 	%rd211, %rd210, 2;
	add.s64 	%rd212, %rd1, %rd211;
	st.global.u32 	[%rd212+21504], %r1674;
$L__BB5_195:
	bar.warp.sync 	-1;
	add.s32 	%r1675, %r1, 5760;
	setp.ge.s32 	%p138, %r1675, %r290;
	@%p138 bra 	$L__BB5_197;
	ld.shared.u32 	%r1676, [%r289+23040];
	shr.u32 	%r1677, %r1676, %r293;
	and.b32  	%r1678, %r1677, %r82;
	shl.b32 	%r1679, %r1678, 3;
	add.s32 	%r1681, %r551, %r1679;
	ld.shared.u64 	%rd213, [%r1681+29184];
	not.b32 	%r1682, %r1676;
	add.s64 	%rd214, %rd213, %rd7;
	shl.b64 	%rd215, %rd214, 2;
	add.s64 	%rd216, %rd1, %rd215;
	st.global.u32 	[%rd216+23040], %r1682;
$L__BB5_197:
	bar.warp.sync 	-1;
	or.b32  	%r1683, %r1, 6144;
	setp.ge.s32 	%p139, %r1683, %r290;
	@%p139 bra 	$L__BB5_199;
	ld.shared.u32 	%r1684, [%r289+24576];
	shr.u32 	%r1685, %r1684, %r293;
	and.b32  	%r1686, %r1685, %r82;
	shl.b32 	%r1687, %r1686, 3;
	add.s32 	%r1689, %r551, %r1687;
	ld.shared.u64 	%rd217, [%r1689+29184];
	not.b32 	%r1690, %r1684;
	add.s64 	%rd218, %rd217, %rd7;
	shl.b64 	%rd219, %rd218, 2;
	add.s64 	%rd220, %rd1, %rd219;
	st.global.u32 	[%rd220+24576], %r1690;
$L__BB5_199:
	bar.warp.sync 	-1;
	add.s32 	%r1691, %r1, 6528;
	setp.ge.s32 	%p140, %r1691, %r290;
	@%p140 bra 	$L__BB5_201;
	ld.shared.u32 	%r1692, [%r289+26112];
	shr.u32 	%r1693, %r1692, %r293;
	and.b32  	%r1694, %r1693, %r82;
	shl.b32 	%r1695, %r1694, 3;
	add.s32 	%r1697, %r551, %r1695;
	ld.shared.u64 	%rd221, [%r1697+29184];
	not.b32 	%r1698, %r1692;
	add.s64 	%rd222, %rd221, %rd7;
	shl.b64 	%rd223, %rd222, 2;
	add.s64 	%rd224, %rd1, %rd223;
	st.global.u32 	[%rd224+26112], %r1698;
$L__BB5_201:
	bar.warp.sync 	-1;
	add.s32 	%r1699, %r1, 6912;
	ld.shared.u32 	%r291, [%r289+27648];
	shr.u32 	%r1700, %r291, %r293;
	and.b32  	%r1701, %r1700, %r82;
	shl.b32 	%r1702, %r1701, 3;
	add.s32 	%r1704, %r551, %r1702;
	ld.shared.u64 	%rd225, [%r1704+29184];
	add.s64 	%rd19, %rd225, %rd7;
	setp.ge.s32 	%p141, %r1699, %r290;
	@%p141 bra 	$L__BB5_203;
	not.b32 	%r1705, %r291;
	shl.b64 	%rd226, %rd19, 2;
	add.s64 	%rd227, %rd1, %rd226;
	st.global.u32 	[%rd227+27648], %r1705;
$L__BB5_203:
	bar.warp.sync 	-1;
$L__BB5_204:
	ret;

}


// ===== COMPILED SASS (sm_100) =====

	.target	sm_100

	.elftype	@"ET_EXEC"


//--------------------- .note.nv.tkinfo           --------------------------
	.section	.note.nv.tkinfo,"",@"SHT_NOTE"
	.sectionflags	@"SHF_NOTE_NV_TKINFO"
	.tkinfo
        /*0018*/ 	.word	0x00000002
        /*0030*/ 	.string	""
        /*0030*/ 	.string	"ptxas"
        /*0030*/ 	.string	"Cuda compilation tools, release 13.0, V13.0.88"
        /*0030*/ 	.string	"Build cuda_13.0.r13.0/compiler.36424714_0"
        /*0030*/ 	.string	"-arch sm_100 -m 64 "



//--------------------- .note.nv.cuinfo           --------------------------
	.section	.note.nv.cuinfo,"",@"SHT_NOTE"
	.sectionflags	@"SHF_NOTE_NV_CUINFO"
        /*0018*/ 	.short	0x0002
        /*001a*/ 	.short	0x0064
        /*001c*/ 	.short	0x0082
	.zero		2


//--------------------- .nv.info                  --------------------------
	.section	.nv.info,"",@"SHT_CUDA_INFO"
	.align	4


	//----- nvinfo : EIATTR_REGCOUNT
	.align		4
        /*0000*/ 	.byte	0x04, 0x2f
        /*0002*/ 	.short	(.L_48 - .L_47)
	.align		4
.L_47:
        /*0004*/ 	.word	index@(sortDescending)
        /*0008*/ 	.word	0x00000028


	//----- nvinfo : EIATTR_FRAME_SIZE
	.align		4
.L_48:
        /*000c*/ 	.byte	0x04, 0x11
        /*000e*/ 	.short	(.L_50 - .L_49)
	.align		4
.L_49:
        /*0010*/ 	.word	index@(sortDescending)
        /*0014*/ 	.word	0x00000008


	//----- nvinfo : EIATTR_REGCOUNT
	.align		4
.L_50:
        /*0018*/ 	.byte	0x04, 0x2f
        /*001a*/ 	.short	(.L_52 - .L_51)
	.align		4
.L_51:
        /*001c*/ 	.word	index@(_ZN3cub18CUB_300001_SM_10006detail11EmptyKernelIvEEvv)
        /*0020*/ 	.word	0x00000004


	//----- nvinfo : EIATTR_FRAME_SIZE
	.align		4
.L_52:
        /*0024*/ 	.byte	0x04, 0x11
        /*0026*/ 	.short	(.L_54 - .L_53)
	.align		4
.L_53:
        /*0028*/ 	.word	index@(_ZN3cub18CUB_300001_SM_10006detail11EmptyKernelIvEEvv)
        /*002c*/ 	.word	0x00000000


	//----- nvinfo : EIATTR_REGCOUNT
	.align		4
.L_54:
        /*0030*/ 	.byte	0x04, 0x2f
        /*0032*/ 	.short	(.L_56 - .L_55)
	.align		4
.L_55:
        /*0034*/ 	.word	index@(_ZN3cub18CUB_300001_SM_10006detail10radix_sort31DeviceRadixSortSingleTileKernelINS1_5radix10policy_hubIjNS0_8NullTypeEyE10Policy1000ELNS0_9SortOrderE1EjS6_yNS1_21identity_decomposer_tEEEvPKT1_PSB_PKT2_PSF_T3_iiT4_)
        /*0038*/ 	.word	0x0000007f


	//----- nvinfo : EIATTR_FRAME_SIZE
	.align		4
.L_56:
        /*003c*/ 	.byte	0x04, 0x11
        /*003e*/ 	.short	(.L_58 - .L_57)
	.align		4
.L_57:
        /*0040*/ 	.word	index@(_ZN3cub18CUB_300001_SM_10006detail10radix_sort31DeviceRadixSortSingleTileKernelINS1_5radix10policy_hubIjNS0_8NullTypeEyE10Policy1000ELNS0_9SortOrderE1EjS6_yNS1_21identity_decomposer_tEEEvPKT1_PSB_PKT2_PSF_T3_iiT4_)
        /*0044*/ 	.word	0x00000000


	//----- nvinfo : EIATTR_REGCOUNT
	.align		4
.L_58:
        /*0048*/ 	.byte	0x04, 0x2f
        /*004a*/ 	.short	(.L_60 - .L_59)
	.align		4
.L_59:
        /*004c*/ 	.word	index@(_ZN3cub18CUB_300001_SM_10006detail10radix_sort30DeviceRadixSortHistogramKernelINS1_5radix10policy_hubIjNS0_8NullTypeEyE10Policy1000ELNS0_9SortOrderE1EjyNS1_21identity_decomposer_tEEEvPT2_PKT1_SB_iiT3_)
        /*0050*/ 	.word	0x00000020


	//----- nvinfo : EIATTR_FRAME_SIZE
	.align		4
.L_60:
        /*0054*/ 	.byte	0x04, 0x11
        /*0056*/ 	.short	(.L_62 - .L_61)
	.align		4
.L_61:
        /*0058*/ 	.word	index@(_ZN3cub18CUB_300001_SM_10006detail10radix_sort30DeviceRadixSortHistogramKernelINS1_5radix10policy_hubIjNS0_8NullTypeEyE10Policy1000ELNS0_9SortOrderE1EjyNS1_21identity_decomposer_tEEEvPT2_PKT1_SB_iiT3_)
        /*005c*/ 	.word	0x00000000


	//----- nvinfo : EIATTR_REGCOUNT
	.align		4
.L_62:
        /*0060*/ 	.byte	0x04, 0x2f
        /*0062*/ 	.short	(.L_64 - .L_63)
	.align		4
.L_63:
        /*0064*/ 	.word	index@(_ZN3cub18CUB_300001_SM_10006detail10radix_sort33DeviceRadixSortExclusiveSumKernelINS1_5radix10policy_hubIjNS0_8NullTypeEyE10Policy1000EyEEvPT0_)
        /*0068*/ 	.word	0x00000020


	//----- nvinfo : EIATTR_FRAME_SIZE
	.align		4
.L_64:
        /*006c*/ 	.byte	0x04, 0x11
        /*006e*/ 	.short	(.L_66 - .L_65)
	.align		4
.L_65:
        /*0070*/ 	.word	index@(_ZN3cub18CUB_300001_SM_10006detail10radix_sort33DeviceRadixSortExclusiveSumKernelINS1_5radix10policy_hubIjNS0_8NullTypeEyE10Policy1000EyEEvPT0_)
        /*0074*/ 	.word	0x00000000


	//----- nvinfo : EIATTR_REGCOUNT
	.align		4
.L_66:
        /*0078*/ 	.byte	0x04, 0x2f
        /*007a*/ 	.short	(.L_68 - .L_67)
	.align		4
.L_67:
        /*007c*/ 	.word	index@(_ZN3cub18CUB_300001_SM_10006detail10radix_sort29DeviceRadixSortOnesweepKernelINS1_5radix10policy_hubIjNS0_8NullTypeEyE10Policy1000ELNS0_9SortOrderE1EjS6_yiiNS1_21identity_decomposer_tEEEvPT5_SC_PT3_PKSD_PT1_PKSH_PT2_PKSL_T4_iiT6_)
        /*0080*/ 	.word	0x00000038


	//----- nvinfo : EIATTR_FRAME_SIZE
	.align		4
.L_68:
        /*0084*/ 	.byte	0x04, 0x11
        /*0086*/ 	.short	(.L_70 - .L_69)
	.align		4
.L_69:
        /*0088*/ 	.word	index@(_ZN3cub18CUB_300001_SM_10006detail10radix_sort29DeviceRadixSortOnesweepKernelINS1_5radix10policy_hubIjNS0_8NullTypeEyE10Policy1000ELNS0_9SortOrderE1EjS6_yiiNS1_21identity_decomposer_tEEEvPT5_SC_PT3_PKSD_PT1_PKSH_PT2_PKSL_T4_iiT6_)
        /*008c*/ 	.word	0x00000000


	//----- nvinfo : EIATTR_MIN_STACK_SIZE
	.align		4
.L_70:
        /*0090*/ 	.byte	0x04, 0x12
        /*0092*/ 	.short	(.L_72 - .L_71)
	.align		4
.L_71:
        /*0094*/ 	.word	index@(_ZN3cub18CUB_300001_SM_10006detail10radix_sort29DeviceRadixSortOnesweepKernelINS1_5radix10policy_hubIjNS0_8NullTypeEyE10Policy1000ELNS0_9SortOrderE1EjS6_yiiNS1_21identity_decomposer_tEEEvPT5_SC_PT3_PKSD_PT1_PKSH_PT2_PKSL_T4_iiT6_)
        /*0098*/ 	.word	0x00000000


	//----- nvinfo : EIATTR_MIN_STACK_SIZE
	.align		4
.L_72:
        /*009c*/ 	.byte	0x04, 0x12
        /*009e*/ 	.short	(.L_74 - .L_73)
	.align		4
.L_73:
        /*00a0*/ 	.word	index@(_ZN3cub18CUB_300001_SM_10006detail10radix_sort33DeviceRadixSortExclusiveSumKernelINS1_5radix10policy_hubIjNS0_8NullTypeEyE10Policy1000EyEEvPT0_)
        /*00a4*/ 	.word	0x00000000


	//----- nvinfo : EIATTR_MIN_STACK_SIZE
	.align		4
.L_74:
        /*00a8*/ 	.byte	0x04, 0x12
        /*00aa*/ 	.short	(.L_76 - .L_75)
	.align		4
.L_75:
        /*00ac*/ 	.word	index@(_ZN3cub18CUB_300001_SM_10006detail10radix_sort30DeviceRadixSortHistogramKernelINS1_5radix10policy_hubIjNS0_8NullTypeEyE10Policy1000ELNS0_9SortOrderE1EjyNS1_21identity_decomposer_tEEEvPT2_PKT1_SB_iiT3_)
        /*00b0*/ 	.word	0x00000000


	//----- nvinfo : EIATTR_MIN_STACK_SIZE
	.align		4
.L_76:
        /*00b4*/ 	.byte	0x04, 0x12
        /*00b6*/ 	.short	(.L_78 - .L_77)
	.align		4
.L_77:
        /*00b8*/ 	.word	index@(_ZN3cub18CUB_300001_SM_10006detail10radix_sort31DeviceRadixSortSingleTileKernelINS1_5radix10policy_hubIjNS0_8NullTypeEyE10Policy1000ELNS0_9SortOrderE1EjS6_yNS1_21identity_decomposer_tEEEvPKT1_PSB_PKT2_PSF_T3_iiT4_)
        /*00bc*/ 	.word	0x00000000


	//----- nvinfo : EIATTR_MIN_STACK_SIZE
	.align		4
.L_78:
        /*00c0*/ 	.byte	0x04, 0x12
        /*00c2*/ 	.short	(.L_80 - .L_79)
	.align		4
.L_79:
        /*00c4*/ 	.word	index@(_ZN3cub18CUB_300001_SM_10006detail11EmptyKernelIvEEvv)
        /*00c8*/ 	.word	0x00000000


	//----- nvinfo : EIATTR_MIN_STACK_SIZE
	.align		4
.L_80:
        /*00cc*/ 	.byte	0x04, 0x12
        /*00ce*/ 	.short	(.L_82 - .L_81)
	.align		4
.L_81:
        /*00d0*/ 	.word	index@(sortDescending)
        /*00d4*/ 	.word	0x00000008
.L_82:


//--------------------- .nv.compat                --------------------------
	.section	.nv.compat,"",@"SHT_CUDA_COMPAT_INFO"
	.align	4
        /*0000*/ 	.byte	0x02, 0x09, 0x00, 0x00, 0x02, 0x02, 0x01, 0x00, 0x02, 0x05, 0x05, 0x00, 0x03, 0x07, 0x01, 0x01
        /*0010*/ 	.byte	0x02, 0x03, 0x00, 0x00, 0x02, 0x06, 0x01, 0x00, 0x04, 0x0b, 0x08, 0x00, 0x09, 0x00, 0x00, 0x00
        /*0020*/ 	.byte	0x00, 0x00, 0x00, 0x00


//--------------------- .nv.info._ZN3cub18CUB_300001_SM_10006detail10radix_sort29DeviceRadixSortOnesweepKernelINS1_5radix10policy_hubIjNS0_8NullTypeEyE10Policy1000ELNS0_9SortOrderE1EjS6_yiiNS1_21identity_decomposer_tEEEvPT5_SC_PT3_PKSD_PT1_PKSH_PT2_PKSL_T4_iiT6_ --------------------------
	.section	.nv.info._ZN3cub18CUB_300001_SM_10006detail10radix_sort29DeviceRadixSortOnesweepKernelINS1_5radix10policy_hubIjNS0_8NullTypeEyE10Policy1000ELNS0_9SortOrderE1EjS6_yiiNS1_21identity_decomposer_tEEEvPT5_SC_PT3_PKSD_PT1_PKSH_PT2_PKSL_T4_iiT6_,"",@"SHT_CUDA_INFO"
	.sectionflags	@""
	.align	4


	//----- nvinfo : EIATTR_CUDA_API_VERSION
	.align		4
        /*0000*/ 	.byte	0x04, 0x37
        /*0002*/ 	.short	(.L_84 - .L_83)
.L_83:
        /*0004*/ 	.word	0x00000082


	//----- nvinfo : EIATTR_KPARAM_INFO
	.align		4
.L_84:
        /*0008*/ 	.byte	0x04, 0x17
        /*000a*/ 	.short	(.L_86 - .L_85)
.L_85:
        /*000c*/ 	.word	0x00000000
        /*0010*/ 	.short	0x000b
        /*0012*/ 	.short	0x004c
        /*0014*/ 	.byte	0x00, 0xf0, 0x05, 0x00


	//----- nvinfo : EIATTR_KPARAM_INFO
	.align		4
.L_86:
        /*0018*/ 	.byte	0x04, 0x17
        /*001a*/ 	.short	(.L_88 - .L_87)
.L_87:
        /*001c*/ 	.word	0x00000000
        /*0020*/ 	.short	0x000a
        /*0022*/ 	.short	0x0048
        /*0024*/ 	.byte	0x00, 0xf0, 0x11, 0x00


	//----- nvinfo : EIATTR_KPARAM_INFO
	.align		4
.L_88:
        /*0028*/ 	.byte	0x04, 0x17
        /*002a*/ 	.short	(.L_90 - .L_89)
.L_89:
        /*002c*/ 	.word	0x00000000
        /*0030*/ 	.short	0x0009
        /*0032*/ 	.short	0x0044
        /*0034*/ 	.byte	0x00, 0xf0, 0x11, 0x00


	//----- nvinfo : EIATTR_KPARAM_INFO
	.align		4
.L_90:
        /*0038*/ 	.byte	0x04, 0x17
        /*003a*/ 	.short	(.L_92 - .L_91)
.L_91:
        /*003c*/ 	.word	0x00000000
        /*0040*/ 	.short	0x0008
        /*0042*/ 	.short	0x0040
        /*0044*/ 	.byte	0x00, 0xf0, 0x11, 0x00


	//----- nvinfo : EIATTR_KPARAM_INFO
	.align		4
.L_92:
        /*0048*/ 	.byte	0x04, 0x17
        /*004a*/ 	.short	(.L_94 - .L_93)
.L_93:
        /*004c*/ 	.word	0x00000000
        /*0050*/ 	.short	0x0007
        /*0052*/ 	.short	0x0038
        /*0054*/ 	.byte	0x00, 0xf5, 0x21, 0x00


	//----- nvinfo : EIATTR_KPARAM_INFO
	.align		4
.L_94:
        /*0058*/ 	.byte	0x04, 0x17
        /*005a*/ 	.short	(.L_96 - .L_95)
.L_95:
        /*005c*/ 	.word	0x00000000
        /*0060*/ 	.short	0x0006
        /*0062*/ 	.short	0x0030
        /*0064*/ 	.byte	0x00, 0xf5, 0x21, 0x00


	//----- nvinfo : EIATTR_KPARAM_INFO
	.align		4
.L_96:
        /*0068*/ 	.byte	0x04, 0x17
        /*006a*/ 	.short	(.L_98 - .L_97)
.L_97:
        /*006c*/ 	.word	0x00000000
        /*0070*/ 	.short	0x0005
        /*0072*/ 	.short	0x0028
        /*0074*/ 	.byte	0x00, 0xf5, 0x21, 0x00


	//----- nvinfo : EIATTR_KPARAM_INFO
	.align		4
.L_98:
        /*0078*/ 	.byte	0x04, 0x17
        /*007a*/ 	.short	(.L_100 - .L_99)
.L_99:
        /*007c*/ 	.word	0x00000000
        /*0080*/ 	.short	0x0004
        /*0082*/ 	.short	0x0020
        /*0084*/ 	.byte	0x00, 0xf5, 0x21, 0x00


	//----- nvinfo : EIATTR_KPARAM_INFO
	.align		4
.L_100:
        /*0088*/ 	.byte	0x04, 0x17
        /*008a*/ 	.short	(.L_102 - .L_101)
.L_101:
        /*008c*/ 	.word	0x00000000
        /*0090*/ 	.short	0x0003
        /*0092*/ 	.short	0x0018
        /*0094*/ 	.byte	0x00, 0xf5, 0x21, 0x00


	//----- nvinfo : EIATTR_KPARAM_INFO
	.align		4
.L_102:
        /*0098*/ 	.byte	0x04, 0x17
        /*009a*/ 	.short	(.L_104 - .L_103)
.L_103:
        /*009c*/ 	.word	0x00000000
        /*00a0*/ 	.short	0x0002
        /*00a2*/ 	.short	0x0010
        /*00a4*/ 	.byte	0x00, 0xf5, 0x21, 0x00


	//----- nvinfo : EIATTR_KPARAM_INFO
	.align		4
.L_104:
        /*00a8*/ 	.byte	0x04, 0x17
        /*00aa*/ 	.short	(.L_106 - .L_105)
.L_105:
        /*00ac*/ 	.word	0x00000000
        /*00b0*/ 	.short	0x0001
        /*00b2*/ 	.short	0x0008
        /*00b4*/ 	.byte	0x00, 0xf5, 0x21, 0x00


	//----- nvinfo : EIATTR_KPARAM_INFO
	.align		4
.L_106:
        /*00b8*/ 	.byte	0x04, 0x17
        /*00ba*/ 	.short	(.L_108 - .L_107)
.L_107:
        /*00bc*/ 	.word	0x00000000
        /*00c0*/ 	.short	0x0000
        /*00c2*/ 	.short	0x0000
        /*00c4*/ 	.byte	0x00, 0xf5, 0x21, 0x00


	//----- nvinfo : EIATTR_SPARSE_MMA_MASK
	.align		4
.L_108:
        /*00c8*/ 	.byte	0x03, 0x50
        /*00ca*/ 	.short	0x0000


	//----- nvinfo : EIATTR_MAXREG_COUNT
	.align		4
        /*00cc*/ 	.byte	0x03, 0x1b
        /*00ce*/ 	.short	0x00a8


	//----- nvinfo : EIATTR_NUM_BARRIERS
	.align		4
        /*00d0*/ 	.byte	0x02, 0x4c
        /*00d2*/ 	.byte	0x01
	.zero		1


	//----- nvinfo : EIATTR_MERCURY_ISA_VERSION
	.align		4
        /*00d4*/ 	.byte	0x03, 0x5f
        /*00d6*/ 	.short	0x0101


	//----- nvinfo : EIATTR_COOP_GROUP_MASK_REGIDS
	.align		4
        /*00d8*/ 	.byte	0x04, 0x29
        /*00da*/ 	.short	(.L_110 - .L_109)


	//   ....[0]....
.L_109:
        /*00dc*/ 	.word	0xffffffff


	//   ....[1]....
        /*00e0*/ 	.word	0x05000019


	//   ....[2]....
        /*00e4*/ 	.word	0xffffffff


	//   ....[3]....
        /*00e8*/ 	.word	0xffffffff


	//   ....[4]....
        /*00ec*/ 	.word	0xffffffff


	//   ....[5]....
        /*00f0*/ 	.word	0xffffffff


	//   ....[6]....
        /*00f4*/ 	.word	0xffffffff


	//   ....[7]....
        /*00f8*/ 	.word	0xffffffff


	//   ....[8]....
        /*00fc*/ 	.word	0xffffffff


	//   ....[9]....
        /*0100*/ 	.word	0xffffffff


	//   ....[10]....
        /*0104*/ 	.word	0xffffffff


	//   ....[11]....
        /*0108*/ 	.word	0xffffffff


	//   ....[12]....
        /*010c*/ 	.word	0xffffffff


	//   ....[13]....
        /*0110*/ 	.word	0xffffffff


	//   ....[14]....
        /*0114*/ 	.word	0xffffffff


	//   ....[15]....
        /*0118*/ 	.word	0xffffffff


	//   ....[16]....
        /*011c*/ 	.word	0xffffffff


	//   ....[17]....
        /*0120*/ 	.word	0xffffffff


	//   ....[18]....
        /*0124*/ 	.word	0xffffffff


	//   ....[19]....
        /*0128*/ 	.word	0xffffffff


	//   ....[20]....
        /*012c*/ 	.word	0xffffffff


	//   ....[21]....
        /*0130*/ 	.word	0xffffffff


	//   ....[22]....
        /*0134*/ 	.word	0xffffffff


	//   ....[23]....
        /*0138*/ 	.word	0xffffffff


	//   ....[24]....
        /*013c*/ 	.word	0xffffffff


	//   ....[25]....
        /*0140*/ 	.word	0xffffffff


	//   ....[26]....
        /*0144*/ 	.word	0xffffffff


	//   ....[27]....
        /*0148*/ 	.word	0xffffffff


	//   ....[28]....
        /*014c*/ 	.word	0xffffffff


	//   ....[29]....
        /*0150*/ 	.word	0xffffffff


	//   ....[30]....
        /*0154*/ 	.word	0xffffffff


	//   ....[31]....
        /*0158*/ 	.word	0xffffffff


	//   ....[32]....
        /*015c*/ 	.word	0xffffffff


	//   ....[33]....
        /*0160*/ 	.word	0xffffffff


	//   ....[34]....
        /*0164*/ 	.word	0xffffffff


	//   ....[35]....
        /*0168*/ 	.word	0xffffffff


	//   ....[36]....
        /*016c*/ 	.word	0xffffffff


	//   ....[37]....
        /*0170*/ 	.word	0xffffffff


	//   ....[38]....
        /*0174*/ 	.word	0xffffffff


	//   ....[39]....
        /*0178*/ 	.word	0xffffffff


	//   ....[40]....
        /*017c*/ 	.word	0xffffffff


	//   ....[41]....
        /*0180*/ 	.word	0xffffffff


	//   ....[42]....
        /*0184*/ 	.word	0xffffffff


	//   ....[43]....
        /*0188*/ 	.word	0xffffffff


	//   ....[44]....
        /*018c*/ 	.word	0xffffffff


	//   ....[45]....
        /*0190*/ 	.word	0xffffffff


	//   ....[46]....
        /*0194*/ 	.word	0xffffffff


	//   ....[47]....
        /*0198*/ 	.word	0xffffffff


	//   ....[48]....
        /*019c*/ 	.word	0xffffffff


	//   ....[49]....
        /*01a0*/ 	.word	0xffffffff


	//   ....[50]....
        /*01a4*/ 	.word	0xffffffff


	//   ....[51]....
        /*01a8*/ 	.word	0xffffffff


	//   ....[52]....
        /*01ac*/ 	.word	0xffffffff


	//   ....[53]....
        /*01b0*/ 	.word	0xffffffff


	//   ....[54]....
        /*01b4*/ 	.word	0xffffffff


	//   ....[55]....
        /*01b8*/ 	.word	0xffffffff


	//   ....[56]....
        /*01bc*/ 	.word	0xffffffff


	//   ....[57]....
        /*01c0*/ 	.word	0xffffffff


	//   ....[58]....
        /*01c4*/ 	.word	0xffffffff


	//   ....[59]....
        /*01c8*/ 	.word	0xffffffff


	//   ....[60]....
        /*01cc*/ 	.word	0xffffffff


	//   ....[61]....
        /*01d0*/ 	.word	0xffffffff


	//   ....[62]....
        /*01d4*/ 	.word	0xffffffff


	//   ....[63]....
        /*01d8*/ 	.word	0xffffffff


	//   ....[64]....
        /*01dc*/ 	.word	0xffffffff


	//   ....[65]....
        /*01e0*/ 	.word	0xffffffff


	//   ....[66]....
        /*01e4*/ 	.word	0xffffffff


	//   ....[67]....
        /*01e8*/ 	.word	0xffffffff


	//   ....[68]....
        /*01ec*/ 	.word	0xffffffff


	//   ....[69]....
        /*01f0*/ 	.word	0xffffffff


	//   ....[70]....
        /*01f4*/ 	.word	0xffffffff


	//   ....[71]....
        /*01f8*/ 	.word	0xffffffff


	//   ....[72]....
        /*01fc*/ 	.word	0xffffffff


	//   ....[73]....
        /*0200*/ 	.word	0xffffffff


	//   ....[74]....
        /*0204*/ 	.word	0xffffffff


	//   ....[75]....
        /*0208*/ 	.word	0xffffffff


	//   ....[76]....
        /*020c*/ 	.word	0xffffffff


	//   ....[77]....
        /*0210*/ 	.word	0xffffffff


	//   ....[78]....
        /*0214*/ 	.word	0xffffffff


	//   ....[79]....
        /*0218*/ 	.word	0xffffffff


	//   ....[80]....
        /*021c*/ 	.word	0xffffffff


	//   ....[81]....
        /*0220*/ 	.word	0xffffffff


	//   ....[82]....
        /*0224*/ 	.word	0xffffffff


	//   ....[83]....
        /*0228*/ 	.word	0xffffffff


	//   ....[84]....
        /*022c*/ 	.word	0xffffffff


	//   ....[85]....
        /*0230*/ 	.word	0xffffffff


	//   ....[86]....
        /*0234*/ 	.word	0xffffffff


	//   ....[87]....
        /*0238*/ 	.word	0xffffffff


	//   ....[88]....
        /*023c*/ 	.word	0xffffffff


	//   ....[89]....
        /*0240*/ 	.word	0xffffffff


	//   ....[90]....
        /*0244*/ 	.word	0xffffffff


	//   ....[91]....
        /*0248*/ 	.word	0xffffffff


	//   ....[92]....
        /*024c*/ 	.word	0xffffffff


	//   ....[93]....
        /*0250*/ 	.word	0xffffffff


	//   ....[94]....
        /*0254*/ 	.word	0xffffffff


	//   ....[95]....
        /*0258*/ 	.word	0xffffffff


	//   ....[96]....
        /*025c*/ 	.word	0xffffffff


	//   ....[97]....
        /*0260*/ 	.word	0xffffffff


	//   ....[98]....
        /*0264*/ 	.word	0xffffffff


	//   ....[99]....
        /*0268*/ 	.word	0xffffffff


	//   ....[100]....
        /*026c*/ 	.word	0xffffffff


	//   ....[101]....
        /*0270*/ 	.word	0xffffffff


	//   ....[102]....
        /*0274*/ 	.word	0xffffffff


	//   ....[103]....
        /*0278*/ 	.word	0xffffffff


	//   ....[104]....
        /*027c*/ 	.word	0xffffffff


	//   ....[105]....
        /*0280*/ 	.word	0xffffffff


	//   ....[106]....
        /*0284*/ 	.word	0xffffffff


	//   ....[107]....
        /*0288*/ 	.word	0xffffffff


	//   ....[108]....
        /*028c*/ 	.word	0xffffffff


	//   ....[109]....
        /*0290*/ 	.word	0xffffffff


	//   ....[110]....
        /*0294*/ 	.word	0xffffffff


	//   ....[111]....
        /*0298*/ 	.word	0xffffffff


	//   ....[112]....
        /*029c*/ 	.word	0xffffffff


	//   ....[113]....
        /*02a0*/ 	.word	0xffffffff


	//   ....[114]....
        /*02a4*/ 	.word	0xffffffff


	//   ....[115]....
        /*02a8*/ 	.word	0xffffffff


	//   ....[116]....
        /*02ac*/ 	.word	0xffffffff


	//   ....[117]....
        /*02b0*/ 	.word	0xffffffff


	//   ....[118]....
        /*02b4*/ 	.word	0xffffffff


	//   ....[119]....
        /*02b8*/ 	.word	0xffffffff


	//   ....[120]....
        /*02bc*/ 	.word	0xffffffff


	//   ....[121]....
        /*02c0*/ 	.word	0xffffffff


	//   ....[122]....
        /*02c4*/ 	.word	0xffffffff


	//   ....[123]....
        /*02c8*/ 	.word	0xffffffff


	//   ....[124]....
        /*02cc*/ 	.word	0xffffffff


	//   ....[125]....
        /*02d0*/ 	.word	0xffffffff


	//   ....[126]....
        /*02d4*/ 	.word	0xffffffff


	//   ....[127]....
        /*02d8*/ 	.word	0xffffffff


	//   ....[128]....
        /*02dc*/ 	.word	0xffffffff


	//   ....[129]....
        /*02e0*/ 	.word	0xffffffff


	//   ....[130]....
        /*02e4*/ 	.word	0xffffffff


	//   ....[131]....
        /*02e8*/ 	.word	0xffffffff


	//   ....[132]....
        /*02ec*/ 	.word	0xffffffff


	//   ....[133]....
        /*02f0*/ 	.word	0xffffffff


	//   ....[134]....
        /*02f4*/ 	.word	0xffffffff


	//   ....[135]....
        /*02f8*/ 	.word	0xffffffff


	//   ....[136]....
        /*02fc*/ 	.word	0xffffffff


	//   ....[137]....
        /*0300*/ 	.word	0xffffffff


	//   ....[138]....
        /*0304*/ 	.word	0xffffffff


	//   ....[139]....
        /*0308*/ 	.word	0xffffffff


	//   ....[140]....
        /*030c*/ 	.word	0xffffffff


	//   ....[141]....
        /*0310*/ 	.word	0xffffffff


	//   ....[142]....
        /*0314*/ 	.word	0xffffffff


	//   ....[143]....
        /*0318*/ 	.word	0xffffffff


	//   ....[144]....
        /*031c*/ 	.word	0xffffffff


	//   ....[145]....
        /*0320*/ 	.word	0xffffffff


	//   ....[146]....
        /*0324*/ 	.word	0xffffffff


	//   ....[147]....
        /*0328*/ 	.word	0xffffffff


	//   ....[148]....
        /*032c*/ 	.word	0xffffffff


	//   ....[149]....
        /*0330*/ 	.word	0xffffffff


	//   ....[150]....
        /*0334*/ 	.word	0xffffffff


	//   ....[151]....
        /*0338*/ 	.word	0xffffffff


	//   ....[152]....
        /*033c*/ 	.word	0xffffffff


	//   ....[153]....
        /*0340*/ 	.word	0xffffffff


	//   ....[154]....
        /*0344*/ 	.word	0xffffffff


	//   ....[155]....
        /*0348*/ 	.word	0xffffffff


	//   ....[156]....
        /*034c*/ 	.word	0xffffffff


	//   ....[157]....
        /*0350*/ 	.word	0xffffffff


	//   ....[158]....
        /*0354*/ 	.word	0xffffffff


	//   ....[159]....
        /*0358*/ 	.word	0xffffffff


	//   ....[160]....
        /*035c*/ 	.word	0xffffffff


	//   ....[161]....
        /*0360*/ 	.word	0xffffffff


	//   ....[162]....
        /*0364*/ 	.word	0xffffffff


	//   ....[163]....
        /*0368*/ 	.word	0xffffffff


	//   ....[164]....
        /*036c*/ 	.word	0xffffffff


	//   ....[165]....
        /*0370*/ 	.word	0xffffffff


	//   ....[166]....
        /*0374*/ 	.word	0xffffffff


	//   ....[167]....
        /*0378*/ 	.word	0xffffffff


	//   ....[168]....
        /*037c*/ 	.word	0xffffffff


	//   ....[169]....
        /*0380*/ 	.word	0xffffffff


	//   ....[170]....
        /*0384*/ 	.word	0xffffffff


	//   ....[171]....
        /*0388*/ 	.word	0xffffffff


	//   ....[172]....
        /*038c*/ 	.word	0xffffffff


	//   ....[173]....
        /*0390*/ 	.word	0xffffffff


	//   ....[174]....
        /*0394*/ 	.word	0xffffffff


	//   ....[175]....
        /*0398*/ 	.word	0xffffffff


	//   ....[176]....
        /*039c*/ 	.word	0xffffffff


	//   ....[177]....
        /*03a0*/ 	.word	0xffffffff


	//   ....[178]....
        /*03a4*/ 	.word	0x05000006


	//   ....[179]....
        /*03a8*/ 	.word	0xffffffff


	//   ....[180]....
        /*03ac*/ 	.word	0xffffffff


	//   ....[181]....
        /*03b0*/ 	.word	0xffffffff


	//   ....[182]....
        /*03b4*/ 	.word	0xffffffff


	//   ....[183]....
        /*03b8*/ 	.word	0xffffffff


	//   ....[184]....
        /*03bc*/ 	.word	0xffffffff


	//   ....[185]....
        /*03c0*/ 	.word	0xffffffff


	//   ....[186]....
        /*03c4*/ 	.word	0xffffffff


	//   ....[187]....
        /*03c8*/ 	.word	0xffffffff


	//   ....[188]....
        /*03cc*/ 	.word	0xffffffff


	//   ....[189]....
        /*03d0*/ 	.word	0xffffffff


	//   ....[190]....
        /*03d4*/ 	.word	0xffffffff


	//   ....[191]....
        /*03d8*/ 	.word	0xffffffff


	//   ....[192]....
        /*03dc*/ 	.word	0xffffffff


	//   ....[193]....
        /*03e0*/ 	.word	0xffffffff


	//   ....[194]....
        /*03e4*/ 	.word	0xffffffff


	//   ....[195]....
        /*03e8*/ 	.word	0xffffffff


	//   ....[196]....
        /*03ec*/ 	.word	0xffffffff


	//   ....[197]....
        /*03f0*/ 	.word	0xffffffff


	//   ....[198]....
        /*03f4*/ 	.word	0xffffffff


	//   ....[199]....
        /*03f8*/ 	.word	0xffffffff


	//   ....[200]....
        /*03fc*/ 	.word	0xffffffff


	//   ....[201]....
        /*0400*/ 	.word	0xffffffff


	//   ....[202]....
        /*0404*/ 	.word	0xffffffff


	//   ....[203]....
        /*0408*/ 	.word	0xffffffff


	//   ....[204]....
        /*040c*/ 	.word	0xffffffff


	//   ....[205]....
        /*0410*/ 	.word	0xffffffff


	//   ....[206]....
        /*0414*/ 	.word	0xffffffff


	//   ....[207]....
        /*0418*/ 	.word	0xffffffff


	//   ....[208]....
        /*041c*/ 	.word	0xffffffff


	//   ....[209]....
        /*0420*/ 	.word	0xffffffff


	//   ....[210]....
        /*0424*/ 	.word	0xffffffff


	//   ....[211]....
        /*0428*/ 	.word	0xffffffff


	//   ....[212]....
        /*042c*/ 	.word	0xffffffff


	//   ....[213]....
        /*0430*/ 	.word	0xffffffff


	//   ....[214]....
        /*0434*/ 	.word	0xffffffff


	//   ....[215]....
        /*0438*/ 	.word	0xffffffff


	//   ....[216]....
        /*043c*/ 	.word	0xffffffff


	//   ....[217]....
        /*0440*/ 	.word	0x0500002f


	//   ....[218]....
        /*0444*/ 	.word	0x0500002f


	//   ....[219]....
        /*0448*/ 	.word	0x0500002f


	//   ....[220]....
        /*044c*/ 	.word	0x0500002f


	//   ....[221]....
        /*0450*/ 	.word	0x0500002f


	//----- nvinfo : EIATTR_COOP_GROUP_INSTR_OFFSETS
	.align		4
.L_110:
        /*0454*/ 	.byte	0x04, 0x28
        /*0456*/ 	.short	(.L_112 - .L_111)


	//   ....[0]....
.L_111:
        /*0458*/ 	.word	0x00000e60


	//   ....[1]....
        /*045c*/ 	.word	0x000018f0


	//   ....[2]....
        /*0460*/ 	.word	0x000022f0


	//   ....[3]....
        /*0464*/ 	.word	0x00002310


	//   ....[4]....
        /*0468*/ 	.word	0x00002330


	//   ....[5]....
        /*046c*/ 	.word	0x00002350


	//   ....[6]....
        /*0470*/ 	.word	0x00002370


	//   ....[7]....
        /*0474*/ 	.word	0x00002840


	//   ....[8]....
        /*0478*/ 	.word	0x00002850


	//   ....[9]....
        /*047c*/ 	.word	0x00002870


	//   ....[10]....
        /*0480*/ 	.word	0x00002890


	//   ....[11]....
        /*0484*/ 	.word	0x000028e0


	//   ....[12]....
        /*0488*/ 	.word	0x00002910


	//   ....[13]....
        /*048c*/ 	.word	0x00002950


	//   ....[14]....
        /*0490*/ 	.word	0x00002970


	//   ....[15]....
        /*0494*/ 	.word	0x00002aa0


	//   ....[16]....
        /*0498*/ 	.word	0x00002ad0


	//   ....[17]....
        /*049c*/ 	.word	0x00002ae0


	//   ....[18]....
        /*04a0*/ 	.word	0x00002b00


	//   ....[19]....
        /*04a4*/ 	.word	0x00002b40


	//   ....[20]....
        /*04a8*/ 	.word	0x00002b70


	//   ....[21]....
        /*04ac*/ 	.word	0x00002bb0


	//   ....[22]....
        /*04b0*/ 	.word	0x00002bd0


	//   ....[23]....
        /*04b4*/ 	.word	0x00002bf0


	//   ....[24]....
        /*04b8*/ 	.word	0x00002d00


	//   ....[25]....
        /*04bc*/ 	.word	0x00002d20


	//   ....[26]....
        /*04c0*/ 	.word	0x00002d30


	//   ....[27]....
        /*04c4*/ 	.word	0x00002d50


	//   ....[28]....
        /*04c8*/ 	.word	0x00002d90


	//   ....[29]....
        /*04cc*/ 	.word	0x00002dc0


	//   ....[30]....
        /*04d0*/ 	.word	0x00002e00


	//   ....[31]....
        /*04d4*/ 	.word	0x00002e20


	//   ....[32]....
        /*04d8*/ 	.word	0x00002e40


	//   ....[33]....
        /*04dc*/ 	.word	0x00002f60


	//   ....[34]....
        /*04e0*/ 	.word	0x00002f80


	//   ....[35]....
        /*04e4*/ 	.word	0x00002f90


	//   ....[36]....
        /*04e8*/ 	.word	0x00002fb0


	//   ....[37]....
        /*04ec*/ 	.word	0x00002ff0


	//   ....[38]....
        /*04f0*/ 	.word	0x00003020


	//   ....[39]....
        /*04f4*/ 	.word	0x00003060


	//   ....[40]....
        /*04f8*/ 	.word	0x00003080


	//   ....[41]....
        /*04fc*/ 	.word	0x000030a0


	//   ....[42]....
        /*0500*/ 	.word	0x000031c0


	//   ....[43]....
        /*0504*/ 	.word	0x000031f0


	//   ....[44]....
        /*0508*/ 	.word	0x00003200


	//   ....[45]....
        /*050c*/ 	.word	0x00003220


	//   ....[46]....
        /*0510*/ 	.word	0x00003260


	//   ....[47]....
        /*0514*/ 	.word	0x00003290


	//   ....[48]....
        /*0518*/ 	.word	0x000032d0


	//   ....[49]....
        /*051c*/ 	.word	0x000032f0


	//   ....[50]....
        /*0520*/ 	.word	0x00003310


	//   ....[51]....
        /*0524*/ 	.word	0x00003420


	//   ....[52]....
        /*0528*/ 	.word	0x00003440


	//   ....[53]....
        /*052c*/ 	.word	0x00003450


	//   ....[54]....
        /*0530*/ 	.word	0x00003470


	//   ....[55]....
        /*0534*/ 	.word	0x000034b0


	//   ....[56]....
        /*0538*/ 	.word	0x000034e0


	//   ....[57]....
        /*053c*/ 	.word	0x00003520


	//   ....[58]....
        /*0540*/ 	.word	0x00003540


	//   ....[59]....
        /*0544*/ 	.word	0x00003560


	//   ....[60]....
        /*0548*/ 	.word	0x00003680


	//   ....[61]....
        /*054c*/ 	.word	0x000036a0


	//   ....[62]....
        /*0550*/ 	.word	0x000036b0


	//   ....[63]....
        /*0554*/ 	.word	0x000036d0


	//   ....[64]....
        /*0558*/ 	.word	0x00003710


	//   ....[65]....
        /*055c*/ 	.word	0x00003740


	//   ....[66]....
        /*0560*/ 	.word	0x00003780


	//   ....[67]....
        /*0564*/ 	.word	0x000037a0


	//   ....[68]....
        /*0568*/ 	.word	0x000037c0


	//   ....[69]....
        /*056c*/ 	.word	0x000038c0


	//   ....[70]....
        /*0570*/ 	.word	0x000038f0


	//   ....[71]....
        /*0574*/ 	.word	0x00003900


	//   ....[72]....
        /*0578*/ 	.word	0x00003920


	//   ....[73]....
        /*057c*/ 	.word	0x00003960


	//   ....[74]....
        /*0580*/ 	.word	0x00003990


	//   ....[75]....
        /*0584*/ 	.word	0x000039d0


	//   ....[76]....
        /*0588*/ 	.word	0x000039f0


	//   ....[77]....
        /*058c*/ 	.word	0x00003a10


	//   ....[78]....
        /*0590*/ 	.word	0x00003b00


	//   ....[79]....
        /*0594*/ 	.word	0x00003b30


	//   ....[80]....
        /*0598*/ 	.word	0x00003b40


	//   ....[81]....
        /*059c*/ 	.word	0x00003b70


	//   ....[82]....
        /*05a0*/ 	.word	0x00003b90


	//   ....[83]....
        /*05a4*/ 	.word	0x00003be0


	//   ....[84]....
        /*05a8*/ 	.word	0x00003c00


	//   ....[85]....
        /*05ac*/ 	.word	0x00003c40


	//   ....[86]....
        /*05b0*/ 	.word	0x00003c60


	//   ....[87]....
        /*05b4*/ 	.word	0x00003d60


	//   ....[88]....
        /*05b8*/ 	.word	0x00003db0


	//   ....[89]....
        /*05bc*/ 	.word	0x00003dc0


	//   ....[90]....
        /*05c0*/ 	.word	0x00003e10


	//   ....[91]....
        /*05c4*/ 	.word	0x00003e40


	//   ....[92]....
        /*05c8*/ 	.word	0x00003e70


	//   ....[93]....
        /*05cc*/ 	.word	0x00003ea0


	//   ....[94]....
        /*05d0*/ 	.word	0x00003ed0


	//   ....[95]....
        /*05d4*/ 	.word	0x00003f00


	//   ....[96]....
        /*05d8*/ 	.word	0x00003fc0


	//   ....[97]....
        /*05dc*/ 	.word	0x00003fe0


	//   ....[98]....
        /*05e0*/ 	.word	0x00003ff0


	//   ....[99]....
        /*05e4*/ 	.word	0x00004040


	//   ....[100]....
        /*05e8*/ 	.word	0x00004070


	//   ....[101]....
        /*05ec*/ 	.word	0x000040a0


	//   ....[102]....
        /*05f0*/ 	.word	0x000040d0


	//   ....[103]....
        /*05f4*/ 	.word	0x00004100


	//   ....[104]....
        /*05f8*/ 	.word	0x00004130


	//   ....[105]....
        /*05fc*/ 	.word	0x00004250


	//   ....[106]....
        /*0600*/ 	.word	0x00004260


	//   ....[107]....
        /*0604*/ 	.word	0x00004270


	//   ....[108]....
        /*0608*/ 	.word	0x000042d0


	//   ....[109]....
        /*060c*/ 	.word	0x00004300


	//   ....[110]....
        /*0610*/ 	.word	0x00004330


	//   ....[111]....
        /*0614*/ 	.word	0x00004360


	//   ....[112]....
        /*0618*/ 	.word	0x00004390


	//   ....[113]....
        /*061c*/ 	.word	0x000043c0


	//   ....[114]....
        /*0620*/ 	.word	0x000044b0


	//   ....[115]....
        /*0624*/ 	.word	0x000044f0


	//   ....[116]....
        /*0628*/ 	.word	0x00004500


	//   ....[117]....
        /*062c*/ 	.word	0x00004550


	//   ....[118]....
        /*0630*/ 	.word	0x00004580


	//   ....[119]....
        /*0634*/ 	.word	0x000045b0


	//   ....[120]....
        /*0638*/ 	.word	0x000045e0


	//   ....[121]....
        /*063c*/ 	.word	0x00004610


	//   ....[122]....
        /*0640*/ 	.word	0x00004640


	//   ....[123]....
        /*0644*/ 	.word	0x00004730


	//   ....[124]....
        /*0648*/ 	.word	0x00004780


	//   ....[125]....
        /*064c*/ 	.word	0x00004790


	//   ....[126]....
        /*0650*/ 	.word	0x000047e0


	//   ....[127]....
        /*0654*/ 	.word	0x00004810


	//   ....[128]....
        /*0658*/ 	.word	0x00004820


	//   ....[129]....
        /*065c*/ 	.word	0x00004860


	//   ....[130]....
        /*0660*/ 	.word	0x00004890


	//   ....[131]....
        /*0664*/ 	.word	0x000048c0


	//   ....[132]....
        /*0668*/ 	.word	0x000049b0


	//   ....[133]....
        /*066c*/ 	.word	0x00004a10


	//   ....[134]....
        /*0670*/ 	.word	0x00004a20


	//   ....[135]....
        /*0674*/ 	.word	0x00004a70


	//   ....[136]....
        /*0678*/ 	.word	0x00004aa0


	//   ....[137]....
        /*067c*/ 	.word	0x00004ab0


	//   ....[138]....
        /*0680*/ 	.word	0x00004af0


	//   ....[139]....
        /*0684*/ 	.word	0x00004b20


	//   ....[140]....
        /*0688*/ 	.word	0x00004b50


	//   ....[141]....
        /*068c*/ 	.word	0x00004c30


	//   ....[142]....
        /*0690*/ 	.word	0x00004c90


	//   ....[143]....
        /*0694*/ 	.word	0x00004ca0


	//   ....[144]....
        /*0698*/ 	.word	0x00004cf0


	//   ....[145]....
        /*069c*/ 	.word	0x00004d20


	//   ....[146]....
        /*06a0*/ 	.word	0x00004d30


	//   ....[147]....
        /*06a4*/ 	.word	0x00004d70


	//   ....[148]....
        /*06a8*/ 	.word	0x00004da0


	//   ....[149]....
        /*06ac*/ 	.word	0x00004dd0


	//   ....[150]....
        /*06b0*/ 	.word	0x00004eb0


	//   ....[151]....
        /*06b4*/ 	.word	0x00004f10


	//   ....[152]....
        /*06b8*/ 	.word	0x00004f20


	//   ....[153]....
        /*06bc*/ 	.word	0x00004f70


	//   ....[154]....
        /*06c0*/ 	.word	0x00004fa0


	//   ....[155]....
        /*06c4*/ 	.word	0x00004fd0


	//   ....[156]....
        /*06c8*/ 	.word	0x00005000


	//   ....[157]....
        /*06cc*/ 	.word	0x00005030


	//   ....[158]....
        /*06d0*/ 	.word	0x00005060


	//   ....[159]....
        /*06d4*/ 	.word	0x00005130


	//   ....[160]....
        /*06d8*/ 	.word	0x00005180


	//   ....[161]....
        /*06dc*/ 	.word	0x00005190


	//   ....[162]....
        /*06e0*/ 	.word	0x000051e0


	//   ....[163]....
        /*06e4*/ 	.word	0x00005210


	//   ....[164]....
        /*06e8*/ 	.word	0x00005220


	//   ....[165]....
        /*06ec*/ 	.word	0x00005260


	//   ....[166]....
        /*06f0*/ 	.word	0x00005290


	//   ....[167]....
        /*06f4*/ 	.word	0x000052c0


	//   ....[168]....
        /*06f8*/ 	.word	0x000053a0


	//   ....[169]....
        /*06fc*/ 	.word	0x000053c0


	//   ....[170]....
        /*0700*/ 	.word	0x000053d0


	//   ....[171]....
        /*0704*/ 	.word	0x00005400


	//   ....[172]....
        /*0708*/ 	.word	0x00005420


	//   ....[173]....
        /*070c*/ 	.word	0x00005470


	//   ....[174]....
        /*0710*/ 	.word	0x000054a0


	//   ....[175]....
        /*0714*/ 	.word	0x000054e0


	//   ....[176]....
        /*0718*/ 	.word	0x00005510


	//   ....[177]....
        /*071c*/ 	.word	0x000055d0


	//   ....[178]....
        /*0720*/ 	.word	0x00005b00


	//   ....[179]....
        /*0724*/ 	.word	0x00005e60


	//   ....[180]....
        /*0728*/ 	.word	0x00005f20


	//   ....[181]....
        /*072c*/ 	.word	0x00005fe0


	//   ....[182]....
        /*0730*/ 	.word	0x000060a0


	//   ....[183]....
        /*0734*/ 	.word	0x00006160


	//   ....[184]....
        /*0738*/ 	.word	0x00006220


	//   ....[185]....
        /*073c*/ 	.word	0x000062e0


	//   ....[186]....
        /*0740*/ 	.word	0x000063a0


	//   ....[187]....
        /*0744*/ 	.word	0x00006460


	//   ....[188]....
        /*0748*/ 	.word	0x00006520


	//   ....[189]....
        /*074c*/ 	.word	0x000065e0


	//   ....[190]....
        /*0750*/ 	.word	0x000066a0


	//   ....[191]....
        /*0754*/ 	.word	0x00006760


	//   ....[192]....
        /*0758*/ 	.word	0x00006820


	//   ....[193]....
        /*075c*/ 	.word	0x000068e0


	//   ....[194]....
        /*0760*/ 	.word	0x000069a0


	//   ....[195]....
        /*0764*/ 	.word	0x00006a60


	//   ....[196]....
        /*0768*/ 	.word	0x00006b20


	//   ....[197]....
        /*076c*/ 	.word	0x00006be0


	//   ....[198]....
        /*0770*/ 	.word	0x00006e00


	//   ....[199]....
        /*0774*/ 	.word	0x00006f30


	//   ....[200]....
        /*0778*/ 	.word	0x00007060


	//   ....[201]....
        /*077c*/ 	.word	0x00007190


	//   ....[202]....
        /*0780*/ 	.word	0x000072c0


	//   ....[203]....
        /*0784*/ 	.word	0x000073f0


	//   ....[204]....
        /*0788*/ 	.word	0x00007520


	//   ....[205]....
        /*078c*/ 	.word	0x00007650


	//   ....[206]....
        /*0790*/ 	.word	0x00007780


	//   ....[207]....
        /*0794*/ 	.word	0x000078b0


	//   ....[208]....
        /*0798*/ 	.word	0x000079e0


	//   ....[209]....
        /*079c*/ 	.word	0x00007b00


	//   ....[210]....
        /*07a0*/ 	.word	0x00007c10


	//   ....[211]....
        /*07a4*/ 	.word	0x00007d20


	//   ....[212]....
        /*07a8*/ 	.word	0x00007e30


	//   ....[213]....
        /*07ac*/ 	.word	0x00007f40


	//   ....[214]....
        /*07b0*/ 	.word	0x00008050


	//   ....[215]....
        /*07b4*/ 	.word	0x00008160


	//   ....[216]....
        /*07b8*/ 	.word	0x00008260


	//   ....[217]....
        /*07bc*/ 	.word	0x000082d0


	//   ....[218]....
        /*07c0*/ 	.word	0x00008340


	//   ....[219]....
        /*07c4*/ 	.word	0x000083b0


	//   ....[220]....
        /*07c8*/ 	.word	0x00008420


	//   ....[221]....
        /*07cc*/ 	.word	0x00008490


	//----- nvinfo : EIATTR_VRC_CTA_INIT_COUNT
	.align		4
.L_112:
        /*07d0*/ 	.byte	0x02, 0x4a
	.zero		1
	.zero		1


	//----- nvinfo : EIATTR_EXIT_INSTR_OFFSETS
	.align		4
        /*07d4*/ 	.byte	0x04, 0x1c
        /*07d6*/ 	.short	(.L_114 - .L_113)


	//   ....[0]....
.L_113:
        /*07d8*/ 	.word	0x00001cc0


	//   ....[1]....
        /*07dc*/ 	.word	0x000020e0


	//   ....[2]....
        /*07e0*/ 	.word	0x00002100


	//   ....[3]....
        /*07e4*/ 	.word	0x00006bf0


	//   ....[4]....
        /*07e8*/ 	.word	0x00008270


	//----- nvinfo : EIATTR_MAX_THREADS
	.align		4
.L_114:
        /*07ec*/ 	.byte	0x04, 0x05
        /*07ee*/ 	.short	(.L_116 - .L_115)
.L_115:
        /*07f0*/ 	.word	0x00000180
        /*07f4*/ 	.word	0x00000001
        /*07f8*/ 	.word	0x00000001


	//----- nvinfo : EIATTR_CRS_STACK_SIZE
	.align		4
.L_116:
        /*07fc*/ 	.byte	0x04, 0x1e
        /*07fe*/ 	.short	(.L_118 - .L_117)
.L_117:
        /*0800*/ 	.word	0x00000000


	//----- nvinfo : EIATTR_CBANK_PARAM_SIZE
	.align		4
.L_118:
        /*0804*/ 	.byte	0x03, 0x19
        /*0806*/ 	.short	0x004d


	//----- nvinfo : EIATTR_PARAM_CBANK
	.align		4
        /*0808*/ 	.byte	0x04, 0x0a
        /*080a*/ 	.short	(.L_120 - .L_119)
	.align		4
.L_119:
        /*080c*/ 	.word	index@(.nv.constant0._ZN3cub18CUB_300001_SM_10006detail10radix_sort29DeviceRadixSortOnesweepKernelINS1_5radix10policy_hubIjNS0_8NullTypeEyE10Policy1000ELNS0_9SortOrderE1EjS6_yiiNS1_21identity_decomposer_tEEEvPT5_SC_PT3_PKSD_PT1_PKSH_PT2_PKSL_T4_iiT6_)
        /*0810*/ 	.short	0x0380
        /*0812*/ 	.short	0x004d


	//----- nvinfo : EIATTR_SW_WAR
	.align		4
.L_120:
        /*0814*/ 	.byte	0x04, 0x36
        /*0816*/ 	.short	(.L_122 - .L_121)
.L_121:
        /*0818*/ 	.word	0x00000008
.L_122:


//--------------------- .nv.info._ZN3cub18CUB_300001_SM_10006detail10radix_sort33DeviceRadixSortExclusiveSumKernelINS1_5radix10policy_hubIjNS0_8NullTypeEyE10Policy1000EyEEvPT0_ --------------------------
	.section	.nv.info._ZN3cub18CUB_300001_SM_10006detail10radix_sort33DeviceRadixSortExclusiveSumKernelINS1_5radix10policy_hubIjNS0_8NullTypeEyE10Policy1000EyEEvPT0_,"",@"SHT_CUDA_INFO"
	.sectionflags	@""
	.align	4


	//----- nvinfo : EIATTR_CUDA_API_VERSION
	.align		4
        /*0000*/ 	.byte	0x04, 0x37
        /*0002*/ 	.short	(.L_124 - .L_123)
.L_123:
        /*0004*/ 	.word	0x00000082


	//----- nvinfo : EIATTR_KPARAM_INFO
	.align		4
.L_124:
        /*0008*/ 	.byte	0x04, 0x17
        /*000a*/ 	.short	(.L_126 - .L_125)
.L_125:
        /*000c*/ 	.word	0x00000000
        /*0010*/ 	.short	0x0000
        /*0012*/ 	.short	0x0000
        /*0014*/ 	.byte	0x00, 0xf5, 0x21, 0x00


	//----- nvinfo : EIATTR_SPARSE_MMA_MASK
	.align		4
.L_126:
        /*0018*/ 	.byte	0x03, 0x50
        /*001a*/ 	.short	0x0000


	//----- nvinfo : EIATTR_MAXREG_COUNT
	.align		4
        /*001c*/ 	.byte	0x03, 0x1b
        /*001e*/ 	.short	0x00ff


	//----- nvinfo : EIATTR_NUM_BARRIERS
	.align		4
        /*0020*/ 	.byte	0x02, 0x4c
        /*0022*/ 	.byte	0x01
	.zero		1


	//----- nvinfo : EIATTR_MERCURY_ISA_VERSION
	.align		4
        /*0024*/ 	.byte	0x03, 0x5f
        /*0026*/ 	.short	0x0101


	//----- nvinfo : EIATTR_COOP_GROUP_MASK_REGIDS
	.align		4
        /*0028*/ 	.byte	0x04, 0x29
        /*002a*/ 	.short	(.L_128 - .L_127)


	//   ....[0]....
.L_127:
        /*002c*/ 	.word	0xffffffff


	//   ....[1]....
        /*0030*/ 	.word	0xffffffff


	//   ....[2]....
        /*0034*/ 	.word	0xffffffff


	//   ....[3]....
        /*0038*/ 	.word	0xffffffff


	//   ....[4]....
        /*003c*/ 	.word	0xffffffff


	//   ....[5]....
        /*0040*/ 	.word	0xffffffff


	//   ....[6]....
        /*0044*/ 	.word	0xffffffff


	//   ....[7]....
        /*0048*/ 	.word	0xffffffff


	//   ....[8]....
        /*004c*/ 	.word	0xffffffff


	//   ....[9]....
        /*0050*/ 	.word	0xffffffff


	//   ....[10]....
        /*0054*/ 	.word	0x05000015


	//   ....[11]....
        /*0058*/ 	.word	0x05000015


	//   ....[12]....
        /*005c*/ 	.word	0x05000015


	//   ....[13]....
        /*0060*/ 	.word	0x05000015


	//   ....[14]....
        /*0064*/ 	.word	0x05000015


	//   ....[15]....
        /*0068*/ 	.word	0x05000015


	//   ....[16]....
        /*006c*/ 	.word	0x05000015


	//   ....[17]....
        /*0070*/ 	.word	0x05000015


	//   ....[18]....
        /*0074*/ 	.word	0x05000015


	//   ....[19]....
        /*0078*/ 	.word	0x05000015


	//----- nvinfo : EIATTR_COOP_GROUP_INSTR_OFFSETS
	.align		4
.L_128:
        /*007c*/ 	.byte	0x04, 0x28
        /*007e*/ 	.short	(.L_130 - .L_129)


	//   ....[0]....
.L_129:
        /*0080*/ 	.word	0x00000250


	//   ....[1]....
        /*0084*/ 	.word	0x00000260


	//   ....[2]....
        /*0088*/ 	.word	0x000002a0


	//   ....[3]....
        /*008c*/ 	.word	0x000002c0


	//   ....[4]....
        /*0090*/ 	.word	0x00000310


	//   ....[5]....
        /*0094*/ 	.word	0x00000320


	//   ....[6]....
        /*0098*/ 	.word	0x00000360


	//   ....[7]....
        /*009c*/ 	.word	0x00000380


	//   ....[8]....
        /*00a0*/ 	.word	0x000003d0


	//   ....[9]....
        /*00a4*/ 	.word	0x000003e0


	//   ....[10]....
        /*00a8*/ 	.word	0x00000660


	//   ....[11]....
        /*00ac*/ 	.word	0x000006b0


	//   ....[12]....
        /*00b0*/ 	.word	0x00000740


	//   ....[13]....
        /*00b4*/ 	.word	0x00000790


	//   ....[14]....
        /*00b8*/ 	.word	0x00000820


	//   ....[15]....
        /*00bc*/ 	.word	0x00000870


	//   ....[16]....
        /*00c0*/ 	.word	0x00000900


	//   ....[17]....
        /*00c4*/ 	.word	0x00000950


	//   ....[18]....
        /*00c8*/ 	.word	0x000009e0


	//   ....[19]....
        /*00cc*/ 	.word	0x00000a30


	//----- nvinfo : EIATTR_VRC_CTA_INIT_COUNT
	.align		4
.L_130:
        /*00d0*/ 	.byte	0x02, 0x4a
	.zero		1
	.zero		1


	//----- nvinfo : EIATTR_EXIT_INSTR_OFFSETS
	.align		4
        /*00d4*/ 	.byte	0x04, 0x1c
        /*00d6*/ 	.short	(.L_132 - .L_131)


	//   ....[0]....
.L_131:
        /*00d8*/ 	.word	0x000005d0


	//   ....[1]....
        /*00dc*/ 	.word	0x00000600


	//----- nvinfo : EIATTR_CRS_STACK_SIZE
	.align		4
.L_132:
        /*00e0*/ 	.byte	0x04, 0x1e
        /*00e2*/ 	.short	(.L_134 - .L_133)
.L_133:
        /*00e4*/ 	.word	0x00000000


	//----- nvinfo : EIATTR_CBANK_PARAM_SIZE
	.align		4
.L_134:
        /*00e8*/ 	.byte	0x03, 0x19
        /*00ea*/ 	.short	0x0008


	//----- nvinfo : EIATTR_PARAM_CBANK
	.align		4
        /*00ec*/ 	.byte	0x04, 0x0a
        /*00ee*/ 	.short	(.L_136 - .L_135)
	.align		4
.L_135:
        /*00f0*/ 	.word	index@(.nv.constant0._ZN3cub18CUB_300001_SM_10006detail10radix_sort33DeviceRadixSortExclusiveSumKernelINS1_5radix10policy_hubIjNS0_8NullTypeEyE10Policy1000EyEEvPT0_)
        /*00f4*/ 	.short	0x0380
        /*00f6*/ 	.short	0x0008


	//----- nvinfo : EIATTR_SW_WAR
	.align		4
.L_136:
        /*00f8*/ 	.byte	0x04, 0x36
        /*00fa*/ 	.short	(.L_138 - .L_137)
.L_137:
        /*00fc*/ 	.word	0x00000008
.L_138:


//--------------------- .nv.info._ZN3cub18CUB_300001_SM_10006detail10radix_sort30DeviceRadixSortHistogramKernelINS1_5radix10policy_hubIjNS0_8NullTypeEyE10Policy1000ELNS0_9SortOrderE1EjyNS1_21identity_decomposer_tEEEvPT2_PKT1_SB_iiT3_ --------------------------
	.section	.nv.info._ZN3cub18CUB_300001_SM_10006detail10radix_sort30DeviceRadixSortHistogramKernelINS1_5radix10policy_hubIjNS0_8NullTypeEyE10Policy1000ELNS0_9SortOrderE1EjyNS1_21identity_decomposer_tEEEvPT2_PKT1_SB_iiT3_,"",@"SHT_CUDA_INFO"
	.sectionflags	@""
	.align	4


	//----- nvinfo : EIATTR_CUDA_API_VERSION
	.align		4
        /*0000*/ 	.byte	0x04, 0x37
        /*0002*/ 	.short	(.L_140 - .L_139)
.L_139:
        /*0004*/ 	.word	0x00000082


	//----- nvinfo : EIATTR_KPARAM_INFO
	.align		4
.L_140:
        /*0008*/ 	.byte	0x04, 0x17
        /*000a*/ 	.short	(.L_142 - .L_141)
.L_141:
        /*000c*/ 	.word	0x00000000
        /*0010*/ 	.short	0x0005
        /*0012*/ 	.short	0x0020
        /*0014*/ 	.byte	0x00, 0xf0, 0x05, 0x00


	//----- nvinfo : EIATTR_KPARAM_INFO
	.align		4
.L_142:
        /*0018*/ 	.byte	0x04, 0x17
        /*001a*/ 	.short	(.L_144 - .L_143)
.L_143:
        /*001c*/ 	.word	0x00000000
        /*0020*/ 	.short	0x0004
        /*0022*/ 	.short	0x001c
        /*0024*/ 	.byte	0x00, 0xf0, 0x11, 0x00


	//----- nvinfo : EIATTR_KPARAM_INFO
	.align		4
.L_144:
        /*0028*/ 	.byte	0x04, 0x17
        /*002a*/ 	.short	(.L_146 - .L_145)
.L_145:
        /*002c*/ 	.word	0x00000000
        /*0030*/ 	.short	0x0003
        /*0032*/ 	.short	0x0018
        /*0034*/ 	.byte	0x00, 0xf0, 0x11, 0x00


	//----- nvinfo : EIATTR_KPARAM_INFO
	.align		4
.L_146:
        /*0038*/ 	.byte	0x04, 0x17
        /*003a*/ 	.short	(.L_148 - .L_147)
.L_147:
        /*003c*/ 	.word	0x00000000
        /*0040*/ 	.short	0x0002
        /*0042*/ 	.short	0x0010
        /*0044*/ 	.byte	0x00, 0xf0, 0x21, 0x00


	//----- nvinfo : EIATTR_KPARAM_INFO
	.align		4
.L_148:
        /*0048*/ 	.byte	0x04, 0x17
        /*004a*/ 	.short	(.L_150 - .L_149)
.L_149:
        /*004c*/ 	.word	0x00000000
        /*0050*/ 	.short	0x0001
        /*0052*/ 	.short	0x0008
        /*0054*/ 	.byte	0x00, 0xf5, 0x21, 0x00


	//----- nvinfo : EIATTR_KPARAM_INFO
	.align		4
.L_150:
        /*0058*/ 	.byte	0x04, 0x17
        /*005a*/ 	.short	(.L_152 - .L_151)
.L_151:
        /*005c*/ 	.word	0x00000000
        /*0060*/ 	.short	0x0000
        /*0062*/ 	.short	0x0000
        /*0064*/ 	.byte	0x00, 0xf5, 0x21, 0x00


	//----- nvinfo : EIATTR_SPARSE_MMA_MASK
	.align		4
.L_152:
        /*0068*/ 	.byte	0x03, 0x50
        /*006a*/ 	.short	0x0000


	//----- nvinfo : EIATTR_MAXREG_COUNT
	.align		4
        /*006c*/ 	.byte	0x03, 0x1b
        /*006e*/ 	.short	0x00ff


	//----- nvinfo : EIATTR_NUM_BARRIERS
	.align		4
        /*0070*/ 	.byte	0x02, 0x4c
        /*0072*/ 	.byte	0x01
	.zero		1


	//----- nvinfo : EIATTR_MERCURY_ISA_VERSION
	.align		4
        /*0074*/ 	.byte	0x03, 0x5f
        /*0076*/ 	.short	0x0101


	//----- nvinfo : EIATTR_VRC_CTA_INIT_COUNT
	.align		4
        /*0078*/ 	.byte	0x02, 0x4a
	.zero		1
	.zero		1


	//----- nvinfo : EIATTR_EXIT_INSTR_OFFSETS
	.align		4
        /*007c*/ 	.byte	0x04, 0x1c
        /*007e*/ 	.short	(.L_154 - .L_153)


	//   ....[0]....
.L_153:
        /*0080*/ 	.word	0x00000040


	//   ....[1]....
        /*0084*/ 	.word	0x00002e80


	//----- nvinfo : EIATTR_MAX_THREADS
	.align		4
.L_154:
        /*0088*/ 	.byte	0x04, 0x05
        /*008a*/ 	.short	(.L_156 - .L_155)
.L_155:
        /*008c*/ 	.word	0x00000080
        /*0090*/ 	.word	0x00000001
        /*0094*/ 	.word	0x00000001


	//----- nvinfo : EIATTR_CRS_STACK_SIZE
	.align		4
.L_156:
        /*0098*/ 	.byte	0x04, 0x1e
        /*009a*/ 	.short	(.L_158 - .L_157)
.L_157:
        /*009c*/ 	.word	0x00000000


	//----- nvinfo : EIATTR_CBANK_PARAM_SIZE
	.align		4
.L_158:
        /*00a0*/ 	.byte	0x03, 0x19
        /*00a2*/ 	.short	0x0021


	//----- nvinfo : EIATTR_PARAM_CBANK
	.align		4
        /*00a4*/ 	.byte	0x04, 0x0a
        /*00a6*/ 	.short	(.L_160 - .L_159)
	.align		4
.L_159:
        /*00a8*/ 	.word	index@(.nv.constant0._ZN3cub18CUB_300001_SM_10006detail10radix_sort30DeviceRadixSortHistogramKernelINS1_5radix10policy_hubIjNS0_8NullTypeEyE10Policy1000ELNS0_9SortOrderE1EjyNS1_21identity_decomposer_tEEEvPT2_PKT1_SB_iiT3_)
        /*00ac*/ 	.short	0x0380
        /*00ae*/ 	.short	0x0021


	//----- nvinfo : EIATTR_SW_WAR
	.align		4
.L_160:
        /*00b0*/ 	.byte	0x04, 0x36
        /*00b2*/ 	.short	(.L_162 - .L_161)
.L_161:
        /*00b4*/ 	.word	0x00000008
.L_162:


//--------------------- .nv.info._ZN3cub18CUB_300001_SM_10006detail10radix_sort31DeviceRadixSortSingleTileKernelINS1_5radix10policy_hubIjNS0_8NullTypeEyE10Policy1000ELNS0_9SortOrderE1EjS6_yNS1_21identity_decomposer_tEEEvPKT1_PSB_PKT2_PSF_T3_iiT4_ --------------------------
	.section	.nv.info._ZN3cub18CUB_300001_SM_10006detail10radix_sort31DeviceRadixSortSingleTileKernelINS1_5radix10policy_hubIjNS0_8NullTypeEyE10Policy1000ELNS0_9SortOrderE1EjS6_yNS1_21identity_decomposer_tEEEvPKT1_PSB_PKT2_PSF_T3_iiT4_,"",@"SHT_CUDA_INFO"
	.sectionflags	@""
	.align	4


	//----- nvinfo : EIATTR_CUDA_API_VERSION
	.align		4
        /*0000*/ 	.byte	0x04, 0x37
        /*0002*/ 	.short	(.L_164 - .L_163)
.L_163:
        /*0004*/ 	.word	0x00000082


	//----- nvinfo : EIATTR_KPARAM_INFO
	.align		4
.L_164:
        /*0008*/ 	.byte	0x04, 0x17
        /*000a*/ 	.short	(.L_166 - .L_165)
.L_165:
        /*000c*/ 	.word	0x00000000
        /*0010*/ 	.short	0x0007
        /*0012*/ 	.short	0x0030
        /*0014*/ 	.byte	0x00, 0xf0, 0x05, 0x00


	//----- nvinfo : EIATTR_KPARAM_INFO
	.align		4
.L_166:
        /*0018*/ 	.byte	0x04, 0x17
        /*001a*/ 	.short	(.L_168 - .L_167)
.L_167:
        /*001c*/ 	.word	0x00000000
        /*0020*/ 	.short	0x0006
        /*0022*/ 	.short	0x002c
        /*0024*/ 	.byte	0x00, 0xf0, 0x11, 0x00


	//----- nvinfo : EIATTR_KPARAM_INFO
	.align		4
.L_168:
        /*0028*/ 	.byte	0x04, 0x17
        /*002a*/ 	.short	(.L_170 - .L_169)
.L_169:
        /*002c*/ 	.word	0x00000000
        /*0030*/ 	.short	0x0005
        /*0032*/ 	.short	0x0028
        /*0034*/ 	.byte	0x00, 0xf0, 0x11, 0x00


	//----- nvinfo : EIATTR_KPARAM_INFO
	.align		4
.L_170:
        /*0038*/ 	.byte	0x04, 0x17
        /*003a*/ 	.short	(.L_172 - .L_171)
.L_171:
        /*003c*/ 	.word	0x00000000
        /*0040*/ 	.short	0x0004
        /*0042*/ 	.short	0x0020
        /*0044*/ 	.byte	0x00, 0xf0, 0x21, 0x00


	//----- nvinfo : EIATTR_KPARAM_INFO
	.align		4
.L_172:
        /*0048*/ 	.byte	0x04, 0x17
        /*004a*/ 	.short	(.L_174 - .L_173)
.L_173:
        /*004c*/ 	.word	0x00000000
        /*0050*/ 	.short	0x0003
        /*0052*/ 	.short	0x0018
        /*0054*/ 	.byte	0x00, 0xf5, 0x21, 0x00


	//----- nvinfo : EIATTR_KPARAM_INFO
	.align		4
.L_174:
        /*0058*/ 	.byte	0x04, 0x17
        /*005a*/ 	.short	(.L_176 - .L_175)
.L_175:
        /*005c*/ 	.word	0x00000000
        /*0060*/ 	.short	0x0002
        /*0062*/ 	.short	0x0010
        /*0064*/ 	.byte	0x00, 0xf5, 0x21, 0x00


	//----- nvinfo : EIATTR_KPARAM_INFO
	.align		4
.L_176:
        /*0068*/ 	.byte	0x04, 0x17
        /*006a*/ 	.short	(.L_178 - .L_177)
.L_177:
        /*006c*/ 	.word	0x00000000
        /*0070*/ 	.short	0x0001
        /*0072*/ 	.short	0x0008
        /*0074*/ 	.byte	0x00, 0xf5, 0x21, 0x00


	//----- nvinfo : EIATTR_KPARAM_INFO
	.align		4
.L_178:
        /*0078*/ 	.byte	0x04, 0x17
        /*007a*/ 	.short	(.L_180 - .L_179)
.L_179:
        /*007c*/ 	.word	0x00000000
        /*0080*/ 	.short	0x0000
        /*0082*/ 	.short	0x0000
        /*0084*/ 	.byte	0x00, 0xf5, 0x21, 0x00


	//----- nvinfo : EIATTR_SPARSE_MMA_MASK
	.align		4
.L_180:
        /*0088*/ 	.byte	0x03, 0x50
        /*008a*/ 	.short	0x0000


	//----- nvinfo : EIATTR_MAXREG_COUNT
	.align		4
        /*008c*/ 	.byte	0x03, 0x1b
        /*008e*/ 	.short	0x00ff


	//----- nvinfo : EIATTR_NUM_BARRIERS
	.align		4
        /*0090*/ 	.byte	0x02, 0x4c
        /*0092*/ 	.byte	0x01
	.zero		1


	//----- nvinfo : EIATTR_MERCURY_ISA_VERSION
	.align		4
        /*0094*/ 	.byte	0x03, 0x5f
        /*0096*/ 	.short	0x0101


	//----- nvinfo : EIATTR_COOP_GROUP_MASK_REGIDS
	.align		4
        /*0098*/ 	.byte	0x04, 0x29
        /*009a*/ 	.short	(.L_182 - .L_181)


	//   ....[0]....
.L_181:
        /*009c*/ 	.word	0xffffffff


	//   ....[1]....
        /*00a0*/ 	.word	0xffffffff


	//   ....[2]....
        /*00a4*/ 	.word	0xffffffff


	//   ....[3]....
        /*00a8*/ 	.word	0xffffffff


	//   ....[4]....
        /*00ac*/ 	.word	0xffffffff


	//----- nvinfo : EIATTR_COOP_GROUP_INSTR_OFFSETS
	.align		4
.L_182:
        /*00b0*/ 	.byte	0x04, 0x28
        /*00b2*/ 	.short	(.L_184 - .L_183)


	//   ....[0]....
.L_183:
        /*00b4*/ 	.word	0x00001830


	//   ....[1]....
        /*00b8*/ 	.word	0x00001850


	//   ....[2]....
        /*00bc*/ 	.word	0x00001870


	//   ....[3]....
        /*00c0*/ 	.word	0x00001890


	//   ....[4]....
        /*00c4*/ 	.word	0x000018b0


	//----- nvinfo : EIATTR_VRC_CTA_INIT_COUNT
	.align		4
.L_184:
        /*00c8*/ 	.byte	0x02, 0x4a
	.zero		1
	.zero		1


	//----- nvinfo : EIATTR_EXIT_INSTR_OFFSETS
	.align		4
        /*00cc*/ 	.byte	0x04, 0x1c
        /*00ce*/ 	.short	(.L_186 - .L_185)


	//   ....[0]....
.L_185:
        /*00d0*/ 	.word	0x00002e00


	//   ....[1]....
        /*00d4*/ 	.word	0x00002e30


	//----- nvinfo : EIATTR_MAX_THREADS
	.align		4
.L_186:
        /*00d8*/ 	.byte	0x04, 0x05
        /*00da*/ 	.short	(.L_188 - .L_187)
.L_187:
        /*00dc*/ 	.word	0x00000100
        /*00e0*/ 	.word	0x00000001
        /*00e4*/ 	.word	0x00000001


	//----- nvinfo : EIATTR_CBANK_PARAM_SIZE
	.align		4
.L_188:
        /*00e8*/ 	.byte	0x03, 0x19
        /*00ea*/ 	.short	0x0031


	//----- nvinfo : EIATTR_PARAM_CBANK
	.align		4
        /*00ec*/ 	.byte	0x04, 0x0a
        /*00ee*/ 	.short	(.L_190 - .L_189)
	.align		4
.L_189:
        /*00f0*/ 	.word	index@(.nv.constant0._ZN3cub18CUB_300001_SM_10006detail10radix_sort31DeviceRadixSortSingleTileKernelINS1_5radix10policy_hubIjNS0_8NullTypeEyE10Policy1000ELNS0_9SortOrderE1EjS6_yNS1_21identity_decomposer_tEEEvPKT1_PSB_PKT2_PSF_T3_iiT4_)
        /*00f4*/ 	.short	0x0380
        /*00f6*/ 	.short	0x0031


	//----- nvinfo : EIATTR_SW_WAR
	.align		4
.L_190:
        /*00f8*/ 	.byte	0x04, 0x36
        /*00fa*/ 	.short	(.L_192 - .L_191)
.L_191:
        /*00fc*/ 	.word	0x00000008
.L_192:


//--------------------- .nv.info._ZN3cub18CUB_300001_SM_10006detail11EmptyKernelIvEEvv --------------------------
	.section	.nv.info._ZN3cub18CUB_300001_SM_10006detail11EmptyKernelIvEEvv,"",@"SHT_CUDA_INFO"
	.sectionflags	@""
	.align	4


	//----- nvinfo : EIATTR_CUDA_API_VERSION
	.align		4
        /*0000*/ 	.byte	0x04, 0x37
        /*0002*/ 	.short	(.L_194 - .L_193)
.L_193:
        /*0004*/ 	.word	0x00000082


	//----- nvinfo : EIATTR_SPARSE_MMA_MASK
	.align		4
.L_194:
        /*0008*/ 	.byte	0x03, 0x50
        /*000a*/ 	.short	0x0000


	//----- nvinfo : EIATTR_MAXREG_COUNT
	.align		4
        /*000c*/ 	.byte	0x03, 0x1b
        /*000e*/ 	.short	0x00ff


	//----- nvinfo : EIATTR_MERCURY_ISA_VERSION
	.align		4
        /*0010*/ 	.byte	0x03, 0x5f
        /*0012*/ 	.short	0x0101


	//----- nvinfo : EIATTR_VRC_CTA_INIT_COUNT
	.align		4
        /*0014*/ 	.byte	0x02, 0x4a
	.zero		1
	.zero		1


	//----- nvinfo : EIATTR_EXIT_INSTR_OFFSETS
	.align		4
        /*0018*/ 	.byte	0x04, 0x1c
        /*001a*/ 	.short	(.L_196 - .L_195)


	//   ....[0]....
.L_195:
        /*001c*/ 	.word	0x00000010


	//----- nvinfo : EIATTR_SW_WAR
	.align		4
.L_196:
        /*0020*/ 	.byte	0x04, 0x36
        /*0022*/ 	.short	(.L_198 - .L_197)
.L_197:
        /*0024*/ 	.word	0x00000008
.L_198:


//--------------------- .nv.info.sortDescending   --------------------------
	.section	.nv.info.sortDescending,"",@"SHT_CUDA_INFO"
	.sectionflags	@""
	.align	4


	//----- nvinfo : EIATTR_CUDA_API_VERSION
	.align		4
        /*0000*/ 	.byte	0x04, 0x37
        /*0002*/ 	.short	(.L_200 - .L_199)
.L_199:
        /*0004*/ 	.word	0x00000082


	//----- nvinfo : EIATTR_KPARAM_INFO
	.align		4
.L_200:
        /*0008*/ 	.byte	0x04, 0x17
        /*000a*/ 	.short	(.L_202 - .L_201)
.L_201:
        /*000c*/ 	.word	0x00000000
        /*0010*/ 	.short	0x0004
        /*0012*/ 	.short	0x0018
        /*0014*/ 	.byte	0x00, 0xf5, 0x21, 0x00


	//----- nvinfo : EIATTR_KPARAM_INFO
	.align		4
.L_202:
        /*0018*/ 	.byte	0x04, 0x17
        /*001a*/ 	.short	(.L_204 - .L_203)
.L_203:
        /*001c*/ 	.word	0x00000000
        /*0020*/ 	.short	0x0003
        /*0022*/ 	.short	0x0010
        /*0024*/ 	.byte	0x00, 0xf5, 0x21, 0x00


	//----- nvinfo : EIATTR_KPARAM_INFO
	.align		4
.L_204:
        /*0028*/ 	.byte	0x04, 0x17
        /*002a*/ 	.short	(.L_206 - .L_205)
.L_205:
        /*002c*/ 	.word	0x00000000
        /*0030*/ 	.short	0x0002
        /*0032*/ 	.short	0x0008
        /*0034*/ 	.byte	0x00, 0xf0, 0x11, 0x00


	//----- nvinfo : EIATTR_KPARAM_INFO
	.align		4
.L_206:
        /*0038*/ 	.byte	0x04, 0x17
        /*003a*/ 	.short	(.L_208 - .L_207)
.L_207:
        /*003c*/ 	.word	0x00000000
        /*0040*/ 	.short	0x0001
        /*0042*/ 	.short	0x0004
        /*0044*/ 	.byte	0x00, 0xf0, 0x11, 0x00


	//----- nvinfo : EIATTR_KPARAM_INFO
	.align		4
.L_208:
        /*0048*/ 	.byte	0x04, 0x17
        /*004a*/ 	.short	(.L_210 - .L_209)
.L_209:
        /*004c*/ 	.word	0x00000000
        /*0050*/ 	.short	0x0000
        /*0052*/ 	.short	0x0000
        /*0054*/ 	.byte	0x00, 0xf0, 0x11, 0x00


	//----- nvinfo : EIATTR_SPARSE_MMA_MASK
	.align		4
.L_210:
        /*0058*/ 	.byte	0x03, 0x50
        /*005a*/ 	.short	0x0000


	//----- nvinfo : EIATTR_MAXREG_COUNT
	.align		4
        /*005c*/ 	.byte	0x03, 0x1b
        /*005e*/ 	.short	0x00ff


	//----- nvinfo : EIATTR_EXTERNS
	.align		4
        /*0060*/ 	.byte	0x04, 0x0f
        /*0062*/ 	.short	(.L_212 - .L_211)


	//   ....[0]....
	.align		4
.L_211:
        /*0064*/ 	.word	index@(vprintf)


	//   ....[1]....
	.align		4
        /*0068*/ 	.word	index@(malloc)


	//   ....[2]....
	.align		4
        /*006c*/ 	.word	index@(free)


	//----- nvinfo : EIATTR_MERCURY_ISA_VERSION
	.align		4
.L_212:
        /*0070*/ 	.byte	0x03, 0x5f
        /*0072*/ 	.short	0x0101


	//----- nvinfo : EIATTR_VRC_CTA_INIT_COUNT
	.align		4
        /*0074*/ 	.byte	0x02, 0x4a
	.zero		1
	.zero		1


	//----- nvinfo : EIATTR_SYSCALL_OFFSETS
	.align		4
        /*0078*/ 	.byte	0x04, 0x46
        /*007a*/ 	.short	(.L_214 - .L_213)


	//   ....[0]....
.L_213:
        /*007c*/ 	.word	0x000007d0


	//   ....[1]....
        /*0080*/ 	.word	0x00000870


	//   ....[2]....
        /*0084*/ 	.word	0x00000920


	//   ....[3]....
        /*0088*/ 	.word	0x00005b10


	//----- nvinfo : EIATTR_EXIT_INSTR_OFFSETS
	.align		4
.L_214:
        /*008c*/ 	.byte	0x04, 0x1c
        /*008e*/ 	.short	(.L_216 - .L_215)


	//   ....[0]....
.L_215:
        /*0090*/ 	.word	0x00005ab0


	//   ....[1]....
        /*0094*/ 	.word	0x00005b20


	//----- nvinfo : EIATTR_CRS_STACK_SIZE
	.align		4
.L_216:
        /*0098*/ 	.byte	0x04, 0x1e
        /*009a*/ 	.short	(.L_218 - .L_217)
.L_217:
        /*009c*/ 	.word	0x00000000


	//----- nvinfo : EIATTR_CBANK_PARAM_SIZE
	.align		4
.L_218:
        /*00a0*/ 	.byte	0x03, 0x19
        /*00a2*/ 	.short	0x0020


	//----- nvinfo : EIATTR_PARAM_CBANK
	.align		4
        /*00a4*/ 	.byte	0x04, 0x0a
        /*00a6*/ 	.short	(.L_220 - .L_219)
	.align		4
.L_219:
        /*00a8*/ 	.word	index@(.nv.constant0.sortDescending)
        /*00ac*/ 	.short	0x0380
        /*00ae*/ 	.short	0x0020


	//----- nvinfo : EIATTR_SW_WAR
	.align		4
.L_220:
        /*00b0*/ 	.byte	0x04, 0x36
        /*00b2*/ 	.short	(.L_222 - .L_221)
.L_221:
        /*00b4*/ 	.word	0x00000008
.L_222:


//--------------------- .nv.callgraph             --------------------------
	.section	.nv.callgraph,"",@"SHT_CUDA_CALLGRAPH"
	.align	4
	.sectionentsize	8
	.align		4
        /*0000*/ 	.word	0x00000000
	.align		4
        /*0004*/ 	.word	0xffffffff
	.align		4
        /*0008*/ 	.word	index@(sortDescending)
	.align		4
        /*000c*/ 	.word	index@(vprintf)
	.align		4
        /*0010*/ 	.word	index@(sortDescending)
	.align		4
        /*0014*/ 	.word	index@(free)
	.align		4
        /*0018*/ 	.word	index@(sortDescending)
	.align		4
        /*001c*/ 	.word	index@(malloc)
	.align		4
        /*0020*/ 	.word	0x00000000
	.align		4
        /*0024*/ 	.word	0xfffffffe
	.align		4
        /*0028*/ 	.word	0x00000000
	.align		4
        /*002c*/ 	.word	0xfffffffd
	.align		4
        /*0030*/ 	.word	0x00000000
	.align		4
        /*0034*/ 	.word	0xfffffffc


//--------------------- .nv.constant4             --------------------------
	.section	.nv.constant4,"a",@progbits
	.align	8
	.align		8
.nv.constant4:
        /*0000*/ 	.dword	_ZN34_INTERNAL_5650f849_4_k_cu_544908fe4cuda3std3__45__cpo5beginE
	.align		8
        /*0008*/ 	.dword	_ZN34_INTERNAL_5650f849_4_k_cu_544908fe4cuda3std3__45__cpo3endE
	.align		8
        /*0010*/ 	.dword	_ZN34_INTERNAL_5650f849_4_k_cu_544908fe4cuda3std3__45__cpo6cbeginE
	.align		8
        /*0018*/ 	.dword	_ZN34_INTERNAL_5650f849_4_k_cu_544908fe4cuda3std3__45__cpo4cendE
	.align		8
        /*0020*/ 	.dword	_ZN34_INTERNAL_5650f849_4_k_cu_544908fe4cuda3std3__45__cpo6rbeginE
	.align		8
        /*0028*/ 	.dword	_ZN34_INTERNAL_5650f849_4_k_cu_544908fe4cuda3std3__45__cpo4rendE
	.align		8
        /*0030*/ 	.dword	_ZN34_INTERNAL_5650f849_4_k_cu_544908fe4cuda3std3__45__cpo7crbeginE
	.align		8
        /*0038*/ 	.dword	_ZN34_INTERNAL_5650f849_4_k_cu_544908fe4cuda3std3__45__cpo5crendE
	.align		8
        /*0040*/ 	.dword	_ZN34_INTERNAL_5650f849_4_k_cu_544908fe4cuda3std3__436_GLOBAL__N__5650f849_4_k_cu_544908fe6ignoreE
	.align		8
        /*0048*/ 	.dword	_ZN34_INTERNAL_5650f849_4_k_cu_544908fe4cuda3std3__419piecewise_constructE
	.align		8
        /*0050*/ 	.dword	_ZN34_INTERNAL_5650f849_4_k_cu_544908fe4cuda3std3__48in_placeE
	.align		8
        /*0058*/ 	.dword	_ZN34_INTERNAL_5650f849_4_k_cu_544908fe4cuda3std3__420unreachable_sentinelE
	.align		8
        /*0060*/ 	.dword	_ZN34_INTERNAL_5650f849_4_k_cu_544908fe4cuda3std3__47nulloptE
	.align		8
        /*0068*/ 	.dword	_ZN34_INTERNAL_5650f849_4_k_cu_544908fe4cuda3std3__48unexpectE
	.align		8
        /*0070*/ 	.dword	_ZN34_INTERNAL_5650f849_4_k_cu_544908fe4cuda3std6ranges3__45__cpo4swapE
	.align		8
        /*0078*/ 	.dword	_ZN34_INTERNAL_5650f849_4_k_cu_544908fe4cuda3std6ranges3__45__cpo9iter_moveE
	.align		8
        /*0080*/ 	.dword	_ZN34_INTERNAL_5650f849_4_k_cu_544908fe4cuda3std6ranges3__45__cpo5beginE
	.align		8
        /*0088*/ 	.dword	_ZN34_INTERNAL_5650f849_4_k_cu_544908fe4cuda3std6ranges3__45__cpo3endE
	.align		8
        /*0090*/ 	.dword	_ZN34_INTERNAL_5650f849_4_k_cu_544908fe4cuda3std6ranges3__45__cpo6cbeginE
	.align		8
        /*0098*/ 	.dword	_ZN34_INTERNAL_5650f849_4_k_cu_544908fe4cuda3std6ranges3__45__cpo4cendE
	.align		8
        /*00a0*/ 	.dword	_ZN34_INTERNAL_5650f849_4_k_cu_544908fe4cuda3std6ranges3__45__cpo7advanceE
	.align		8
        /*00a8*/ 	.dword	_ZN34_INTERNAL_5650f849_4_k_cu_544908fe4cuda3std6ranges3__45__cpo9iter_swapE
	.align		8
        /*00b0*/ 	.dword	_ZN34_INTERNAL_5650f849_4_k_cu_544908fe4cuda3std6ranges3__45__cpo4nextE
	.align		8
        /*00b8*/ 	.dword	_ZN34_INTERNAL_5650f849_4_k_cu_544908fe4cuda3std6ranges3__45__cpo4prevE
	.align		8
        /*00c0*/ 	.dword	_ZN34_INTERNAL_5650f849_4_k_cu_544908fe4cuda3std6ranges3__45__cpo4dataE
	.align		8
        /*00c8*/ 	.dword	_ZN34_INTERNAL_5650f849_4_k_cu_544908fe4cuda3std6ranges3__45__cpo5cdataE
	.align		8
        /*00d0*/ 	.dword	_ZN34_INTERNAL_5650f849_4_k_cu_544908fe4cuda3std6ranges3__45__cpo4sizeE
	.align		8
        /*00d8*/ 	.dword	_ZN34_INTERNAL_5650f849_4_k_cu_544908fe4cuda3std6ranges3__45__cpo5ssizeE
	.align		8
        /*00e0*/ 	.dword	_ZN34_INTERNAL_5650f849_4_k_cu_544908fe4cuda3std6ranges3__45__cpo8distanceE
	.align		8
        /*00e8*/ 	.dword	_ZN34_INTERNAL_5650f849_4_k_cu_544908fe6thrust24THRUST_300001_SM_1000_NS8cuda_cub3parE
	.align		8
        /*00f0*/ 	.dword	_ZN34_INTERNAL_5650f849_4_k_cu_544908fe6thrust24THRUST_300001_SM_1000_NS8cuda_cub10par_nosyncE
	.align		8
        /*00f8*/ 	.dword	_ZN34_INTERNAL_5650f849_4_k_cu_544908fe6thrust24THRUST_300001_SM_1000_NS6system6detail10sequential3seqE
	.align		8
        /*0100*/ 	.dword	_ZN34_INTERNAL_5650f849_4_k_cu_544908fe6thrust24THRUST_300001_SM_1000_NS6system3cpp3parE
	.align		8
        /*0108*/ 	.dword	_ZN34_INTERNAL_5650f849_4_k_cu_544908fe6thrust24THRUST_300001_SM_1000_NS12placeholders2_1E
	.align		8
        /*0110*/ 	.dword	_ZN34_INTERNAL_5650f849_4_k_cu_544908fe6thrust24THRUST_300001_SM_1000_NS12placeholders2_2E
	.align		8
        /*0118*/ 	.dword	_ZN34_INTERNAL_5650f849_4_k_cu_544908fe6thrust24THRUST_300001_SM_1000_NS12placeholders2_3E
	.align		8
        /*0120*/ 	.dword	_ZN34_INTERNAL_5650f849_4_k_cu_544908fe6thrust24THRUST_300001_SM_1000_NS12placeholders2_4E
	.align		8
        /*0128*/ 	.dword	_ZN34_INTERNAL_5650f849_4_k_cu_544908fe6thrust24THRUST_300001_SM_1000_NS12placeholders2_5E
	.align		8
        /*0130*/ 	.dword	_ZN34_INTERNAL_5650f849_4_k_cu_544908fe6thrust24THRUST_300001_SM_1000_NS12placeholders2_6E
	.align		8
        /*0138*/ 	.dword	_ZN34_INTERNAL_5650f849_4_k_cu_544908fe6thrust24THRUST_300001_SM_1000_NS12placeholders2_7E
	.align		8
        /*0140*/ 	.dword	_ZN34_INTERNAL_5650f849_4_k_cu_544908fe6thrust24THRUST_300001_SM_1000_NS12placeholders2_8E
	.align		8
        /*0148*/ 	.dword	_ZN34_INTERNAL_5650f849_4_k_cu_544908fe6thrust24THRUST_300001_SM_1000_NS12placeholders2_9E
	.align		8
        /*0150*/ 	.dword	_ZN34_INTERNAL_5650f849_4_k_cu_544908fe6thrust24THRUST_300001_SM_1000_NS12placeholders3_10E
	.align		8
        /*0158*/ 	.dword	_ZN34_INTERNAL_5650f849_4_k_cu_544908fe6thrust24THRUST_300001_SM_1000_NS3seqE
	.align		8
        /*0160*/ 	.dword	_ZN34_INTERNAL_5650f849_4_k_cu_544908fe6thrust24THRUST_300001_SM_1000_NS6deviceE
	.align		8
        /*0168*/ 	.dword	$str
	.align		8
        /*0170*/ 	.dword	$str$2
	.align		8
        /*0178*/ 	.dword	vprintf
	.align		8
        /*0180*/ 	.dword	malloc
	.align		8
        /*0188*/ 	.dword	free


//--------------------- .text._ZN3cub18CUB_300001_SM_10006detail10radix_sort29DeviceRadixSortOnesweepKernelINS1_5radix10policy_hubIjNS0_8NullTypeEyE10Policy1000ELNS0_9SortOrderE1EjS6_yiiNS1_21identity_decomposer_tEEEvPT5_SC_PT3_PKSD_PT1_PKSH_PT2_PKSL_T4_iiT6_ --------------------------
	.section	.text._ZN3cub18CUB_300001_SM_10006detail10radix_sort29DeviceRadixSortOnesweepKernelINS1_5radix10policy_hubIjNS0_8NullTypeEyE10Policy1000ELNS0_9SortOrderE1EjS6_yiiNS1_21identity_decomposer_tEEEvPT5_SC_PT3_PKSD_PT1_PKSH_PT2_PKSL_T4_iiT6_,"ax",@progbits
	.align	128
        .global         _ZN3cub18CUB_300001_SM_10006detail10radix_sort29DeviceRadixSortOnesweepKernelINS1_5radix10policy_hubIjNS0_8NullTypeEyE10Policy1000ELNS0_9SortOrderE1EjS6_yiiNS1_21identity_decomposer_tEEEvPT5_SC_PT3_PKSD_PT1_PKSH_PT2_PKSL_T4_iiT6_
        .type           _ZN3cub18CUB_300001_SM_10006detail10radix_sort29DeviceRadixSortOnesweepKernelINS1_5radix10policy_hubIjNS0_8NullTypeEyE10Policy1000ELNS0_9SortOrderE1EjS6_yiiNS1_21identity_decomposer_tEEEvPT5_SC_PT3_PKSD_PT1_PKSH_PT2_PKSL_T4_iiT6_,@function
        .size           _ZN3cub18CUB_300001_SM_10006detail10radix_sort29DeviceRadixSortOnesweepKernelINS1_5radix10policy_hubIjNS0_8NullTypeEyE10Policy1000ELNS0_9SortOrderE1EjS6_yiiNS1_21identity_decomposer_tEEEvPT5_SC_PT3_PKSD_PT1_PKSH_PT2_PKSL_T4_iiT6_,(.L_x_326 - _ZN3cub18CUB_300001_SM_10006detail10radix_sort29DeviceRadixSortOnesweepKernelINS1_5radix10policy_hubIjNS0_8NullTypeEyE10Policy1000ELNS0_9SortOrderE1EjS6_yiiNS1_21identity_decomposer_tEEEvPT5_SC_PT3_PKSD_PT1_PKSH_PT2_PKSL_T4_iiT6_)
        .other          _ZN3cub18CUB_300001_SM_10006detail10radix_sort29DeviceRadixSortOnesweepKernelINS1_5radix10policy_hubIjNS0_8NullTypeEyE10Policy1000ELNS0_9SortOrderE1EjS6_yiiNS1_21identity_decomposer_tEEEvPT5_SC_PT3_PKSD_PT1_PKSH_PT2_PKSL_T4_iiT6_,@"STO_CUDA_ENTRY STV_DEFAULT"
_ZN3cub18CUB_300001_SM_10006detail10radix_sort29DeviceRadixSortOnesweepKernelINS1_5radix10policy_hubIjNS0_8NullTypeEyE10Policy1000ELNS0_9SortOrderE1EjS6_yiiNS1_21identity_decomposer_tEEEvPT5_SC_PT3_PKSD_PT1_PKSH_PT2_PKSL_T4_iiT6_:
.text._ZN3cub18CUB_300001_SM_10006detail10radix_sort29DeviceRadixSortOnesweepKernelINS1_5radix10policy_hubIjNS0_8NullTypeEyE10Policy1000ELNS0_9SortOrderE1EjS6_yiiNS1_21identity_decomposer_tEEEvPT5_SC_PT3_PKSD_PT1_PKSH_PT2_PKSL_T4_iiT6_:
[----:B------:R-:W-:Y:S01]  /*0000*/  LDC R1, c[0x0][0x37c] ;  /* 0x0000df00ff017b82 */ /* 0x000fe20000000800 */
[----:B------:R-:W0:Y:S01]  /*0010*/  S2R R3, SR_TID.X ;  /* 0x0000000000037919 */ /* 0x000e220000002100 */
[----:B------:R-:W1:Y:S01]  /*0020*/  LDCU.64 UR8, c[0x0][0x358] ;  /* 0x00006b00ff0877ac */ /* 0x000e620008000a00 */
[----:B------:R-:W-:Y:S01]  /*0030*/  BSSY.RECONVERGENT B0, `(.L_x_0) ;  /* 0x000000a000007945 */ /* 0x000fe20003800200 */
[----:B0-----:R-:W-:-:S13]  /*0040*/  ISETP.NE.AND P0, PT, R3, RZ, PT ;  /* 0x000000ff0300720c */ /* 0x001fda0003f05270 */
[----:B-1----:R-:W-:Y:S05]  /*0050*/  @P0 BRA `(.L_x_1) ;  /* 0x00000000001c0947 */ /* 0x002fea0003800000 */
[----:B------:R-:W0:Y:S01]  /*0060*/  LDC.64 R4, c[0x0][0x388] ;  /* 0x0000e200ff047b82 */ /* 0x000e220000000a00 */
[----:B------:R-:W-:-:S05]  /*0070*/  IMAD.MOV.U32 R7, RZ, RZ, 0x1 ;  /* 0x00000001ff077424 */ /* 0x000fca00078e00ff */
[----:B0-----:R-:W2:Y:S02]  /*0080*/  ATOMG.E.ADD.STRONG.GPU PT, R4, desc[UR8][R4.64], R7 ;  /* 0x80000007040479a8 */ /* 0x001ea400081ef108 */
[----:B------:R-:W0:Y:S01]  /*0090*/  S2UR UR5, SR_CgaCtaId ;  /* 0x00000000000579c3 */ /* 0x000e220000008800 */
[----:B------:R-:W-:Y:S02]  /*00a0*/  UMOV UR4, 0x400 ;  /* 0x0000040000047882 */ /* 0x000fe40000000000 */
[----:B0-----:R-:W-:-:S09]  /*00b0*/  ULEA UR4, UR5, UR4, 0x18 ;  /* 0x0000000405047291 */ /* 0x001fd2000f8ec0ff */
[----:B--2---:R0:W-:Y:S03]  /*00c0*/  STS [UR4+0x7200], R4 ;  /* 0x00720004ff007988 */ /* 0x0041e60008000804 */
.L_x_1:
[----:B------:R-:W-:Y:S05]  /*00d0*/  BSYNC.RECONVERGENT B0 ;  /* 0x0000000000007941 */ /* 0x000fea0003800200 */
.L_x_0:
[----:B------:R-:W1:Y:S08]  /*00e0*/  S2UR UR5, SR_CgaCtaId ;  /* 0x00000000000579c3 */ /* 0x000e700000008800 */
[----:B------:R-:W-:Y:S06]  /*00f0*/  BAR.SYNC.DEFER_BLOCKING 0x0 ;  /* 0x0000000000007b1d */ /* 0x000fec0000010000 */
[----:B------:R-:W-:Y:S01]  /*0100*/  UMOV UR4, 0x400 ;  /* 0x0000040000047882 */ /* 0x000fe20000000000 */
[----:B------:R-:W2:Y:S01]  /*0110*/  S2R R46, SR_LANEID ;  /* 0x00000000002e7919 */ /* 0x000ea20000000000 */
[----:B-1----:R-:W-:Y:S01]  /*0120*/  ULEA UR4, UR5, UR4, 0x18 ;  /* 0x0000000405047291 */ /* 0x002fe2000f8ec0ff */
[----:B------:R-:W1:Y:S08]  /*0130*/  LDCU UR5, c[0x0][0x3c0] ;  /* 0x00007800ff0577ac */ /* 0x000e700008000800 */
[----:B------:R-:W3:Y:S02]  /*0140*/  LDS R0, [UR4+0x7200] ;  /* 0x00720004ff007984 */ /* 0x000ee40008000800 */
[----:B---3--:R-:W-:-:S13]  /*0150*/  R2UR UR7, R0 ;  /* 0x00000000000772ca */ /* 0x008fda00000e0000 */
[----:B------:R-:W-:-:S04]  /*0160*/  UIMAD UR6, UR7, 0x1c80, URZ ;  /* 0x00001c80070678a4 */ /* 0x000fc8000f8e02ff */
[----:B------:R-:W-:Y:S02]  /*0170*/  UIADD3 UR10, UPT, UPT, UR6, 0x1c80, URZ ;  /* 0x00001c80060a7890 */ /* 0x000fe4000fffe0ff */
[----:B------:R-:W-:Y:S02]  /*0180*/  USHF.R.S32.HI UR11, URZ, 0x1f, UR6 ;  /* 0x0000001fff0b7899 */ /* 0x000fe40008011406 */
[----:B-1----:R-:W-:-:S09]  /*0190*/  UISETP.GT.AND UP0, UPT, UR10, UR5, UPT ;  /* 0x000000050a00728c */ /* 0x002fd2000bf04270 */
[----:B--2---:R-:W-:Y:S05]  /*01a0*/  BRA.U UP0, `(.L_x_2) ;  /* 0x0000000100707547 */ /* 0x004fea000b800000 */
[----:B------:R-:W0:Y:S01]  /*01b0*/  LDCU.64 UR12, c[0x0][0x3a8] ;  /* 0x00007500ff0c77ac */ /* 0x000e220008000a00 */
[C---:B------:R-:W-:Y:S02]  /*01c0*/  LOP3.LUT R0, R3.reuse, 0x1f, RZ, 0xc0, !PT ;  /* 0x0000001f03007812 */ /* 0x040fe400078ec0ff */
[----:B------:R-:W-:-:S05]  /*01d0*/  LOP3.LUT R5, R3, 0x3e0, RZ, 0xc0, !PT ;  /* 0x000003e003057812 */ /* 0x000fca00078ec0ff */
[----:B------:R-:W-:-:S05]  /*01e0*/  IMAD R0, R5, 0x13, R0 ;  /* 0x0000001305007824 */ /* 0x000fca00078e0200 */
[----:B------:R-:W-:-:S05]  /*01f0*/  IADD3 R0, P0, PT, R0, UR6, RZ ;  /* 0x0000000600007c10 */ /* 0x000fca000ff1e0ff */
[----:B------:R-:W-:Y:S01]  /*0200*/  IMAD.X R5, RZ, RZ, UR11, P0 ;  /* 0x0000000bff057e24 */ /* 0x000fe200080e06ff */
[----:B0-----:R-:W-:-:S04]  /*0210*/  LEA R4, P0, R0, UR12, 0x2 ;  /* 0x0000000c00047c11 */ /* 0x001fc8000f8010ff */
[----:B------:R-:W-:-:S05]  /*0220*/  LEA.HI.X R5, R0, UR13, R5, 0x2, P0 ;  /* 0x0000000d00057c11 */ /* 0x000fca00080f1405 */
[----:B------:R0:W5:Y:S04]  /*0230*/  LDG.E R44, desc[UR8][R4.64] ;  /* 0x00000008042c7981 */ /* 0x000168000c1e1900 */
        /* <DEDUP_REMOVED lines=17> */
[----:B------:R0:W5:Y:S01]  /*0350*/  LDG.E R24, desc[UR8][R4.64+0x900] ;  /* 0x0009000804187981 */ /* 0x000162000c1e1900 */
[----:B------:R-:W-:Y:S05]  /*0360*/  BRA `(.L_x_3) ;  /* 0x0000000400307947 */ /* 0x000fea0003800000 */
.L_x_2:
[C---:B------:R-:W-:Y:S01]  /*0370*/  LOP3.LUT R0, R3.reuse, 0x1f, RZ, 0xc0, !PT ;  /* 0x0000001f03007812 */ /* 0x040fe200078ec0ff */
[----:B------:R-:W1:Y:S01]  /*0380*/  LDCU.64 UR12, c[0x0][0x3a8] ;  /* 0x00007500ff0c77ac */ /* 0x000e620008000a00 */
[----:B------:R-:W-:Y:S01]  /*0390*/  LOP3.LUT R5, R3, 0x3e0, RZ, 0xc0, !PT ;  /* 0x000003e003057812 */ /* 0x000fe200078ec0ff */
[----:B------:R-:W-:Y:S01]  /*03a0*/  IMAD.MOV.U32 R44, RZ, RZ, RZ ;  /* 0x000000ffff2c7224 */ /* 0x000fe200078e00ff */
[----:B------:R-:W-:Y:S01]  /*03b0*/  CS2R R42, SRZ ;  /* 0x00000000002a7805 */ /* 0x000fe2000001ff00 */
[----:B------:R-:W-:Y:S02]  /*03c0*/  UIADD3 UR5, UPT, UPT, -UR6, UR5, URZ ;  /* 0x0000000506057290 */ /* 0x000fe4000fffe1ff */
[----:B------:R-:W-:-:S04]  /*03d0*/  IMAD R7, R5, 0x13, R0 ;  /* 0x0000001305077824 */ /* 0x000fc800078e0200 */
[C---:B------:R-:W-:Y:S01]  /*03e0*/  VIADD R0, R7.reuse, 0x20 ;  /* 0x0000002007007836 */ /* 0x040fe20000000000 */
[C---:B------:R-:W-:Y:S01]  /*03f0*/  ISETP.GE.AND P1, PT, R7.reuse, UR5, PT ;  /* 0x0000000507007c0c */ /* 0x040fe2000bf26270 */
[C---:B------:R-:W-:Y:S02]  /*0400*/  VIADD R5, R7.reuse, 0x60 ;  /* 0x0000006007057836 */ /* 0x040fe40000000000 */
[C---:B0-----:R-:W-:Y:S01]  /*0410*/  VIADD R4, R7.reuse, 0x40 ;  /* 0x0000004007047836 */ /* 0x041fe20000000000 */
[----:B------:R-:W-:Y:S01]  /*0420*/  ISETP.GE.AND P2, PT, R0, UR5, PT ;  /* 0x0000000500007c0c */ /* 0x000fe2000bf46270 */
[C---:B------:R-:W-:Y:S01]  /*0430*/  VIADD R8, R7.reuse, 0xa0 ;  /* 0x000000a007087836 */ /* 0x040fe20000000000 */
[C---:B------:R-:W-:Y:S01]  /*0440*/  IADD3 R0, P0, PT, R7.reuse, UR6, RZ ;  /* 0x0000000607007c10 */ /* 0x040fe2000ff1e0ff */
[----:B------:R-:W-:Y:S01]  /*0450*/  VIADD R9, R7, 0xc0 ;  /* 0x000000c007097836 */ /* 0x000fe20000000000 */
[----:B------:R-:W-:Y:S01]  /*0460*/  ISETP.GE.AND P4, PT, R5, UR5, PT ;  /* 0x0000000505007c0c */ /* 0x000fe2000bf86270 */
[----:B------:R-:W-:Y:S01]  /*0470*/  VIADD R6, R7, 0x80 ;  /* 0x0000008007067836 */ /* 0x000fe20000000000 */
[----:B------:R-:W-:Y:S01]  /*0480*/  ISETP.GE.AND P3, PT, R4, UR5, PT ;  /* 0x0000000504007c0c */ /* 0x000fe2000bf66270 */
[----:B------:R-:W-:Y:S01]  /*0490*/  IMAD.X R5, RZ, RZ, UR11, P0 ;  /* 0x0000000bff057e24 */ /* 0x000fe200080e06ff */
[----:B-1----:R-:W-:-:S02]  /*04a0*/  LEA R4, P0, R0, UR12, 0x2 ;  /* 0x0000000c00047c11 */ /* 0x002fc4000f8010ff */
[----:B------:R-:W-:Y:S02]  /*04b0*/  ISETP.GE.AND P6, PT, R8, UR5, PT ;  /* 0x0000000508007c0c */ /* 0x000fe4000bfc6270 */
[----:B------:R-:W-:Y:S01]  /*04c0*/  LEA.HI.X R5, R0, UR13, R5, 0x2, P0 ;  /* 0x0000000d00057c11 */ /* 0x000fe200080f1405 */
[----:B------:R-:W-:Y:S01]  /*04d0*/  VIADD R0, R7, 0xe0 ;  /* 0x000000e007007836 */ /* 0x000fe20000000000 */
[----:B------:R-:W-:Y:S01]  /*04e0*/  ISETP.GE.AND P0, PT, R9, UR5, PT ;  /* 0x0000000509007c0c */ /* 0x000fe2000bf06270 */
[----:B------:R-:W-:Y:S01]  /*04f0*/  IMAD.MOV.U32 R10, RZ, RZ, RZ ;  /* 0x000000ffff0a7224 */ /* 0x000fe200078e00ff */
[----:B------:R-:W-:Y:S01]  /*0500*/  ISETP.GE.AND P5, PT, R6, UR5, PT ;  /* 0x0000000506007c0c */ /* 0x000fe2000bfa6270 */
[----:B------:R1:W5:Y:S01]  /*0510*/  @!P1 LDG.E R44, desc[UR8][R4.64] ;  /* 0x00000008042c9981 */ /* 0x000362000c1e1900 */
[----:B------:R-:W-:Y:S01]  /*0520*/  ISETP.GE.AND P1, PT, R0, UR5, PT ;  /* 0x0000000500007c0c */ /* 0x000fe2000bf26270 */
[C---:B------:R-:W-:Y:S01]  /*0530*/  VIADD R0, R7.reuse, 0x120 ;  /* 0x0000012007007836 */ /* 0x040fe20000000000 */
[----:B------:R-:W-:Y:S01]  /*0540*/  CS2R R8, SRZ ;  /* 0x0000000000087805 */ /* 0x000fe2000001ff00 */
[----:B------:R1:W5:Y:S01]  /*0550*/  @!P3 LDG.E R42, desc[UR8][R4.64+0x100] ;  /* 0x00010008042ab981 */ /* 0x000362000c1e1900 */
[----:B------:R-:W-:-:S02]  /*0560*/  VIADD R6, R7, 0x100 ;  /* 0x0000010007067836 */ /* 0x000fc40000000000 */
[----:B------:R-:W-:Y:S01]  /*0570*/  ISETP.GE.AND P3, PT, R0, UR5, PT ;  /* 0x0000000500007c0c */ /* 0x000fe2000bf66270 */
[C---:B------:R-:W-:Y:S01]  /*0580*/  VIADD R0, R7.reuse, 0x140 ;  /* 0x0000014007007836 */ /* 0x040fe20000000000 */
[----:B------:R1:W5:Y:S04]  /*0590*/  @!P4 LDG.E R8, desc[UR8][R4.64+0x180] ;  /* 0x000180080408c981 */ /* 0x000368000c1e1900 */
[----:B------:R-:W-:Y:S01]  /*05a0*/  ISETP.GE.AND P4, PT, R0, UR5, PT ;  /* 0x0000000500007c0c */ /* 0x000fe2000bf86270 */
[C---:B------:R-:W-:Y:S01]  /*05b0*/  VIADD R0, R7.reuse, 0x180 ;  /* 0x0000018007007836 */ /* 0x040fe20000000000 */
[----:B------:R1:W5:Y:S01]  /*05c0*/  @!P2 LDG.E R43, desc[UR8][R4.64+0x80] ;  /* 0x00008008042ba981 */ /* 0x000362000c1e1900 */
[----:B------:R-:W-:Y:S02]  /*05d0*/  ISETP.GE.AND P2, PT, R6, UR5, PT ;  /* 0x0000000506007c0c */ /* 0x000fe4000bf46270 */
[----:B------:R-:W-:Y:S01]  /*05e0*/  CS2R R12, SRZ ;  /* 0x00000000000c7805 */ /* 0x000fe2000001ff00 */
[----:B------:R1:W5:Y:S01]  /*05f0*/  @!P6 LDG.E R10, desc[UR8][R4.64+0x280] ;  /* 0x00028008040ae981 */ /* 0x000362000c1e1900 */
[----:B------:R-:W-:Y:S01]  /*0600*/  ISETP.GE.AND P6, PT, R0, UR5, PT ;  /* 0x0000000500007c0c */ /* 0x000fe2000bfc6270 */
[C---:B------:R-:W-:Y:S01]  /*0610*/  VIADD R0, R7.reuse, 0x1a0 ;  /* 0x000001a007007836 */ /* 0x040fe20000000000 */
[----:B------:R-:W-:Y:S01]  /*0620*/  CS2R R14, SRZ ;  /* 0x00000000000e7805 */ /* 0x000fe2000001ff00 */
[C---:B------:R-:W-:Y:S01]  /*0630*/  VIADD R6, R7.reuse, 0x160 ;  /* 0x0000016007067836 */ /* 0x040fe20000000000 */
[----:B------:R1:W5:Y:S02]  /*0640*/  @!P0 LDG.E R12, desc[UR8][R4.64+0x300] ;  /* 0x00030008040c8981 */ /* 0x000364000c1e1900 */
[----:B------:R-:W-:Y:S01]  /*0650*/  ISETP.GE.AND P0, PT, R0, UR5, PT ;  /* 0x0000000500007c0c */ /* 0x000fe2000bf06270 */
[C---:B------:R-:W-:Y:S01]  /*0660*/  VIADD R0, R7.reuse, 0x1e0 ;  /* 0x000001e007007836 */ /* 0x040fe20000000000 */
[----:B------:R1:W5:Y:S01]  /*0670*/  @!P5 LDG.E R9, desc[UR8][R4.64+0x200] ;  /* 0x000200080409d981 */ /* 0x000362000c1e1900 */
[----:B------:R-:W-:Y:S01]  /*0680*/  ISETP.GE.AND P5, PT, R6, UR5, PT ;  /* 0x0000000506007c0c */ /* 0x000fe2000bfa6270 */
[----:B------:R-:W-:-:S02]  /*0690*/  VIADD R6, R7, 0x1c0 ;  /* 0x000001c007067836 */ /* 0x000fc40000000000 */
[----:B------:R1:W5:Y:S01]  /*06a0*/  @!P2 LDG.E R14, desc[UR8][R4.64+0x400] ;  /* 0x00040008040ea981 */ /* 0x000362000c1e1900 */
[----:B------:R-:W-:Y:S01]  /*06b0*/  ISETP.GE.AND P2, PT, R0, UR5, PT ;  /* 0x0000000500007c0c */ /* 0x000fe2000bf46270 */
[C---:B------:R-:W-:Y:S01]  /*06c0*/  VIADD R0, R7.reuse, 0x200 ;  /* 0x0000020007007836 */ /* 0x040fe20000000000 */
[----:B------:R-:W-:Y:S01]  /*06d0*/  CS2R R16, SRZ ;  /* 0x0000000000107805 */ /* 0x000fe2000001ff00 */
[----:B------:R1:W5:Y:S01]  /*06e0*/  @!P1 LDG.E R13, desc[UR8][R4.64+0x380] ;  /* 0x00038008040d9981 */ /* 0x000362000c1e1900 */
[----:B------:R-:W-:Y:S01]  /*06f0*/  ISETP.GE.AND P1, PT, R6, UR5, PT ;  /* 0x0000000506007c0c */ /* 0x000fe2000bf26270 */
[C---:B------:R-:W-:Y:S02]  /*0700*/  VIADD R6, R7.reuse, 0x220 ;  /* 0x0000022007067836 */ /* 0x040fe40000000000 */
[----:B------:R1:W5:Y:S01]  /*0710*/  @!P3 LDG.E R15, desc[UR8][R4.64+0x480] ;  /* 0x00048008040fb981 */ /* 0x000362000c1e1900 */
[----:B------:R-:W-:Y:S01]  /*0720*/  ISETP.GE.AND P3, PT, R0, UR5, PT ;  /* 0x0000000500007c0c */ /* 0x000fe2000bf66270 */
[----:B------:R-:W-:-:S02]  /*0730*/  VIADD R0, R7, 0x240 ;  /* 0x0000024007007836 */ /* 0x000fc40000000000 */
[----:B------:R1:W5:Y:S01]  /*0740*/  @!P4 LDG.E R16, desc[UR8][R4.64+0x500] ;  /* 0x000500080410c981 */ /* 0x000362000c1e1900 */
[----:B------:R-:W-:-:S03]  /*0750*/  ISETP.GE.AND P4, PT, R6, UR5, PT ;  /* 0x0000000506007c0c */ /* 0x000fc6000bf86270 */
[----:B------:R1:W5:Y:S01]  /*0760*/  @!P5 LDG.E R17, desc[UR8][R4.64+0x580] ;  /* 0x000580080411d981 */ /* 0x000362000c1e1900 */
[----:B------:R-:W-:Y:S02]  /*0770*/  ISETP.GE.AND P5, PT, R0, UR5, PT ;  /* 0x0000000500007c0c */ /* 0x000fe4000bfa6270 */
[----:B------:R-:W-:Y:S02]  /*0780*/  CS2R R18, SRZ ;  /* 0x0000000000127805 */ /* 0x000fe4000001ff00 */
[----:B------:R-:W-:Y:S02]  /*0790*/  CS2R R20, SRZ ;  /* 0x0000000000147805 */ /* 0x000fe4000001ff00 */
[----:B------:R-:W-:Y:S01]  /*07a0*/  CS2R R22, SRZ ;  /* 0x0000000000167805 */ /* 0x000fe2000001ff00 */
[----:B------:R-:W-:Y:S01]  /*07b0*/  IMAD.MOV.U32 R24, RZ, RZ, RZ ;  /* 0x000000ffff187224 */ /* 0x000fe200078e00ff */
[----:B------:R1:W5:Y:S04]  /*07c0*/  @!P6 LDG.E R18, desc[UR8][R4.64+0x600] ;  /* 0x000600080412e981 */ /* 0x000368000c1e1900 */
[----:B------:R1:W5:Y:S04]  /*07d0*/  @!P0 LDG.E R19, desc[UR8][R4.64+0x680] ;  /* 0x0006800804138981 */ /* 0x000368000c1e1900 */
[----:B------:R1:W5:Y:S04]  /*07e0*/  @!P1 LDG.E R20, desc[UR8][R4.64+0x700] ;  /* 0x0007000804149981 */ /* 0x000368000c1e1900 */
[----:B------:R1:W5:Y:S04]  /*07f0*/  @!P2 LDG.E R21, desc[UR8][R4.64+0x780] ;  /* 0x000780080415a981 */ /* 0x000368000c1e1900 */
[----:B------:R1:W5:Y:S04]  /*0800*/  @!P3 LDG.E R22, desc[UR8][R4.64+0x800] ;  /* 0x000800080416b981 */ /* 0x000368000c1e1900 */
[----:B------:R1:W5:Y:S04]  /*0810*/  @!P4 LDG.E R23, desc[UR8][R4.64+0x880] ;  /* 0x000880080417c981 */ /* 0x000368000c1e1900 */
[----:B------:R1:W5:Y:S02]  /*0820*/  @!P5 LDG.E R24, desc[UR8][R4.64+0x900] ;  /* 0x000900080418d981 */ /* 0x000364000c1e1900 */
.L_x_3:
[----:B01----:R-:W-:Y:S01]  /*0830*/  VIMNMX R5, PT, PT, R46, 0xe0, !PT ;  /* 0x000000e02e057848 */ /* 0x003fe20007fe0100 */
[----:B------:R-:W0:Y:S01]  /*0840*/  LDCU UR5, c[0x0][0x3c8] ;  /* 0x00007900ff0577ac */ /* 0x000e220008000800 */
[----:B------:R-:W-:Y:S01]  /*0850*/  SHF.R.U32.HI R0, RZ, 0x5, R3 ;  /* 0x00000005ff007819 */ /* 0x000fe20000011603 */
[----:B------:R-:W-:Y:S01]  /*0860*/  BSSY.RECONVERGENT B0, `(.L_x_4) ;  /* 0x0000026000007945 */ /* 0x000fe20003800200 */
[--C-:B------:R-:W-:Y:S01]  /*0870*/  IADD3 R5, PT, PT, R5, 0x1f, -R46.reuse ;  /* 0x0000001f05057810 */ /* 0x100fe20007ffe82e */
[----:B------:R-:W-:Y:S01]  /*0880*/  UMOV UR6, 0xffffffff ;  /* 0xffffffff00067882 */ /* 0x000fe20000000000 */
[----:B------:R-:W-:Y:S02]  /*0890*/  IMAD.MOV.U32 R7, RZ, RZ, R46 ;  /* 0x000000ffff077224 */ /* 0x000fe400078e002e */
[C---:B------:R-:W-:Y:S02]  /*08a0*/  ISETP.GE.U32.AND P0, PT, R5.reuse, 0x1e0, PT ;  /* 0x000001e00500780c */ /* 0x040fe40003f06070 */
[----:B------:R-:W-:Y:S01]  /*08b0*/  LEA.HI R6, R5, 0x1, RZ, 0x1b ;  /* 0x0000000105067811 */ /* 0x000fe200078fd8ff */
[----:B------:R-:W-:-:S03]  /*08c0*/  IMAD.SHL.U32 R5, R0, 0x400, RZ ;  /* 0x0000040000057824 */ /* 0x000fc600078e00ff */
[----:B------:R-:W-:-:S04]  /*08d0*/  LOP3.LUT R25, R6, 0xf, RZ, 0xc0, !PT ;  /* 0x0000000f06197812 */ /* 0x000fc800078ec0ff */
[----:B------:R-:W-:Y:S01]  /*08e0*/  ISETP.NE.AND P1, PT, R25, RZ, PT ;  /* 0x000000ff1900720c */ /* 0x000fe20003f25270 */
[----:B0-----:R-:W-:Y:S02]  /*08f0*/  USHF.L.U32 UR5, UR6, UR5, URZ ;  /* 0x0000000506057299 */ /* 0x001fe400080006ff */
[----:B------:R-:W-:Y:S10]  /*0900*/  @!P0 BRA `(.L_x_5) ;  /* 0x00000000006c8947 */ /* 0x000ff40003800000 */
[----:B------:R-:W-:Y:S01]  /*0910*/  IMAD R4, R46, 0x4, R5 ;  /* 0x000000042e047824 */ /* 0x000fe200078e0205 */
[----:B------:R-:W-:Y:S01]  /*0920*/  LOP3.LUT R0, R6, 0xffffff0, RZ, 0xc0, !PT ;  /* 0x0ffffff006007812 */ /* 0x000fe200078ec0ff */
[----:B------:R-:W-:Y:S02]  /*0930*/  IMAD.U32 R11, RZ, RZ, UR4 ;  /* 0x00000004ff0b7e24 */ /* 0x000fe4000f8e00ff */
[----:B------:R-:W-:Y:S02]  /*0940*/  IMAD.MOV.U32 R7, RZ, RZ, R46 ;  /* 0x000000ffff077224 */ /* 0x000fe400078e002e */
[----:B------:R-:W-:Y:S01]  /*0950*/  IMAD.MOV R0, RZ, RZ, -R0 ;  /* 0x000000ffff007224 */ /* 0x000fe200078e0a00 */
[----:B------:R-:W-:-:S07]  /*0960*/  IADD3 R4, PT, PT, R4, 0x400, R11 ;  /* 0x0000040004047810 */ /* 0x000fce0007ffe00b */
.L_x_6:
[----:B------:R-:W-:Y:S01]  /*0970*/  VIADD R0, R0, 0x10 ;  /* 0x0000001000007836 */ /* 0x000fe20000000000 */
[----:B------:R-:W-:Y:S01]  /*0980*/  STS [R4+-0x400], RZ ;  /* 0xfffc00ff04007388 */ /* 0x000fe20000000800 */
[----:B------:R-:W-:-:S03]  /*0990*/  VIADD R7, R7, 0x200 ;  /* 0x0000020007077836 */ /* 0x000fc60000000000 */
[----:B------:R-:W-:Y:S01]  /*09a0*/  ISETP.NE.AND P0, PT, R0, RZ, PT ;  /* 0x000000ff0000720c */ /* 0x000fe20003f05270 */
[----:B------:R-:W-:Y:S04]  /*09b0*/  STS [R4+-0x380], RZ ;  /* 0xfffc80ff04007388 */ /* 0x000fe80000000800 */
[----:B------:R-:W-:Y:S04]  /*09c0*/  STS [R4+-0x300], RZ ;  /* 0xfffd00ff04007388 */ /* 0x000fe80000000800 */
[----:B------:R-:W-:Y:S04]  /*09d0*/  STS [R4+-0x280], RZ ;  /* 0xfffd80ff04007388 */ /* 0x000fe80000000800 */
[----:B------:R-:W-:Y:S04]  /*09e0*/  STS [R4+-0x200], RZ ;  /* 0xfffe00ff04007388 */ /* 0x000fe80000000800 */
[----:B------:R-:W-:Y:S04]  /*09f0*/  STS [R4+-0x180], RZ ;  /* 0xfffe80ff04007388 */ /* 0x000fe80000000800 */
[----:B------:R-:W-:Y:S04]  /*0a00*/  STS [R4+-0x100], RZ ;  /* 0xffff00ff04007388 */ /* 0x000fe80000000800 */
[----:B------:R-:W-:Y:S04]  /*0a10*/  STS [R4+-0x80], RZ ;  /* 0xffff80ff04007388 */ /* 0x000fe80000000800 */
[----:B------:R-:W-:Y:S04]  /*0a20*/  STS [R4], RZ ;  /* 0x000000ff04007388 */ /* 0x000fe80000000800 */
[----:B------:R-:W-:Y:S04]  /*0a30*/  STS [R4+0x80], RZ ;  /* 0x000080ff04007388 */ /* 0x000fe80000000800 */
[----:B------:R-:W-:Y:S04]  /*0a40*/  STS [R4+0x100], RZ ;  /* 0x000100ff04007388 */ /* 0x000fe80000000800 */
[----:B------:R-:W-:Y:S04]  /*0a50*/  STS [R4+0x180], RZ ;  /* 0x000180ff04007388 */ /* 0x000fe80000000800 */
[----:B------:R-:W-:Y:S04]  /*0a60*/  STS [R4+0x200], RZ ;  /* 0x000200ff04007388 */ /* 0x000fe80000000800 */
[----:B------:R-:W-:Y:S04]  /*0a70*/  STS [R4+0x280], RZ ;  /* 0x000280ff04007388 */ /* 0x000fe80000000800 */
[----:B------:R-:W-:Y:S04]  /*0a80*/  STS [R4+0x300], RZ ;  /* 0x000300ff04007388 */ /* 0x000fe80000000800 */
[----:B------:R0:W-:Y:S02]  /*0a90*/  STS [R4+0x380], RZ ;  /* 0x000380ff04007388 */ /* 0x0001e40000000800 */
[----:B0-----:R-:W-:Y:S01]  /*0aa0*/  VIADD R4, R4, 0x800 ;  /* 0x0000080004047836 */ /* 0x001fe20000000000 */
[----:B------:R-:W-:Y:S06]  /*0ab0*/  @P0 BRA `(.L_x_6) ;  /* 0xfffffffc00ac0947 */ /* 0x000fec000383ffff */
.L_x_5:
[----:B------:R-:W-:Y:S05]  /*0ac0*/  BSYNC.RECONVERGENT B0 ;  /* 0x0000000000007941 */ /* 0x000fea0003800200 */
.L_x_4:
[----:B------:R-:W-:Y:S01]  /*0ad0*/  BSSY.RECONVERGENT B0, `(.L_x_7) ;  /* 0x0000026000007945 */ /* 0x000fe20003800200 */
[----:B------:R-:W-:-:S03]  /*0ae0*/  VIADD R4, R5, UR4 ;  /* 0x0000000405047c36 */ /* 0x000fc60008000000 */
[----:B------:R-:W-:Y:S05]  /*0af0*/  @!P1 BRA `(.L_x_8) ;  /* 0x00000000008c9947 */ /* 0x000fea0003800000 */
[----:B------:R-:W-:Y:S01]  /*0b00*/  ISETP.GE.U32.AND P0, PT, R25, 0x8, PT ;  /* 0x000000081900780c */ /* 0x000fe20003f06070 */
[----:B------:R-:W-:Y:S01]  /*0b10*/  BSSY.RECONVERGENT B1, `(.L_x_9) ;  /* 0x000000e000017945 */ /* 0x000fe20003800200 */
[----:B------:R-:W-:-:S04]  /*0b20*/  LOP3.LUT R11, R6, 0x7, RZ, 0xc0, !PT ;  /* 0x00000007060b7812 */ /* 0x000fc800078ec0ff */
[----:B------:R-:W-:-:S07]  /*0b30*/  ISETP.NE.AND P1, PT, R11, RZ, PT ;  /* 0x000000ff0b00720c */ /* 0x000fce0003f25270 */
[----:B------:R-:W-:Y:S06]  /*0b40*/  @!P0 BRA `(.L_x_10) ;  /* 0x0000000000288947 */ /* 0x000fec0003800000 */
[C---:B------:R-:W-:Y:S02]  /*0b50*/  IMAD R0, R7.reuse, 0x4, R4 ;  /* 0x0000000407007824 */ /* 0x040fe400078e0204 */
[----:B------:R-:W-:-:S03]  /*0b60*/  VIADD R7, R7, 0x100 ;  /* 0x0000010007077836 */ /* 0x000fc60000000000 */
[----:B------:R0:W-:Y:S04]  /*0b70*/  STS [R0], RZ ;  /* 0x000000ff00007388 */ /* 0x0001e80000000800 */
[----:B------:R0:W-:Y:S04]  /*0b80*/  STS [R0+0x80], RZ ;  /* 0x000080ff00007388 */ /* 0x0001e80000000800 */
[----:B------:R0:W-:Y:S04]  /*0b90*/  STS [R0+0x100], RZ ;  /* 0x000100ff00007388 */ /* 0x0001e80000000800 */
[----:B------:R0:W-:Y:S04]  /*0ba0*/  STS [R0+0x180], RZ ;  /* 0x000180ff00007388 */ /* 0x0001e80000000800 */
[----:B------:R0:W-:Y:S04]  /*0bb0*/  STS [R0+0x200], RZ ;  /* 0x000200ff00007388 */ /* 0x0001e80000000800 */
[----:B------:R0:W-:Y:S04]  /*0bc0*/  STS [R0+0x280], RZ ;  /* 0x000280ff00007388 */ /* 0x0001e80000000800 */
[----:B------:R0:W-:Y:S04]  /*0bd0*/  STS [R0+0x300], RZ ;  /* 0x000300ff00007388 */ /* 0x0001e80000000800 */
[----:B------:R0:W-:Y:S02]  /*0be0*/  STS [R0+0x380], RZ ;  /* 0x000380ff00007388 */ /* 0x0001e40000000800 */
.L_x_10:
[----:B------:R-:W-:Y:S05]  /*0bf0*/  BSYNC.RECONVERGENT B1 ;  /* 0x0000000000017941 */ /* 0x000fea0003800200 */
.L_x_9:
[----:B------:R-:W-:Y:S05]  /*0c00*/  @!P1 BRA `(.L_x_8) ;  /* 0x0000000000489947 */ /* 0x000fea0003800000 */
[----:B------:R-:W-:Y:S02]  /*0c10*/  ISETP.GE.U32.AND P0, PT, R11, 0x4, PT ;  /* 0x000000040b00780c */ /* 0x000fe40003f06070 */
[----:B------:R-:W-:-:S04]  /*0c20*/  LOP3.LUT R6, R6, 0x3, RZ, 0xc0, !PT ;  /* 0x0000000306067812 */ /* 0x000fc800078ec0ff */
[----:B------:R-:W-:-:S07]  /*0c30*/  ISETP.NE.AND P1, PT, R6, RZ, PT ;  /* 0x000000ff0600720c */ /* 0x000fce0003f25270 */
[C---:B0-----:R-:W-:Y:S02]  /*0c40*/  @P0 IMAD R0, R7.reuse, 0x4, R4 ;  /* 0x0000000407000824 */ /* 0x041fe400078e0204 */
[----:B------:R-:W-:-:S03]  /*0c50*/  @P0 VIADD R7, R7, 0x80 ;  /* 0x0000008007070836 */ /* 0x000fc60000000000 */
[----:B------:R1:W-:Y:S04]  /*0c60*/  @P0 STS [R0], RZ ;  /* 0x000000ff00000388 */ /* 0x0003e80000000800 */
[----:B------:R1:W-:Y:S04]  /*0c70*/  @P0 STS [R0+0x80], RZ ;  /* 0x000080ff00000388 */ /* 0x0003e80000000800 */
[----:B------:R1:W-:Y:S04]  /*0c80*/  @P0 STS [R0+0x100], RZ ;  /* 0x000100ff00000388 */ /* 0x0003e80000000800 */
[----:B------:R1:W-:Y:S01]  /*0c90*/  @P0 STS [R0+0x180], RZ ;  /* 0x000180ff00000388 */ /* 0x0003e20000000800 */
[----:B------:R-:W-:Y:S05]  /*0ca0*/  @!P1 BRA `(.L_x_8) ;  /* 0x0000000000209947 */ /* 0x000fea0003800000 */
[----:B------:R-:W-:Y:S02]  /*0cb0*/  IMAD R5, R7, 0x4, R5 ;  /* 0x0000000407057824 */ /* 0x000fe400078e0205 */
[----:B------:R-:W-:Y:S02]  /*0cc0*/  IMAD.MOV R6, RZ, RZ, -R6 ;  /* 0x000000ffff067224 */ /* 0x000fe400078e0a06 */
[----:B------:R-:W-:-:S07]  /*0cd0*/  VIADD R5, R5, UR4 ;  /* 0x0000000405057c36 */ /* 0x000fce0008000000 */
.L_x_11:
[----:B------:R-:W-:Y:S01]  /*0ce0*/  VIADD R6, R6, 0x1 ;  /* 0x0000000106067836 */ /* 0x000fe20000000000 */
[----:B------:R0:W-:Y:S04]  /*0cf0*/  STS [R5], RZ ;  /* 0x000000ff05007388 */ /* 0x0001e80000000800 */
[----:B------:R-:W-:Y:S01]  /*0d00*/  ISETP.NE.AND P0, PT, R6, RZ, PT ;  /* 0x000000ff0600720c */ /* 0x000fe20003f05270 */
[----:B0-----:R-:W-:-:S12]  /*0d10*/  VIADD R5, R5, 0x80 ;  /* 0x0000008005057836 */ /* 0x001fd80000000000 */
[----:B------:R-:W-:Y:S05]  /*0d20*/  @P0 BRA `(.L_x_11) ;  /* 0xfffffffc00ec0947 */ /* 0x000fea000383ffff */
.L_x_8:
[----:B------:R-:W-:Y:S05]  /*0d30*/  BSYNC.RECONVERGENT B0 ;  /* 0x0000000000007941 */ /* 0x000fea0003800200 */
.L_x_7:
[----:B------:R-:W2:Y:S01]  /*0d40*/  LDCU UR6, c[0x0][0x3c4] ;  /* 0x00007880ff0677ac */ /* 0x000ea20008000800 */
[----:B-----5:R-:W-:Y:S01]  /*0d50*/  LOP3.LUT R45, RZ, R44, RZ, 0x33, !PT ;  /* 0x0000002cff2d7212 */ /* 0x020fe200078e33ff */
[----:B------:R-:W-:Y:S01]  /*0d60*/  BSSY.RECONVERGENT B0, `(.L_x_12) ;  /* 0x0000089000007945 */ /* 0x000fe20003800200 */
[----:B------:R-:W-:Y:S02]  /*0d70*/  LOP3.LUT R6, RZ, R43, RZ, 0x33, !PT ;  /* 0x0000002bff067212 */ /* 0x000fe400078e33ff */
[----:B01----:R-:W-:Y:S02]  /*0d80*/  LOP3.LUT R0, RZ, R42, RZ, 0x33, !PT ;  /* 0x0000002aff007212 */ /* 0x003fe400078e33ff */
[----:B------:R-:W-:Y:S02]  /*0d90*/  LOP3.LUT R41, RZ, R8, RZ, 0x33, !PT ;  /* 0x00000008ff297212 */ /* 0x000fe400078e33ff */
[----:B------:R-:W-:Y:S02]  /*0da0*/  LOP3.LUT R40, RZ, R9, RZ, 0x33, !PT ;  /* 0x00000009ff287212 */ /* 0x000fe400078e33ff */
[----:B------:R-:W-:-:S02]  /*0db0*/  LOP3.LUT R39, RZ, R10, RZ, 0x33, !PT ;  /* 0x0000000aff277212 */ /* 0x000fc400078e33ff */
[----:B------:R-:W-:Y:S02]  /*0dc0*/  LOP3.LUT R38, RZ, R13, RZ, 0x33, !PT ;  /* 0x0000000dff267212 */ /* 0x000fe400078e33ff */
[----:B------:R-:W-:Y:S02]  /*0dd0*/  LOP3.LUT R37, RZ, R14, RZ, 0x33, !PT ;  /* 0x0000000eff257212 */ /* 0x000fe400078e33ff */
[----:B------:R-:W-:Y:S02]  /*0de0*/  LOP3.LUT R36, RZ, R15, RZ, 0x33, !PT ;  /* 0x0000000fff247212 */ /* 0x000fe400078e33ff */
[----:B--2---:R-:W-:Y:S02]  /*0df0*/  SHF.R.U32.HI R47, RZ, UR6, R45 ;  /* 0x00000006ff2f7c19 */ /* 0x004fe4000801162d */
[----:B------:R-:W-:Y:S02]  /*0e00*/  SHF.R.U32.HI R7, RZ, UR6, R6 ;  /* 0x00000006ff077c19 */ /* 0x000fe40008011606 */
[----:B------:R-:W-:-:S02]  /*0e10*/  LOP3.LUT R47, R47, UR5, RZ, 0x30, !PT ;  /* 0x000000052f2f7c12 */ /* 0x000fc4000f8e30ff */
[----:B------:R-:W-:Y:S02]  /*0e20*/  SHF.R.U32.HI R11, RZ, UR6, R0 ;  /* 0x00000006ff0b7c19 */ /* 0x000fe40008011600 */
[----:B------:R-:W-:Y:S01]  /*0e30*/  SHF.R.U32.HI R25, RZ, UR6, R41 ;  /* 0x00000006ff197c19 */ /* 0x000fe20008011629 */
[----:B------:R-:W-:Y:S01]  /*0e40*/  IMAD R5, R47, 0x4, R4 ;  /* 0x000000042f057824 */ /* 0x000fe200078e0204 */
[----:B------:R-:W-:Y:S01]  /*0e50*/  LOP3.LUT R7, R7, UR5, RZ, 0x30, !PT ;  /* 0x0000000507077c12 */ /* 0x000fe2000f8e30ff */
[----:B------:R-:W-:Y:S01]  /*0e60*/  NOP ;  /* 0x0000000000007918 */ /* 0x000fe20000000000 */
[----:B------:R-:W-:Y:S02]  /*0e70*/  SHF.R.U32.HI R26, RZ, UR6, R40 ;  /* 0x00000006ff1a7c19 */ /* 0x000fe40008011628 */
[----:B------:R0:W-:Y:S01]  /*0e80*/  ATOMS.POPC.INC.32 RZ, [R5+URZ] ;  /* 0x0000000005ff7f8c */ /* 0x0001e2000d8000ff */
[----:B------:R-:W-:Y:S01]  /*0e90*/  LOP3.LUT R11, R11, UR5, RZ, 0x30, !PT ;  /* 0x000000050b0b7c12 */ /* 0x000fe2000f8e30ff */
[----:B------:R-:W-:Y:S01]  /*0ea0*/  IMAD R7, R7, 0x4, R4 ;  /* 0x0000000407077824 */ /* 0x000fe200078e0204 */
[----:B------:R-:W-:-:S02]  /*0eb0*/  SHF.R.U32.HI R27, RZ, UR6, R39 ;  /* 0x00000006ff1b7c19 */ /* 0x000fc40008011627 */
[----:B------:R-:W-:Y:S01]  /*0ec0*/  LOP3.LUT R25, R25, UR5, RZ, 0x30, !PT ;  /* 0x0000000519197c12 */ /* 0x000fe2000f8e30ff */
[--C-:B------:R-:W-:Y:S01]  /*0ed0*/  IMAD R11, R11, 0x4, R4.reuse ;  /* 0x000000040b0b7824 */ /* 0x100fe200078e0204 */
[----:B------:R-:W-:Y:S01]  /*0ee0*/  LOP3.LUT R27, R27, UR5, RZ, 0x30, !PT ;  /* 0x000000051b1b7c12 */ /* 0x000fe2000f8e30ff */
[----:B------:R1:W-:Y:S01]  /*0ef0*/  ATOMS.POPC.INC.32 RZ, [R7+URZ] ;  /* 0x0000000007ff7f8c */ /* 0x0003e2000d8000ff */
[----:B0-----:R-:W-:Y:S01]  /*0f00*/  LOP3.LUT R5, R26, UR5, RZ, 0x30, !PT ;  /* 0x000000051a057c12 */ /* 0x001fe2000f8e30ff */
[--C-:B------:R-:W-:Y:S01]  /*0f10*/  IMAD R25, R25, 0x4, R4.reuse ;  /* 0x0000000419197824 */ /* 0x100fe200078e0204 */
[----:B------:R-:W-:Y:S01]  /*0f20*/  LOP3.LUT R26, RZ, R12, RZ, 0x33, !PT ;  /* 0x0000000cff1a7212 */ /* 0x000fe200078e33ff */
[----:B------:R0:W-:Y:S01]  /*0f30*/  ATOMS.POPC.INC.32 RZ, [R11+URZ] ;  /* 0x000000000bff7f8c */ /* 0x0001e2000d8000ff */
[----:B------:R-:W-:Y:S01]  /*0f40*/  LOP3.LUT R35, RZ, R16, RZ, 0x33, !PT ;  /* 0x00000010ff237212 */ /* 0x000fe200078e33ff */
[----:B------:R-:W-:Y:S01]  /*0f50*/  IMAD R5, R5, 0x4, R4 ;  /* 0x0000000405057824 */ /* 0x000fe200078e0204 */
[----:B------:R-:W-:Y:S01]  /*0f60*/  SHF.R.U32.HI R26, RZ, UR6, R26 ;  /* 0x00000006ff1a7c19 */ /* 0x000fe2000801161a */
[----:B------:R-:W-:Y:S01]  /*0f70*/  IMAD R27, R27, 0x4, R4 ;  /* 0x000000041b1b7824 */ /* 0x000fe200078e0204 */
[----:B------:R2:W-:Y:S01]  /*0f80*/  ATOMS.POPC.INC.32 RZ, [R25+URZ] ;  /* 0x0000000019ff7f8c */ /* 0x0005e2000d8000ff */
[----:B-1----:R-:W-:-:S02]  /*0f90*/  SHF.R.U32.HI R7, RZ, UR6, R37 ;  /* 0x00000006ff077c19 */ /* 0x002fc40008011625 */
[----:B0-----:R-:W-:Y:S01]  /*0fa0*/  SHF.R.U32.HI R11, RZ, UR6, R38 ;  /* 0x00000006ff0b7c19 */ /* 0x001fe20008011626 */
[----:B------:R0:W-:Y:S01]  /*0fb0*/  ATOMS.POPC.INC.32 RZ, [R5+URZ] ;  /* 0x0000000005ff7f8c */ /* 0x0001e2000d8000ff */
[----:B------:R-:W-:Y:S02]  /*0fc0*/  SHF.R.U32.HI R28, RZ, UR6, R36 ;  /* 0x00000006ff1c7c19 */ /* 0x000fe40008011624 */
[----:B------:R-:W-:Y:S01]  /*0fd0*/  LOP3.LUT R11, R11, UR5, RZ, 0x30, !PT ;  /* 0x000000050b0b7c12 */ /* 0x000fe2000f8e30ff */
[----:B------:R1:W-:Y:S01]  /*0fe0*/  ATOMS.POPC.INC.32 RZ, [R27+URZ] ;  /* 0x000000001bff7f8c */ /* 0x0003e2000d8000ff */
[----:B--2---:R-:W-:Y:S02]  /*0ff0*/  LOP3.LUT R25, R26, UR5, RZ, 0x30, !PT ;  /* 0x000000051a197c12 */ /* 0x004fe4000f8e30ff */
[----:B------:R-:W-:Y:S01]  /*1000*/  SHF.R.U32.HI R26, RZ, UR6, R35 ;  /* 0x00000006ff1a7c19 */ /* 0x000fe20008011623 */
[--C-:B0-----:R-:W-:Y:S01]  /*1010*/  IMAD R5, R11, 0x4, R4.reuse ;  /* 0x000000040b057824 */ /* 0x101fe200078e0204 */
[----:B------:R-:W-:Y:S01]  /*1020*/  LOP3.LUT R7, R7, UR5, RZ, 0x30, !PT ;  /* 0x0000000507077c12 */ /* 0x000fe2000f8e30ff */
[----:B------:R-:W-:Y:S01]  /*1030*/  IMAD R25, R25, 0x4, R4 ;  /* 0x0000000419197824 */ /* 0x000fe200078e0204 */
[----:B------:R-:W-:-:S02]  /*1040*/  LOP3.LUT R29, R26, UR5, RZ, 0x30, !PT ;  /* 0x000000051a1d7c12 */ /* 0x000fc4000f8e30ff */
[----:B-1----:R-:W-:Y:S01]  /*1050*/  LOP3.LUT R27, R28, UR5, RZ, 0x30, !PT ;  /* 0x000000051c1b7c12 */ /* 0x002fe2000f8e30ff */
[--C-:B------:R-:W-:Y:S01]  /*1060*/  IMAD R26, R7, 0x4, R4.reuse ;  /* 0x00000004071a7824 */ /* 0x100fe200078e0204 */
[----:B------:R-:W-:Y:S01]  /*1070*/  LOP3.LUT R34, RZ, R17, RZ, 0x33, !PT ;  /* 0x00000011ff227212 */ /* 0x000fe200078e33ff */
[--C-:B------:R-:W-:Y:S01]  /*1080*/  IMAD R28, R29, 0x4, R4.reuse ;  /* 0x000000041d1c7824 */ /* 0x100fe200078e0204 */
[----:B------:R-:W-:Y:S01]  /*1090*/  LOP3.LUT R48, RZ, R18, RZ, 0x33, !PT ;  /* 0x00000012ff307212 */ /* 0x000fe200078e33ff */
[----:B------:R-:W-:Y:S01]  /*10a0*/  IMAD R27, R27, 0x4, R4 ;  /* 0x000000041b1b7824 */ /* 0x000fe200078e0204 */
[----:B------:R-:W-:Y:S01]  /*10b0*/  ATOMS.POPC.INC.32 RZ, [R25+URZ] ;  /* 0x0000000019ff7f8c */ /* 0x000fe2000d8000ff */
[----:B------:R-:W-:Y:S02]  /*10c0*/  LOP3.LUT R33, RZ, R19, RZ, 0x33, !PT ;  /* 0x00000013ff217212 */ /* 0x000fe400078e33ff */
[----:B------:R-:W-:Y:S01]  /*10d0*/  LOP3.LUT R32, RZ, R20, RZ, 0x33, !PT ;  /* 0x00000014ff207212 */ /* 0x000fe200078e33ff */
[----:B------:R-:W-:Y:S01]  /*10e0*/  ATOMS.POPC.INC.32 RZ, [R5+URZ] ;  /* 0x0000000005ff7f8c */ /* 0x000fe2000d8000ff */
[----:B------:R-:W-:-:S02]  /*10f0*/  LOP3.LUT R31, RZ, R21, RZ, 0x33, !PT ;  /* 0x00000015ff1f7212 */ /* 0x000fc400078e33ff */
[----:B------:R-:W-:Y:S01]  /*1100*/  SHF.R.U32.HI R53, RZ, UR6, R34 ;  /* 0x00000006ff357c19 */ /* 0x000fe20008011622 */
[----:B------:R-:W-:Y:S01]  /*1110*/  ATOMS.POPC.INC.32 RZ, [R26+URZ] ;  /* 0x000000001aff7f8c */ /* 0x000fe2000d8000ff */
[----:B------:R-:W-:Y:S02]  /*1120*/  LOP3.LUT R30, RZ, R22, RZ, 0x33, !PT ;  /* 0x00000016ff1e7212 */ /* 0x000fe400078e33ff */
[----:B------:R-:W-:Y:S01]  /*1130*/  SHF.R.U32.HI R48, RZ, UR6, R48 ;  /* 0x00000006ff307c19 */ /* 0x000fe20008011630 */
[----:B------:R0:W-:Y:S01]  /*1140*/  ATOMS.POPC.INC.32 RZ, [R27+URZ] ;  /* 0x000000001bff7f8c */ /* 0x0001e2000d8000ff */
[----:B------:R-:W-:Y:S02]  /*1150*/  LOP3.LUT R29, RZ, R23, RZ, 0x33, !PT ;  /* 0x00000017ff1d7212 */ /* 0x000fe400078e33ff */
[----:B------:R-:W-:Y:S01]  /*1160*/  SHF.R.U32.HI R50, RZ, UR6, R33 ;  /* 0x00000006ff327c19 */ /* 0x000fe20008011621 */
[----:B------:R1:W-:Y:S01]  /*1170*/  ATOMS.POPC.INC.32 RZ, [R28+URZ] ;  /* 0x000000001cff7f8c */ /* 0x0003e2000d8000ff */
[----:B------:R-:W-:-:S02]  /*1180*/  SHF.R.U32.HI R51, RZ, UR6, R32 ;  /* 0x00000006ff337c19 */ /* 0x000fc40008011620 */
[----:B------:R-:W-:Y:S02]  /*1190*/  LOP3.LUT R53, R53, UR5, RZ, 0x30, !PT ;  /* 0x0000000535357c12 */ /* 0x000fe4000f8e30ff */
[----:B0-----:R-:W-:Y:S02]  /*11a0*/  SHF.R.U32.HI R27, RZ, UR6, R31 ;  /* 0x00000006ff1b7c19 */ /* 0x001fe4000801161f */
[----:B------:R-:W-:Y:S01]  /*11b0*/  LOP3.LUT R48, R48, UR5, RZ, 0x30, !PT ;  /* 0x0000000530307c12 */ /* 0x000fe2000f8e30ff */
[----:B------:R-:W-:Y:S01]  /*11c0*/  IMAD R26, R53, 0x4, R4 ;  /* 0x00000004351a7824 */ /* 0x000fe200078e0204 */
[----:B-1----:R-:W-:Y:S02]  /*11d0*/  LOP3.LUT R28, RZ, R24, RZ, 0x33, !PT ;  /* 0x00000018ff1c7212 */ /* 0x002fe400078e33ff */
[----:B------:R-:W-:Y:S01]  /*11e0*/  SHF.R.U32.HI R25, RZ, UR6, R30 ;  /* 0x00000006ff197c19 */ /* 0x000fe2000801161e */
[----:B------:R-:W-:Y:S01]  /*11f0*/  IMAD R48, R48, 0x4, R4 ;  /* 0x0000000430307824 */ /* 0x000fe200078e0204 */
[----:B------:R-:W-:Y:S01]  /*1200*/  LOP3.LUT R50, R50, UR5, RZ, 0x30, !PT ;  /* 0x0000000532327c12 */ /* 0x000fe2000f8e30ff */
[----:B------:R0:W-:Y:S01]  /*1210*/  ATOMS.POPC.INC.32 RZ, [R26+URZ] ;  /* 0x000000001aff7f8c */ /* 0x0001e2000d8000ff */
[----:B------:R-:W-:-:S02]  /*1220*/  SHF.R.U32.HI R5, RZ, UR6, R29 ;  /* 0x00000006ff057c19 */ /* 0x000fc4000801161d */
[----:B------:R-:W-:Y:S01]  /*1230*/  LOP3.LUT R51, R51, UR5, RZ, 0x30, !PT ;  /* 0x0000000533337c12 */ /* 0x000fe2000f8e30ff */
[----:B------:R-:W-:Y:S01]  /*1240*/  IMAD R50, R50, 0x4, R4 ;  /* 0x0000000432327824 */ /* 0x000fe200078e0204 */
[----:B------:R-:W-:Y:S01]  /*1250*/  SHF.R.U32.HI R49, RZ, UR6, R28 ;  /* 0x00000006ff317c19 */ /* 0x000fe2000801161c */
[----:B------:R0:W-:Y:S01]  /*1260*/  ATOMS.POPC.INC.32 RZ, [R48+URZ] ;  /* 0x0000000030ff7f8c */ /* 0x0001e2000d8000ff */
[----:B------:R-:W-:Y:S01]  /*1270*/  LOP3.LUT R27, R27, UR5, RZ, 0x30, !PT ;  /* 0x000000051b1b7c12 */ /* 0x000fe2000f8e30ff */
[--C-:B------:R-:W-:Y:S01]  /*1280*/  IMAD R51, R51, 0x4, R4.reuse ;  /* 0x0000000433337824 */ /* 0x100fe200078e0204 */
[----:B------:R-:W-:Y:S01]  /*1290*/  LOP3.LUT R25, R25, UR5, RZ, 0x30, !PT ;  /* 0x0000000519197c12 */ /* 0x000fe2000f8e30ff */
[----:B------:R0:W-:Y:S01]  /*12a0*/  ATOMS.POPC.INC.32 RZ, [R50+URZ] ;  /* 0x0000000032ff7f8c */ /* 0x0001e2000d8000ff */
[----:B------:R-:W-:Y:S01]  /*12b0*/  LOP3.LUT R5, R5, UR5, RZ, 0x30, !PT ;  /* 0x0000000505057c12 */ /* 0x000fe2000f8e30ff */
[--C-:B------:R-:W-:Y:S01]  /*12c0*/  IMAD R52, R27, 0x4, R4.reuse ;  /* 0x000000041b347824 */ /* 0x100fe200078e0204 */
[----:B------:R-:W-:Y:S01]  /*12d0*/  ISETP.GT.U32.AND P1, PT, R3, 0xff, PT ;  /* 0x000000ff0300780c */ /* 0x000fe20003f24070 */
[--C-:B------:R-:W-:Y:S01]  /*12e0*/  IMAD R25, R25, 0x4, R4.reuse ;  /* 0x0000000419197824 */ /* 0x100fe200078e0204 */
[----:B------:R-:W-:Y:S01]  /*12f0*/  LOP3.LUT R49, R49, UR5, RZ, 0x30, !PT ;  /* 0x0000000531317c12 */ /* 0x000fe2000f8e30ff */
[----:B------:R-:W-:Y:S01]  /*1300*/  IMAD R5, R5, 0x4, R4 ;  /* 0x0000000405057824 */ /* 0x000fe200078e0204 */
[----:B------:R0:W-:Y:S01]  /*1310*/  ATOMS.POPC.INC.32 RZ, [R51+URZ] ;  /* 0x0000000033ff7f8c */ /* 0x0001e2000d8000ff */
[----:B------:R-:W-:Y:S01]  /*1320*/  P2R R53, PR, RZ, 0x2 ;  /* 0x00000002ff357803 */ /* 0x000fe20000000000 */
[----:B------:R-:W-:-:S02]  /*1330*/  IMAD.MOV.U32 R27, RZ, RZ, RZ ;  /* 0x000000ffff1b7224 */ /* 0x000fc400078e00ff */
[----:B------:R-:W-:Y:S01]  /*1340*/  IMAD R49, R49, 0x4, R4 ;  /* 0x0000000431317824 */ /* 0x000fe200078e0204 */
[----:B------:R0:W-:Y:S01]  /*1350*/  ATOMS.POPC.INC.32 RZ, [R52+URZ] ;  /* 0x0000000034ff7f8c */ /* 0x0001e2000d8000ff */
[----:B------:R-:W-:-:S03]  /*1360*/  LEA R4, R3, UR4, 0x2 ;  /* 0x0000000403047c11 */ /* 0x000fc6000f8e10ff */
[----:B------:R0:W-:Y:S04]  /*1370*/  ATOMS.POPC.INC.32 RZ, [R25+URZ] ;  /* 0x0000000019ff7f8c */ /* 0x0001e8000d8000ff */
[----:B------:R0:W-:Y:S04]  /*1380*/  ATOMS.POPC.INC.32 RZ, [R5+URZ] ;  /* 0x0000000005ff7f8c */ /* 0x0001e8000d8000ff */
[----:B------:R0:W-:Y:S01]  /*1390*/  ATOMS.POPC.INC.32 RZ, [R49+URZ] ;  /* 0x0000000031ff7f8c */ /* 0x0001e2000d8000ff */
[----:B------:R-:W-:Y:S06]  /*13a0*/  BAR.SYNC.DEFER_BLOCKING 0x0 ;  /* 0x0000000000007b1d */ /* 0x000fec0000010000 */
[----:B------:R-:W-:Y:S05]  /*13b0*/  @P1 BRA `(.L_x_13) ;  /* 0x00000000008c1947 */ /* 0x000fea0003800000 */
[----:B0-----:R-:W0:Y:S04]  /*13c0*/  LDS R51, [R4] ;  /* 0x0000000004337984 */ /* 0x001e280000000800 */
[----:B------:R-:W1:Y:S04]  /*13d0*/  LDS R26, [R4+0x400] ;  /* 0x00040000041a7984 */ /* 0x000e680000000800 */
[----:B------:R-:W2:Y:S04]  /*13e0*/  LDS R5, [R4+0x800] ;  /* 0x0008000004057984 */ /* 0x000ea80000000800 */
[----:B------:R-:W3:Y:S04]  /*13f0*/  LDS R48, [R4+0xc00] ;  /* 0x000c000004307984 */ /* 0x000ee80000000800 */
[----:B------:R-:W4:Y:S04]  /*1400*/  LDS R49, [R4+0x1000] ;  /* 0x0010000004317984 */ /* 0x000f280000000800 */
[----:B------:R-:W5:Y:S04]  /*1410*/  LDS R50, [R4+0x1400] ;  /* 0x0014000004327984 */ /* 0x000f680000000800 */
[----:B------:R-:W-:Y:S04]  /*1420*/  LDS R27, [R4+0x2000] ;  /* 0x00200000041b7984 */ /* 0x000fe80000000800 */
[----:B------:R-:W-:Y:S04]  /*1430*/  STS [R4], RZ ;  /* 0x000000ff04007388 */ /* 0x000fe80000000800 */
[----:B0-----:R-:W-:Y:S01]  /*1440*/  STS [R4+0x400], R51 ;  /* 0x0004003304007388 */ /* 0x001fe20000000800 */
[----:B-1----:R-:W-:-:S03]  /*1450*/  IMAD.IADD R52, R51, 0x1, R26 ;  /* 0x0000000133347824 */ /* 0x002fc600078e021a */
[----:B------:R-:W-:Y:S01]  /*1460*/  LDS R26, [R4+0x2400] ;  /* 0x00240000041a7984 */ /* 0x000fe20000000800 */
[----:B--2---:R-:W-:-:S03]  /*1470*/  IMAD.IADD R25, R52, 0x1, R5 ;  /* 0x0000000134197824 */ /* 0x004fc600078e0205 */
[----:B------:R-:W0:Y:S04]  /*1480*/  LDS R5, [R4+0x1800] ;  /* 0x0018000004057984 */ /* 0x000e280000000800 */
[----:B------:R3:W-:Y:S04]  /*1490*/  STS [R4+0x800], R52 ;  /* 0x0008003404007388 */ /* 0x0007e80000000800 */
[----:B------:R-:W-:Y:S01]  /*14a0*/  STS [R4+0xc00], R25 ;  /* 0x000c001904007388 */ /* 0x000fe20000000800 */
[----:B---3--:R-:W-:-:S03]  /*14b0*/  IMAD.IADD R52, R25, 0x1, R48 ;  /* 0x0000000119347824 */ /* 0x008fc600078e0230 */
[----:B------:R-:W1:Y:S01]  /*14c0*/  LDS R48, [R4+0x1c00] ;  /* 0x001c000004307984 */ /* 0x000e620000000800 */
[----:B----4-:R-:W-:-:S03]  /*14d0*/  IMAD.IADD R49, R52, 0x1, R49 ;  /* 0x0000000134317824 */ /* 0x010fc600078e0231 */
[----:B------:R-:W2:Y:S01]  /*14e0*/  LDS R25, [R4+0x2800] ;  /* 0x0028000004197984 */ /* 0x000ea20000000800 */
[----:B-----5:R-:W-:-:S03]  /*14f0*/  IMAD.IADD R51, R49, 0x1, R50 ;  /* 0x0000000131337824 */ /* 0x020fc600078e0232 */
[----:B------:R-:W3:Y:S04]  /*1500*/  LDS R50, [R4+0x2c00] ;  /* 0x002c000004327984 */ /* 0x000ee80000000800 */
[----:B------:R-:W-:Y:S04]  /*1510*/  STS [R4+0x1000], R52 ;  /* 0x0010003404007388 */ /* 0x000fe80000000800 */
[----:B------:R-:W-:Y:S04]  /*1520*/  STS [R4+0x1400], R49 ;  /* 0x0014003104007388 */ /* 0x000fe80000000800 */
[----:B------:R-:W-:Y:S01]  /*1530*/  STS [R4+0x1800], R51 ;  /* 0x0018003304007388 */ /* 0x000fe20000000800 */
[----:B0-----:R-:W-:-:S05]  /*1540*/  IMAD.IADD R5, R51, 0x1, R5 ;  /* 0x0000000133057824 */ /* 0x001fca00078e0205 */
[----:B------:R-:W-:Y:S01]  /*1550*/  STS [R4+0x1c00], R5 ;  /* 0x001c000504007388 */ /* 0x000fe20000000800 */
[----:B-1----:R-:W-:-:S04]  /*1560*/  IMAD.IADD R48, R5, 0x1, R48 ;  /* 0x0000000105307824 */ /* 0x002fc800078e0230 */
[----:B------:R-:W-:Y:S01]  /*1570*/  IMAD.IADD R27, R48, 0x1, R27 ;  /* 0x00000001301b7824 */ /* 0x000fe200078e021b */
[----:B------:R-:W-:Y:S03]  /*1580*/  STS [R4+0x2000], R48 ;  /* 0x0020003004007388 */ /* 0x000fe60000000800 */
[----:B------:R-:W-:Y:S01]  /*1590*/  IMAD.IADD R26, R27, 0x1, R26 ;  /* 0x000000011b1a7824 */ /* 0x000fe200078e021a */
[----:B------:R3:W-:Y:S03]  /*15a0*/  STS [R4+0x2400], R27 ;  /* 0x0024001b04007388 */ /* 0x0007e60000000800 */
[----:B--2---:R-:W-:Y:S01]  /*15b0*/  IMAD.IADD R25, R26, 0x1, R25 ;  /* 0x000000011a197824 */ /* 0x004fe200078e0219 */
[----:B------:R1:W-:Y:S04]  /*15c0*/  STS [R4+0x2800], R26 ;  /* 0x0028001a04007388 */ /* 0x0003e80000000800 */
[----:B------:R1:W-:Y:S01]  /*15d0*/  STS [R4+0x2c00], R25 ;  /* 0x002c001904007388 */ /* 0x0003e20000000800 */
[----:B---3--:R-:W-:-:S07]  /*15e0*/  IMAD.IADD R27, R25, 0x1, R50 ;  /* 0x00000001191b7824 */ /* 0x008fce00078e0232 */
.L_x_13:
[----:B------:R-:W-:Y:S05]  /*15f0*/  BSYNC.RECONVERGENT B0 ;  /* 0x0000000000007941 */ /* 0x000fea0003800200 */
.L_x_12:
[----:B01----:R-:W0:Y:S01]  /*1600*/  LDC.64 R4, c[0x0][0x380] ;  /* 0x0000e000ff047b82 */ /* 0x003e220000000a00 */
[C---:B------:R-:W-:Y:S01]  /*1610*/  ISETP.NE.AND P0, PT, R27.reuse, 0x1c80, PT ;  /* 0x00001c801b00780c */ /* 0x040fe20003f05270 */
[----:B------:R-:W-:Y:S01]  /*1620*/  IMAD.U32 R25, RZ, RZ, UR7 ;  /* 0x00000007ff197e24 */ /* 0x000fe2000f8e00ff */
[----:B------:R-:W-:Y:S02]  /*1630*/  @!P1 LOP3.LUT R49, R27, 0x40000000, RZ, 0xfc, !PT ;  /* 0x400000001b319812 */ /* 0x000fe400078efcff */
[----:B------:R-:W-:Y:S01]  /*1640*/  ISETP.LT.U32.AND P0, PT, R3, 0x100, !P0 ;  /* 0x000001000300780c */ /* 0x000fe20004701070 */
[----:B------:R-:W-:Y:S01]  /*1650*/  IMAD R25, R25, 0x100, R3 ;  /* 0x0000010019197824 */ /* 0x000fe200078e0203 */
[----:B------:R-:W-:-:S03]  /*1660*/  LOP3.LUT R26, RZ, R18, RZ, 0x33, !PT ;  /* 0x00000012ff1a7212 */ /* 0x000fc600078e33ff */
[----:B0-----:R-:W-:Y:S01]  /*1670*/  IMAD.WIDE R4, R25, 0x4, R4 ;  /* 0x0000000419047825 */ /* 0x001fe200078e0204 */
[----:B------:R-:W-:-:S04]  /*1680*/  LOP3.LUT R25, RZ, R12, RZ, 0x33, !PT ;  /* 0x0000000cff197212 */ /* 0x000fc800078e33ff */
[----:B------:R0:W-:Y:S03]  /*1690*/  @!P1 STG.E.STRONG.SYS desc[UR8][R4.64], R49 ;  /* 0x0000003104009986 */ /* 0x0001e6000c115908 */
[----:B------:R-:W-:Y:S06]  /*16a0*/  BAR.RED.OR.DEFER_BLOCKING 0x0, P0 ;  /* 0x0000000000007b1d */ /* 0x000fec0000014800 */
[----:B------:R-:W1:Y:S02]  /*16b0*/  B2R.RESULT RZ, P0 ;  /* 0x0000000000ff731c */ /* 0x000e640000004000 */
[----:B01----:R-:W-:Y:S05]  /*16c0*/  @!P0 BRA `(.L_x_14) ;  /* 0x0000000800908947 */ /* 0x003fea0003800000 */
[C---:B------:R-:W-:Y:S01]  /*16d0*/  ISETP.GT.U32.AND P0, PT, R3.reuse, R47, PT ;  /* 0x0000002f0300720c */ /* 0x040fe20003f04070 */
[----:B------:R-:W-:Y:S01]  /*16e0*/  BSSY B1, `(.L_x_15) ;  /* 0x000002e000017945 */ /* 0x000fe20003800000 */
[----:B------:R-:W-:Y:S02]  /*16f0*/  LEA R11, R3, UR4, 0x3 ;  /* 0x00000004030b7c11 */ /* 0x000fe4000f8e18ff */
[----:B------:R-:W-:Y:S01]  /*1700*/  SEL R0, RZ, 0x1c80, !P0 ;  /* 0x00001c80ff007807 */ /* 0x000fe20004000000 */
[----:B------:R-:W-:Y:S08]  /*1710*/  @P1 BRA `(.L_x_16) ;  /* 0x0000000000a81947 */ /* 0x000ff00003800000 */
[----:B------:R-:W0:Y:S02]  /*1720*/  LDC.64 R28, c[0x0][0x398] ;  /* 0x0000e600ff1c7b82 */ /* 0x000e240000000a00 */
[----:B0-----:R-:W-:-:S06]  /*1730*/  IMAD.WIDE.U32 R28, R3, 0x8, R28 ;  /* 0x00000008031c7825 */ /* 0x001fcc00078e001c */
[----:B------:R-:W2:Y:S01]  /*1740*/  LDG.E.64 R28, desc[UR8][R28.64] ;  /* 0x000000081c1c7981 */ /* 0x000ea2000c1e1b00 */
[----:B------:R-:W-:Y:S01]  /*1750*/  UISETP.GE.AND UP0, UPT, UR7, 0x1, UPT ;  /* 0x000000010700788c */ /* 0x000fe2000bf06270 */
[----:B------:R-:W-:Y:S01]  /*1760*/  IMAD.MOV.U32 R26, RZ, RZ, R27 ;  /* 0x000000ffff1a7224 */ /* 0x000fe200078e001b */
[----:B--2---:R-:W-:-:S04]  /*1770*/  IADD3 R6, P0, PT, -R0, R28, RZ ;  /* 0x0000001c00067210 */ /* 0x004fc80007f1e1ff */
[----:B------:R-:W-:-:S05]  /*1780*/  IADD3.X R7, PT, PT, R29, -0x1, RZ, P0, !PT ;  /* 0xffffffff1d077810 */ /* 0x000fca00007fe4ff */
[----:B------:R0:W-:Y:S01]  /*1790*/  STS.64 [R11+0x7200], R6 ;  /* 0x007200060b007388 */ /* 0x0001e20000000a00 */
[----:B------:R-:W-:Y:S05]  /*17a0*/  BRA.U !UP0, `(.L_x_17) ;  /* 0x00000001086c7547 */ /* 0x000fea000b800000 */
[----:B------:R-:W-:Y:S01]  /*17b0*/  BSSY B0, `(.L_x_18) ;  /* 0x0000019000007945 */ /* 0x000fe20003800000 */
[----:B------:R-:W-:Y:S02]  /*17c0*/  IMAD.MOV.U32 R25, RZ, RZ, -0x1 ;  /* 0xffffffffff197424 */ /* 0x000fe400078e00ff */
[----:B------:R-:W-:Y:S02]  /*17d0*/  IMAD.U32 R28, RZ, RZ, UR7 ;  /* 0x00000007ff1c7e24 */ /* 0x000fe4000f8e00ff */
[----:B------:R-:W-:-:S07]  /*17e0*/  IMAD.MOV.U32 R26, RZ, RZ, R27 ;  /* 0x000000ffff1a7224 */ /* 0x000fce00078e001b */
.L_x_22:
[----:B0-----:R-:W0:Y:S01]  /*17f0*/  LDC.64 R6, c[0x0][0x380] ;  /* 0x0000e000ff067b82 */ /* 0x001e220000000a00 */
[----:B------:R-:W-:Y:S01]  /*1800*/  VIADD R31, R28, 0xffffffff ;  /* 0xffffffff1c1f7836 */ /* 0x000fe20000000000 */
[----:B------:R-:W-:Y:S03]  /*1810*/  BSSY B2, `(.L_x_19) ;  /* 0x0000008000027945 */ /* 0x000fe60003800000 */
[----:B------:R-:W-:-:S04]  /*1820*/  IMAD R29, R31, 0x100, R3 ;  /* 0x000001001f1d7824 */ /* 0x000fc800078e0203 */
[----:B0-----:R-:W-:-:S07]  /*1830*/  IMAD.WIDE R6, R29, 0x4, R6 ;  /* 0x000000041d067825 */ /* 0x001fce00078e0206 */
.L_x_20:
[----:B------:R-:W-:Y:S05]  /*1840*/  YIELD ;  /* 0x0000000000007946 */ /* 0x000fea0003800000 */
[----:B------:R0:W-:Y:S06]  /*1850*/  MEMBAR.SC.CTA ;  /* 0x0000000000007992 */ /* 0x0001ec0000000000 */
[----:B0-----:R-:W2:Y:S02]  /*1860*/  LDG.E.STRONG.SYS R29, desc[UR8][R6.64] ;  /* 0x00000008061d7981 */ /* 0x001ea4000c1f5900 */
[----:B--2---:R-:W-:-:S13]  /*1870*/  ISETP.NE.AND P0, PT, R29, RZ, PT ;  /* 0x000000ff1d00720c */ /* 0x004fda0003f05270 */
[----:B------:R-:W-:Y:S05]  /*1880*/  @!P0 BRA `(.L_x_20) ;  /* 0xfffffffc00ec8947 */ /* 0x000fea000383ffff */
[----:B------:R-:W-:Y:S05]  /*1890*/  BSYNC B2 ;  /* 0x0000000000027941 */ /* 0x000fea0003800000 */
.L_x_19:
[----:B------:R-:W-:Y:S01]  /*18a0*/  BSSY.RECONVERGENT B2, `(.L_x_21) ;  /* 0x0000006000027945 */ /* 0x000fe20003800200 */
[C---:B------:R-:W-:Y:S02]  /*18b0*/  ISETP.GT.AND P0, PT, R29.reuse, -0x1, PT ;  /* 0xffffffff1d00780c */ /* 0x040fe40003f04270 */
[----:B------:R-:W-:Y:S01]  /*18c0*/  LOP3.LUT R29, R29, 0x3fffffff, RZ, 0xc0, !PT ;  /* 0x3fffffff1d1d7812 */ /* 0x000fe200078ec0ff */
[----:B------:R-:W-:Y:S05]  /*18d0*/  WARPSYNC.EXCLUSIVE R25 ;  /* 0x0000000019007348 */ /* 0x000fea0003a00000 */
[----:B------:R-:W-:-:S05]  /*18e0*/  IMAD.IADD R26, R29, 0x1, R26 ;  /* 0x000000011d1a7824 */ /* 0x000fca00078e021a */
[----:B------:R-:W-:-:S07]  /*18f0*/  VOTE.ANY R25, PT, P0 ;  /* 0x0000000000197806 */ /* 0x000fce00000e0100 */
[----:B------:R-:W-:Y:S05]  /*1900*/  BSYNC.RECONVERGENT B2 ;  /* 0x0000000000027941 */ /* 0x000fea0003800200 */
.L_x_21:
[----:B------:R-:W-:Y:S01]  /*1910*/  ISETP.GT.U32.AND P1, PT, R28, 0x1, PT ;  /* 0x000000011c00780c */ /* 0x000fe20003f24070 */
[----:B------:R-:W-:-:S12]  /*1920*/  IMAD.MOV.U32 R28, RZ, RZ, R31 ;  /* 0x000000ffff1c7224 */ /* 0x000fd800078e001f */
[----:B------:R-:W-:Y:S05]  /*1930*/  @P0 BRA P1, `(.L_x_22) ;  /* 0xfffffffc00ac0947 */ /* 0x000fea000083ffff */
[----:B------:R-:W-:Y:S05]  /*1940*/  BSYNC B0 ;  /* 0x0000000000007941 */ /* 0x000fea0003800000 */
.L_x_18:
[----:B------:R1:W2:Y:S02]  /*1950*/  LDS.64 R6, [R11+0x7200] ;  /* 0x007200000b067984 */ /* 0x0002a40000000a00 */
.L_x_17:
[C---:B------:R-:W-:Y:S01]  /*1960*/  IMAD.IADD R29, R26.reuse, 0x1, -R27 ;  /* 0x000000011a1d7824 */ /* 0x040fe200078e0a1b */
[----:B------:R-:W-:-:S04]  /*1970*/  LOP3.LUT R25, R26, 0x80000000, RZ, 0xfc, !PT ;  /* 0x800000001a197812 */ /* 0x000fc800078efcff */
[C---:B0-2---:R-:W-:Y:S01]  /*1980*/  IADD3 R6, P0, PT, R29.reuse, R6, RZ ;  /* 0x000000061d067210 */ /* 0x045fe20007f1e0ff */
[----:B------:R0:W-:Y:S03]  /*1990*/  STG.E.STRONG.SYS desc[UR8][R4.64], R25 ;  /* 0x0000001904007986 */ /* 0x0001e6000c115908 */
[----:B------:R-:W-:-:S05]  /*19a0*/  LEA.HI.X.SX32 R7, R29, R7, 0x1, P0 ;  /* 0x000000071d077211 */ /* 0x000fca00000f0eff */
[----:B------:R0:W-:Y:S04]  /*19b0*/  STS.64 [R11+0x7200], R6 ;  /* 0x007200060b007388 */ /* 0x0001e80000000a00 */
.L_x_16:
[----:B------:R-:W-:Y:S05]  /*19c0*/  BSYNC B1 ;  /* 0x0000000000017941 */ /* 0x000fea0003800000 */
.L_x_15:
[----:B------:R-:W2:Y:S01]  /*19d0*/  LDC R26, c[0x0][0x3c0] ;  /* 0x0000f000ff1a7b82 */ /* 0x000ea20000000800 */
[----:B------:R-:W-:-:S07]  /*19e0*/  LEA R47, R47, UR4, 0x3 ;  /* 0x000000042f2f7c11 */ /* 0x000fce000f8e18ff */
[----:B0-----:R-:W0:Y:S01]  /*19f0*/  LDC.64 R4, c[0x0][0x390] ;  /* 0x0000e400ff047b82 */ /* 0x001e220000000a00 */
[----:B--2---:R-:W-:Y:S02]  /*1a00*/  ISETP.LE.AND P0, PT, R26, UR10, PT ;  /* 0x0000000a1a007c0c */ /* 0x004fe4000bf03270 */
[----:B0-----:R-:W-:-:S04]  /*1a10*/  ISETP.EQ.U32.AND P1, PT, R4, RZ, PT ;  /* 0x000000ff0400720c */ /* 0x001fc80003f22070 */
[----:B------:R-:W-:-:S04]  /*1a20*/  ISETP.EQ.OR.EX P0, PT, R5, RZ, !P0, P1 ;  /* 0x000000ff0500720c */ /* 0x000fc80004702710 */
[----:B------:R-:W-:-:S13]  /*1a30*/  ISETP.GT.U32.OR P0, PT, R3, 0xff, P0 ;  /* 0x000000ff0300780c */ /* 0x000fda0000704470 */
[----:B------:R-:W-:Y:S05]  /*1a40*/  @P0 BRA `(.L_x_23) ;  /* 0x00000000001c0947 */ /* 0x000fea0003800000 */
[----:B------:R-:W0:Y:S01]  /*1a50*/  LDS.64 R6, [R11+0x7200] ;  /* 0x007200000b067984 */ /* 0x000e220000000a00 */
[C---:B------:R-:W-:Y:S02]  /*1a60*/  LEA R4, P2, R3.reuse, R4, 0x3 ;  /* 0x0000000403047211 */ /* 0x040fe400078418ff */
[--C-:B------:R-:W-:Y:S02]  /*1a70*/  SHF.R.S32.HI R25, RZ, 0x1f, R27.reuse ;  /* 0x0000001fff197819 */ /* 0x100fe4000001141b */
[----:B------:R-:W-:Y:S02]  /*1a80*/  LEA.HI.X R5, R3, R5, RZ, 0x3, P2 ;  /* 0x0000000503057211 */ /* 0x000fe400010f1cff */
[----:B0-----:R-:W-:-:S04]  /*1a90*/  IADD3 R6, P0, P1, R6, R0, R27 ;  /* 0x0000000006067210 */ /* 0x001fc8000791e01b */
[----:B------:R-:W-:-:S05]  /*1aa0*/  IADD3.X R7, PT, PT, R7, RZ, R25, P0, P1 ;  /* 0x000000ff07077210 */ /* 0x000fca00007e2419 */
[----:B------:R0:W-:Y:S04]  /*1ab0*/  STG.E.64 desc[UR8][R4.64], R6 ;  /* 0x0000000604007986 */ /* 0x0001e8000c101b08 */
.L_x_23:
[----:B------:R-:W-:Y:S05]  /*1ac0*/  WARPSYNC.ALL ;  /* 0x0000000000007948 */ /* 0x000fea0003800000 */
[----:B------:R-:W-:Y:S01]  /*1ad0*/  BAR.SYNC.DEFER_BLOCKING 0x0 ;  /* 0x0000000000007b1d */ /* 0x000fe20000010000 */
[----:B------:R-:W-:-:S05]  /*1ae0*/  ISETP.LT.AND P0, PT, R26, UR10, PT ;  /* 0x0000000a1a007c0c */ /* 0x000fca000bf01270 */
[----:B0-----:R0:W2:Y:S08]  /*1af0*/  LDS.64 R4, [R47+0x7200] ;  /* 0x007200002f047984 */ /* 0x0010b00000000a00 */
[----:B0-----:R-:W-:Y:S05]  /*1b00*/  @P0 BRA `(.L_x_24) ;  /* 0x0000000000700947 */ /* 0x001fea0003800000 */
[----:B------:R-:W0:Y:S01]  /*1b10*/  LDCU.64 UR12, c[0x0][0x3a0] ;  /* 0x00007400ff0c77ac */ /* 0x000e220008000a00 */
[C---:B------:R-:W-:Y:S02]  /*1b20*/  LOP3.LUT R7, R3.reuse, 0x3e0, RZ, 0xc0, !PT ;  /* 0x000003e003077812 */ /* 0x040fe400078ec0ff */
[----:B------:R-:W-:-:S05]  /*1b30*/  LOP3.LUT R2, R3, 0x1f, RZ, 0xc0, !PT ;  /* 0x0000001f03027812 */ /* 0x000fca00078ec0ff */
[----:B------:R-:W-:-:S05]  /*1b40*/  IMAD R7, R7, 0x13, R2 ;  /* 0x0000001307077824 */ /* 0x000fca00078e0202 */
[----:B--2---:R-:W-:-:S05]  /*1b50*/  IADD3 R0, P0, PT, R7, R4, RZ ;  /* 0x0000000407007210 */ /* 0x004fca0007f1e0ff */
[----:B------:R-:W-:Y:S01]  /*1b60*/  IMAD.X R5, RZ, RZ, R5, P0 ;  /* 0x000000ffff057224 */ /* 0x000fe200000e0605 */
[----:B0-----:R-:W-:-:S04]  /*1b70*/  LEA R2, P0, R0, UR12, 0x2 ;  /* 0x0000000c00027c11 */ /* 0x001fc8000f8010ff */
[----:B------:R-:W-:-:S05]  /*1b80*/  LEA.HI.X R3, R0, UR13, R5, 0x2, P0 ;  /* 0x0000000d00037c11 */ /* 0x000fca00080f1405 */
[----:B------:R-:W-:Y:S04]  /*1b90*/  STG.E desc[UR8][R2.64], R44 ;  /* 0x0000002c02007986 */ /* 0x000fe8000c101908 */
        /* <DEDUP_REMOVED lines=17> */
[----:B------:R-:W-:Y:S01]  /*1cb0*/  STG.E desc[UR8][R2.64+0x900], R24 ;  /* 0x0009001802007986 */ /* 0x000fe2000c101908 */
[----:B------:R-:W-:Y:S05]  /*1cc0*/  EXIT ;  /* 0x000000000000794d */ /* 0x000fea0003800000 */
.L_x_24:
[C---:B------:R-:W-:Y:S01]  /*1cd0*/  LOP3.LUT R7, R3.reuse, 0x3e0, RZ, 0xc0, !PT ;  /* 0x000003e003077812 */ /* 0x040fe200078ec0ff */
[----:B------:R-:W0:Y:S01]  /*1ce0*/  LDCU.64 UR12, c[0x0][0x3a0] ;  /* 0x00007400ff0c77ac */ /* 0x000e220008000a00 */
[----:B------:R-:W-:Y:S01]  /*1cf0*/  LOP3.LUT R2, R3, 0x1f, RZ, 0xc0, !PT ;  /* 0x0000001f03027812 */ /* 0x000fe200078ec0ff */
[----:B-1----:R-:W-:-:S04]  /*1d00*/  IMAD.U32 R11, RZ, RZ, UR7 ;  /* 0x00000007ff0b7e24 */ /* 0x002fc8000f8e00ff */
[----:B------:R-:W-:Y:S02]  /*1d10*/  IMAD R7, R7, 0x13, R2 ;  /* 0x0000001307077824 */ /* 0x000fe400078e0202 */
[----:B------:R-:W-:Y:S02]  /*1d20*/  IMAD R0, R11, -0x1c80, R26 ;  /* 0xffffe3800b007824 */ /* 0x000fe400078e021a */
[C---:B------:R-:W-:Y:S01]  /*1d30*/  VIADD R11, R7.reuse, 0x20 ;  /* 0x00000020070b7836 */ /* 0x040fe20000000000 */
[C---:B--2---:R-:W-:Y:S01]  /*1d40*/  IADD3 R3, P0, PT, R7.reuse, R4, RZ ;  /* 0x0000000407037210 */ /* 0x044fe20007f1e0ff */
[C---:B------:R-:W-:Y:S01]  /*1d50*/  VIADD R25, R7.reuse, 0x60 ;  /* 0x0000006007197836 */ /* 0x040fe20000000000 */
[-C--:B------:R-:W-:Y:S02]  /*1d60*/  ISETP.GE.AND P1, PT, R7, R0.reuse, PT ;  /* 0x000000000700720c */ /* 0x080fe40003f26270 */
[-C--:B------:R-:W-:Y:S01]  /*1d70*/  ISETP.GE.AND P2, PT, R11, R0.reuse, PT ;  /* 0x000000000b00720c */ /* 0x080fe20003f46270 */
[----:B------:R-:W-:Y:S01]  /*1d80*/  IMAD.X R4, RZ, RZ, R5, P0 ;  /* 0x000000ffff047224 */ /* 0x000fe200000e0605 */
[----:B------:R-:W-:Y:S01]  /*1d90*/  ISETP.GE.AND P4, PT, R25, R0, PT ;  /* 0x000000001900720c */ /* 0x000fe20003f86270 */
[----:B------:R-:W-:Y:S01]  /*1da0*/  VIADD R5, R7, 0x40 ;  /* 0x0000004007057836 */ /* 0x000fe20000000000 */
[----:B0-----:R-:W-:Y:S01]  /*1db0*/  LEA R2, P0, R3, UR12, 0x2 ;  /* 0x0000000c03027c11 */ /* 0x001fe2000f8010ff */
[----:B------:R-:W-:-:S02]  /*1dc0*/  VIADD R11, R7, 0xa0 ;  /* 0x000000a0070b7836 */ /* 0x000fc40000000000 */
[----:B------:R-:W-:Y:S01]  /*1dd0*/  VIADD R25, R7, 0xc0 ;  /* 0x000000c007197836 */ /* 0x000fe20000000000 */
[-C--:B------:R-:W-:Y:S01]  /*1de0*/  ISETP.GE.AND P3, PT, R5, R0.reuse, PT ;  /* 0x000000000500720c */ /* 0x080fe20003f66270 */
[----:B------:R-:W-:Y:S01]  /*1df0*/  VIADD R5, R7, 0x80 ;  /* 0x0000008007057836 */ /* 0x000fe20000000000 */
[----:B------:R-:W-:Y:S02]  /*1e00*/  LEA.HI.X R3, R3, UR13, R4, 0x2, P0 ;  /* 0x0000000d03037c11 */ /* 0x000fe400080f1404 */
[-C--:B------:R-:W-:Y:S01]  /*1e10*/  ISETP.GE.AND P6, PT, R11, R0.reuse, PT ;  /* 0x000000000b00720c */ /* 0x080fe20003fc6270 */
[----:B------:R-:W-:Y:S01]  /*1e20*/  VIADD R11, R7, 0x100 ;  /* 0x00000100070b7836 */ /* 0x000fe20000000000 */
[-C--:B------:R-:W-:Y:S01]  /*1e30*/  ISETP.GE.AND P5, PT, R5, R0.reuse, PT ;  /* 0x000000000500720c */ /* 0x080fe20003fa6270 */
[----:B------:R-:W-:Y:S01]  /*1e40*/  VIADD R5, R7, 0xe0 ;  /* 0x000000e007057836 */ /* 0x000fe20000000000 */
[----:B------:R-:W-:Y:S01]  /*1e50*/  @!P1 STG.E desc[UR8][R2.64], R44 ;  /* 0x0000002c02009986 */ /* 0x000fe2000c101908 */
[----:B------:R-:W-:-:S03]  /*1e60*/  ISETP.GE.AND P0, PT, R25, R0, PT ;  /* 0x000000001900720c */ /* 0x000fc60003f06270 */
[-C--:B------:R-:W-:Y:S01]  /*1e70*/  ISETP.GE.AND P1, PT, R5, R0.reuse, PT ;  /* 0x000000000500720c */ /* 0x080fe20003f26270 */
[----:B------:R-:W-:Y:S01]  /*1e80*/  VIADD R5, R7, 0x120 ;  /* 0x0000012007057836 */ /* 0x000fe20000000000 */
[----:B------:R-:W-:Y:S04]  /*1e90*/  @!P3 STG.E desc[UR8][R2.64+0x100], R42 ;  /* 0x0001002a0200b986 */ /* 0x000fe8000c101908 */
[-C--:B------:R-:W-:Y:S01]  /*1ea0*/  ISETP.GE.AND P3, PT, R5, R0.reuse, PT ;  /* 0x000000000500720c */ /* 0x080fe20003f66270 */
[----:B------:R-:W-:Y:S01]  /*1eb0*/  VIADD R5, R7, 0x160 ;  /* 0x0000016007057836 */ /* 0x000fe20000000000 */
[----:B------:R-:W-:Y:S01]  /*1ec0*/  @!P2 STG.E desc[UR8][R2.64+0x80], R43 ;  /* 0x0000802b0200a986 */ /* 0x000fe2000c101908 */
[----:B------:R-:W-:Y:S01]  /*1ed0*/  ISETP.GE.AND P2, PT, R11, R0, PT ;  /* 0x000000000b00720c */ /* 0x000fe20003f46270 */
[----:B------:R-:W-:-:S02]  /*1ee0*/  VIADD R11, R7, 0x140 ;  /* 0x00000140070b7836 */ /* 0x000fc40000000000 */
[----:B------:R0:W-:Y:S01]  /*1ef0*/  @!P5 STG.E desc[UR8][R2.64+0x200], R9 ;  /* 0x000200090200d986 */ /* 0x0001e2000c101908 */
[-C--:B------:R-:W-:Y:S01]  /*1f00*/  ISETP.GE.AND P5, PT, R5, R0.reuse, PT ;  /* 0x000000000500720c */ /* 0x080fe20003fa6270 */
[----:B------:R-:W-:Y:S02]  /*1f10*/  VIADD R5, R7, 0x1a0 ;  /* 0x000001a007057836 */ /* 0x000fe40000000000 */
[----:B------:R1:W-:Y:S01]  /*1f20*/  @!P4 STG.E desc[UR8][R2.64+0x180], R8 ;  /* 0x000180080200c986 */ /* 0x0003e2000c101908 */
[-C--:B------:R-:W-:Y:S01]  /*1f30*/  ISETP.GE.AND P4, PT, R11, R0.reuse, PT ;  /* 0x000000000b00720c */ /* 0x080fe20003f86270 */
[----:B------:R-:W-:Y:S02]  /*1f40*/  VIADD R11, R7, 0x180 ;  /* 0x00000180070b7836 */ /* 0x000fe40000000000 */
[----:B------:R1:W-:Y:S01]  /*1f50*/  @!P0 STG.E desc[UR8][R2.64+0x300], R12 ;  /* 0x0003000c02008986 */ /* 0x0003e2000c101908 */
[----:B------:R-:W-:Y:S01]  /*1f60*/  ISETP.GE.AND P0, PT, R5, R0, PT ;  /* 0x000000000500720c */ /* 0x000fe20003f06270 */
[----:B------:R-:W-:-:S02]  /*1f70*/  VIADD R5, R7, 0x1e0 ;  /* 0x000001e007057836 */ /* 0x000fc40000000000 */
[----:B------:R1:W-:Y:S01]  /*1f80*/  @!P6 STG.E desc[UR8][R2.64+0x280], R10 ;  /* 0x0002800a0200e986 */ /* 0x0003e2000c101908 */
[-C--:B------:R-:W-:Y:S01]  /*1f90*/  ISETP.GE.AND P6, PT, R11, R0.reuse, PT ;  /* 0x000000000b00720c */ /* 0x080fe20003fc6270 */
[----:B------:R-:W-:Y:S02]  /*1fa0*/  VIADD R11, R7, 0x1c0 ;  /* 0x000001c0070b7836 */ /* 0x000fe40000000000 */
[----:B------:R1:W-:Y:S01]  /*1fb0*/  @!P2 STG.E desc[UR8][R2.64+0x400], R14 ;  /* 0x0004000e0200a986 */ /* 0x0003e2000c101908 */
[-C--:B------:R-:W-:Y:S01]  /*1fc0*/  ISETP.GE.AND P2, PT, R5, R0.reuse, PT ;  /* 0x000000000500720c */ /* 0x080fe20003f46270 */
[C---:B0-----:R-:W-:Y:S02]  /*1fd0*/  VIADD R9, R7.reuse, 0x200 ;  /* 0x0000020007097836 */ /* 0x041fe40000000000 */
[C---:B------:R-:W-:Y:S01]  /*1fe0*/  VIADD R5, R7.reuse, 0x220 ;  /* 0x0000022007057836 */ /* 0x040fe20000000000 */
[----:B------:R1:W-:Y:S01]  /*1ff0*/  @!P1 STG.E desc[UR8][R2.64+0x380], R13 ;  /* 0x0003800d02009986 */ /* 0x0003e2000c101908 */
[----:B------:R-:W-:Y:S01]  /*2000*/  VIADD R7, R7, 0x240 ;  /* 0x0000024007077836 */ /* 0x000fe20000000000 */
[----:B------:R-:W-:-:S02]  /*2010*/  ISETP.GE.AND P1, PT, R11, R0, PT ;  /* 0x000000000b00720c */ /* 0x000fc40003f26270 */
[----:B------:R1:W-:Y:S01]  /*2020*/  @!P3 STG.E desc[UR8][R2.64+0x480], R15 ;  /* 0x0004800f0200b986 */ /* 0x0003e2000c101908 */
[----:B------:R-:W-:-:S03]  /*2030*/  ISETP.GE.AND P3, PT, R9, R0, PT ;  /* 0x000000000900720c */ /* 0x000fc60003f66270 */
[----:B------:R1:W-:Y:S01]  /*2040*/  @!P4 STG.E desc[UR8][R2.64+0x500], R16 ;  /* 0x000500100200c986 */ /* 0x0003e2000c101908 */
[----:B------:R-:W-:-:S03]  /*2050*/  ISETP.GE.AND P4, PT, R5, R0, PT ;  /* 0x000000000500720c */ /* 0x000fc60003f86270 */
[----:B------:R1:W-:Y:S01]  /*2060*/  @!P5 STG.E desc[UR8][R2.64+0x580], R17 ;  /* 0x000580110200d986 */ /* 0x0003e2000c101908 */
[----:B------:R-:W-:-:S03]  /*2070*/  ISETP.GE.AND P5, PT, R7, R0, PT ;  /* 0x000000000700720c */ /* 0x000fc60003fa6270 */
[----:B------:R1:W-:Y:S04]  /*2080*/  @!P6 STG.E desc[UR8][R2.64+0x600], R18 ;  /* 0x000600120200e986 */ /* 0x0003e8000c101908 */
[----:B------:R1:W-:Y:S04]  /*2090*/  @!P0 STG.E desc[UR8][R2.64+0x680], R19 ;  /* 0x0006801302008986 */ /* 0x0003e8000c101908 */
[----:B------:R1:W-:Y:S04]  /*20a0*/  @!P1 STG.E desc[UR8][R2.64+0x700], R20 ;  /* 0x0007001402009986 */ /* 0x0003e8000c101908 */
[----:B------:R1:W-:Y:S04]  /*20b0*/  @!P2 STG.E desc[UR8][R2.64+0x780], R21 ;  /* 0x000780150200a986 */ /* 0x0003e8000c101908 */
[----:B------:R1:W-:Y:S04]  /*20c0*/  @!P3 STG.E desc[UR8][R2.64+0x800], R22 ;  /* 0x000800160200b986 */ /* 0x0003e8000c101908 */
[----:B------:R1:W-:Y:S01]  /*20d0*/  @!P4 STG.E desc[UR8][R2.64+0x880], R23 ;  /* 0x000880170200c986 */ /* 0x0003e2000c101908 */
[----:B------:R-:W-:Y:S05]  /*20e0*/  @P5 EXIT ;  /* 0x000000000000594d */ /* 0x000fea0003800000 */
[----:B------:R-:W-:Y:S01]  /*20f0*/  STG.E desc[UR8][R2.64+0x900], R24 ;  /* 0x0009001802007986 */ /* 0x000fe2000c101908 */
[----:B------:R-:W-:Y:S05]  /*2100*/  EXIT ;  /* 0x000000000000794d */ /* 0x000fea0003800000 */
.L_x_14:
[----:B------:R-:W-:Y:S01]  /*2110*/  IMAD.MOV.U32 R2, RZ, RZ, RZ ;  /* 0x000000ffff027224 */ /* 0x000fe200078e00ff */
[C---:B------:R-:W-:Y:S01]  /*2120*/  ISETP.GT.U32.AND P0, PT, R3.reuse, 0x1f, PT ;  /* 0x0000001f0300780c */ /* 0x040fe20003f04070 */
[----:B------:R-:W-:Y:S05]  /*2130*/  WARPSYNC.ALL ;  /* 0x0000000000007948 */ /* 0x000fea0003800000 */
[----:B------:R-:W-:-:S05]  /*2140*/  IMAD.HI.U32 R24, R3, 0x15555556, R2 ;  /* 0x1555555603187827 */ /* 0x000fca00078e0002 */
[----:B------:R-:W-:-:S05]  /*2150*/  LEA R24, R24, UR4, 0x2 ;  /* 0x0000000418187c11 */ /* 0x000fca000f8e10ff */
[----:B------:R0:W-:Y:S01]  /*2160*/  STS [R24+0x3410], R27 ;  /* 0x0034101b18007388 */ /* 0x0001e20000000800 */
[----:B------:R-:W-:Y:S06]  /*2170*/  BAR.SYNC.DEFER_BLOCKING 0x0 ;  /* 0x0000000000007b1d */ /* 0x000fec0000010000 */
[----:B------:R-:W-:Y:S05]  /*2180*/  @P0 BRA `(.L_x_25) ;  /* 0x0000000000e00947 */ /* 0x000fea0003800000 */
[----:B------:R-:W-:Y:S01]  /*2190*/  IMAD.MOV.U32 R5, RZ, RZ, 0x34 ;  /* 0x00000034ff057424 */ /* 0x000fe200078e00ff */
[----:B------:R-:W-:-:S03]  /*21a0*/  UMOV UR11, 0xffffffff ;  /* 0xffffffff000b7882 */ /* 0x000fc60000000000 */
[----:B------:R-:W-:-:S05]  /*21b0*/  IMAD R18, R3, R5, UR4 ;  /* 0x0000000403127e24 */ /* 0x000fca000f8e0205 */
[----:B------:R-:W-:Y:S04]  /*21c0*/  LDS R16, [R18+0x3410] ;  /* 0x0034100012107984 */ /* 0x000fe80000000800 */
[----:B------:R-:W-:Y:S04]  /*21d0*/  LDS R17, [R18+0x3414] ;  /* 0x0034140012117984 */ /* 0x000fe80000000800 */
[----:B------:R-:W1:Y:S04]  /*21e0*/  LDS R14, [R18+0x3418] ;  /* 0x00341800120e7984 */ /* 0x000e680000000800 */
[----:B------:R-:W-:Y:S04]  /*21f0*/  LDS R15, [R18+0x341c] ;  /* 0x00341c00120f7984 */ /* 0x000fe80000000800 */
[----:B------:R-:W2:Y:S04]  /*2200*/  LDS R12, [R18+0x3420] ;  /* 0x00342000120c7984 */ /* 0x000ea80000000800 */
[----:B------:R-:W-:Y:S04]  /*2210*/  LDS R13, [R18+0x3424] ;  /* 0x00342400120d7984 */ /* 0x000fe80000000800 */
[----:B------:R-:W3:Y:S04]  /*2220*/  LDS R10, [R18+0x3428] ;  /* 0x00342800120a7984 */ /* 0x000ee80000000800 */
[----:B------:R-:W-:Y:S04]  /*2230*/  LDS R9, [R18+0x342c] ;  /* 0x00342c0012097984 */ /* 0x000fe80000000800 */
[----:B------:R-:W4:Y:S04]  /*2240*/  LDS R8, [R18+0x3430] ;  /* 0x0034300012087984 */ /* 0x000f280000000800 */
[----:B------:R-:W-:Y:S04]  /*2250*/  LDS R5, [R18+0x3434] ;  /* 0x0034340012057984 */ /* 0x000fe80000000800 */
[----:B------:R-:W5:Y:S04]  /*2260*/  LDS R4, [R18+0x3438] ;  /* 0x0034380012047984 */ /* 0x000f680000000800 */
[----:B------:R-:W0:Y:S01]  /*2270*/  LDS R19, [R18+0x343c] ;  /* 0x00343c0012137984 */ /* 0x000e220000000800 */
[----:B-1----:R-:W-:-:S04]  /*2280*/  IADD3 R20, PT, PT, R14, R17, R16 ;  /* 0x000000110e147210 */ /* 0x002fc80007ffe010 */
[----:B--2---:R-:W-:-:S04]  /*2290*/  IADD3 R20, PT, PT, R12, R20, R15 ;  /* 0x000000140c147210 */ /* 0x004fc80007ffe00f */
[----:B---3--:R-:W-:-:S04]  /*22a0*/  IADD3 R20, PT, PT, R10, R20, R13 ;  /* 0x000000140a147210 */ /* 0x008fc80007ffe00d */
[----:B----4-:R-:W-:-:S04]  /*22b0*/  IADD3 R20, PT, PT, R8, R20, R9 ;  /* 0x0000001408147210 */ /* 0x010fc80007ffe009 */
[----:B-----5:R-:W-:-:S05]  /*22c0*/  IADD3 R20, PT, PT, R4, R20, R5 ;  /* 0x0000001404147210 */ /* 0x020fca0007ffe005 */
[----:B0-----:R-:W-:Y:S01]  /*22d0*/  IMAD.IADD R19, R19, 0x1, R20 ;  /* 0x0000000113137824 */ /* 0x001fe200078e0214 */
[----:B------:R-:W-:Y:S06]  /*22e0*/  BRA.DIV UR11, `(.L_x_26) ;  /* 0x0000005e0be47947 */ /* 0x000fec000b800000 */
[----:B------:R-:W0:Y:S02]  /*22f0*/  SHFL.UP P0, R20, R19, 0x1, RZ ;  /* 0x0420000013147989 */ /* 0x000e2400000000ff */
[----:B0-----:R-:W-:-:S05]  /*2300*/  @P0 IMAD.IADD R20, R19, 0x1, R20 ;  /* 0x0000000113140824 */ /* 0x001fca00078e0214 */
[----:B------:R-:W0:Y:S02]  /*2310*/  SHFL.UP P0, R21, R20, 0x2, RZ ;  /* 0x0440000014157989 */ /* 0x000e2400000000ff */
[----:B0-----:R-:W-:-:S05]  /*2320*/  @P0 IMAD.IADD R21, R20, 0x1, R21 ;  /* 0x0000000114150824 */ /* 0x001fca00078e0215 */
[----:B------:R-:W0:Y:S02]  /*2330*/  SHFL.UP P0, R22, R21, 0x4, RZ ;  /* 0x0480000015167989 */ /* 0x000e2400000000ff */
[----:B0-----:R-:W-:-:S05]  /*2340*/  @P0 IMAD.IADD R22, R21, 0x1, R22 ;  /* 0x0000000115160824 */ /* 0x001fca00078e0216 */
[----:B------:R-:W0:Y:S02]  /*2350*/  SHFL.UP P0, R23, R22, 0x8, RZ ;  /* 0x0500000016177989 */ /* 0x000e2400000000ff */
[----:B0-----:R-:W-:-:S05]  /*2360*/  @P0 IMAD.IADD R23, R22, 0x1, R23 ;  /* 0x0000000116170824 */ /* 0x001fca00078e0217 */
[----:B------:R0:W1:Y:S02]  /*2370*/  SHFL.UP P0, R48, R23, 0x10, RZ ;  /* 0x0600000017307989 */ /* 0x00006400000000ff */
.L_x_118:
[----:B-1----:R-:W-:-:S04]  /*2380*/  @P0 IMAD.IADD R48, R23, 0x1, R48 ;  /* 0x0000000117300824 */ /* 0x002fc800078e0230 */
[----:B------:R-:W-:-:S04]  /*2390*/  IMAD.IADD R19, R48, 0x1, -R19 ;  /* 0x0000000130137824 */ /* 0x000fc800078e0a13 */
[----:B------:R-:W-:Y:S01]  /*23a0*/  IMAD.IADD R16, R16, 0x1, R19 ;  /* 0x0000000110107824 */ /* 0x000fe200078e0213 */
[----:B------:R1:W-:Y:S03]  /*23b0*/  STS [R18+0x3410], R19 ;  /* 0x0034101312007388 */ /* 0x0003e60000000800 */
        /* <DEDUP_REMOVED lines=19> */
[----:B------:R1:W-:Y:S04]  /*24f0*/  STS [R18+0x3438], R5 ;  /* 0x0034380512007388 */ /* 0x0003e80000000800 */
[----:B------:R1:W-:Y:S02]  /*2500*/  STS [R18+0x343c], R21 ;  /* 0x00343c1512007388 */ /* 0x0003e40000000800 */
.L_x_25:
[----:B------:R-:W-:Y:S05]  /*2510*/  WARPSYNC.ALL ;  /* 0x0000000000007948 */ /* 0x000fea0003800000 */
[----:B------:R-:W-:Y:S01]  /*2520*/  BAR.SYNC.DEFER_BLOCKING 0x0 ;  /* 0x0000000000007b1d */ /* 0x000fe20000010000 */
[----:B------:R-:W-:Y:S02]  /*2530*/  ISETP.NE.AND P0, PT, R53, RZ, PT ;  /* 0x000000ff3500720c */ /* 0x000fe40003f05270 */
[----:B-1----:R-:W-:-:S03]  /*2540*/  SHF.R.U32.HI R5, RZ, UR6, R45 ;  /* 0x00000006ff057c19 */ /* 0x002fc6000801162d */
[----:B------:R-:W-:Y:S01]  /*2550*/  BSSY.RECONVERGENT B0, `(.L_x_27) ;  /* 0x0000029000007945 */ /* 0x000fe20003800200 */
[----:B------:R-:W-:Y:S01]  /*2560*/  LOP3.LUT R5, R5, UR5, RZ, 0x30, !PT ;  /* 0x0000000505057c12 */ /* 0x000fe2000f8e30ff */
[----:B0-----:R-:W0:Y:S06]  /*2570*/  LDS R24, [R24+0x3410] ;  /* 0x0034100018187984 */ /* 0x001e2c0000000800 */
[----:B------:R-:W-:Y:S05]  /*2580*/  @P0 BRA `(.L_x_28) ;  /* 0x0000000000940947 */ /* 0x000fea0003800000 */
[----:B------:R-:W-:-:S05]  /*2590*/  LEA R4, R3, UR4, 0x2 ;  /* 0x0000000403047c11 */ /* 0x000fca000f8e10ff */
[----:B------:R-:W0:Y:S04]  /*25a0*/  LDS R13, [R4] ;  /* 0x00000000040d7984 */ /* 0x000e280000000800 */
[----:B------:R-:W1:Y:S04]  /*25b0*/  LDS R15, [R4+0x400] ;  /* 0x00040000040f7984 */ /* 0x000e680000000800 */
[----:B------:R-:W2:Y:S04]  /*25c0*/  LDS R17, [R4+0x800] ;  /* 0x0008000004117984 */ /* 0x000ea80000000800 */
[----:B------:R-:W3:Y:S04]  /*25d0*/  LDS R19, [R4+0xc00] ;  /* 0x000c000004137984 */ /* 0x000ee80000000800 */
[----:B------:R-:W4:Y:S04]  /*25e0*/  LDS R21, [R4+0x1000] ;  /* 0x0010000004157984 */ /* 0x000f280000000800 */
[----:B------:R-:W5:Y:S04]  /*25f0*/  LDS R23, [R4+0x1400] ;  /* 0x0014000004177984 */ /* 0x000f680000000800 */
[----:B------:R-:W5:Y:S04]  /*2600*/  LDS R45, [R4+0x1800] ;  /* 0x00180000042d7984 */ /* 0x000f680000000800 */
[----:B------:R-:W5:Y:S04]  /*2610*/  LDS R47, [R4+0x1c00] ;  /* 0x001c0000042f7984 */ /* 0x000f680000000800 */
[----:B------:R-:W5:Y:S04]  /*2620*/  LDS R49, [R4+0x2000] ;  /* 0x0020000004317984 */ /* 0x000f680000000800 */
[----:B------:R-:W5:Y:S04]  /*2630*/  LDS R51, [R4+0x2400] ;  /* 0x0024000004337984 */ /* 0x000f680000000800 */
[----:B------:R-:W5:Y:S01]  /*2640*/  LDS R8, [R4+0x2800] ;  /* 0x0028000004087984 */ /* 0x000f620000000800 */
[----:B0-----:R-:W-:-:S03]  /*2650*/  IMAD.IADD R13, R24, 0x1, R13 ;  /* 0x00000001180d7824 */ /* 0x001fc600078e020d */
[----:B------:R-:W0:Y:S01]  /*2660*/  LDS R9, [R4+0x2c00] ;  /* 0x002c000004097984 */ /* 0x000e220000000800 */
[----:B-1----:R-:W-:-:S03]  /*2670*/  IMAD.IADD R15, R24, 0x1, R15 ;  /* 0x00000001180f7824 */ /* 0x002fc600078e020f */
[----:B------:R1:W-:Y:S01]  /*2680*/  STS [R4], R13 ;  /* 0x0000000d04007388 */ /* 0x0003e20000000800 */
[C---:B--2---:R-:W-:Y:S02]  /*2690*/  IMAD.IADD R17, R24.reuse, 0x1, R17 ;  /* 0x0000000118117824 */ /* 0x044fe400078e0211 */
[C---:B---3--:R-:W-:Y:S01]  /*26a0*/  IMAD.IADD R19, R24.reuse, 0x1, R19 ;  /* 0x0000000118137824 */ /* 0x048fe200078e0213 */
[----:B------:R2:W-:Y:S01]  /*26b0*/  STS [R4+0x400], R15 ;  /* 0x0004000f04007388 */ /* 0x0005e20000000800 */
[----:B----4-:R-:W-:-:S03]  /*26c0*/  IMAD.IADD R21, R24, 0x1, R21 ;  /* 0x0000000118157824 */ /* 0x010fc600078e0215 */
[----:B------:R2:W-:Y:S01]  /*26d0*/  STS [R4+0x800], R17 ;  /* 0x0008001104007388 */ /* 0x0005e20000000800 */
[----:B-----5:R-:W-:-:S03]  /*26e0*/  IMAD.IADD R23, R24, 0x1, R23 ;  /* 0x0000000118177824 */ /* 0x020fc600078e0217 */
[----:B------:R2:W-:Y:S01]  /*26f0*/  STS [R4+0xc00], R19 ;  /* 0x000c001304007388 */ /* 0x0005e20000000800 */
[----:B------:R-:W-:-:S03]  /*2700*/  IMAD.IADD R45, R24, 0x1, R45 ;  /* 0x00000001182d7824 */ /* 0x000fc600078e022d */
[----:B------:R2:W-:Y:S01]  /*2710*/  STS [R4+0x1000], R21 ;  /* 0x0010001504007388 */ /* 0x0005e20000000800 */
[----:B------:R-:W-:-:S03]  /*2720*/  IMAD.IADD R47, R24, 0x1, R47 ;  /* 0x00000001182f7824 */ /* 0x000fc600078e022f */
[----:B------:R2:W-:Y:S01]  /*2730*/  STS [R4+0x1400], R23 ;  /* 0x0014001704007388 */ /* 0x0005e20000000800 */
[----:B------:R-:W-:-:S03]  /*2740*/  IMAD.IADD R49, R24, 0x1, R49 ;  /* 0x0000000118317824 */ /* 0x000fc600078e0231 */
[----:B------:R2:W-:Y:S01]  /*2750*/  STS [R4+0x1800], R45 ;  /* 0x0018002d04007388 */ /* 0x0005e20000000800 */
[----:B------:R-:W-:-:S03]  /*2760*/  IMAD.IADD R51, R24, 0x1, R51 ;  /* 0x0000000118337824 */ /* 0x000fc600078e0233 */
[----:B------:R2:W-:Y:S01]  /*2770*/  STS [R4+0x1c00], R47 ;  /* 0x001c002f04007388 */ /* 0x0005e20000000800 */
[----:B-1----:R-:W-:-:S03]  /*2780*/  IMAD.IADD R13, R24, 0x1, R8 ;  /* 0x00000001180d7824 */ /* 0x002fc600078e0208 */
[----:B------:R2:W-:Y:S01]  /*2790*/  STS [R4+0x2000], R49 ;  /* 0x0020003104007388 */ /* 0x0005e20000000800 */
[----:B0-----:R-:W-:-:S03]  /*27a0*/  IMAD.IADD R9, R24, 0x1, R9 ;  /* 0x0000000118097824 */ /* 0x001fc600078e0209 */
[----:B------:R2:W-:Y:S04]  /*27b0*/  STS [R4+0x2400], R51 ;  /* 0x0024003304007388 */ /* 0x0005e80000000800 */
[----:B------:R2:W-:Y:S04]  /*27c0*/  STS [R4+0x2800], R13 ;  /* 0x0028000d04007388 */ /* 0x0005e80000000800 */
[----:B------:R2:W-:Y:S02]  /*27d0*/  STS [R4+0x2c00], R9 ;  /* 0x002c000904007388 */ /* 0x0005e40000000800 */
.L_x_28:
[----:B------:R-:W-:Y:S05]  /*27e0*/  BSYNC.RECONVERGENT B0 ;  /* 0x0000000000007941 */ /* 0x000fea0003800200 */
.L_x_27:
[----:B------:R-:W-:Y:S01]  /*27f0*/  BAR.SYNC.DEFER_BLOCKING 0x0 ;  /* 0x0000000000007b1d */ /* 0x000fe20000010000 */
[----:B------:R-:W-:Y:S01]  /*2800*/  R2P PR, R5, 0x7f ;  /* 0x0000007f05007804 */ /* 0x000fe20000000000 */
[----:B------:R-:W-:-:S04]  /*2810*/  IMAD.MOV.U32 R8, RZ, RZ, RZ ;  /* 0x000000ffff087224 */ /* 0x000fc800078e00ff */
[----:B------:R-:W-:Y:S01]  /*2820*/  BSSY.RECONVERGENT B0, `(.L_x_29) ;  /* 0x0000026000007945 */ /* 0x000fe20003800200 */
[----:B--2---:R-:W1:Y:S07]  /*2830*/  S2R R23, SR_LEMASK ;  /* 0x0000000000177919 */ /* 0x004e6e0000003a00 */
[----:B------:R-:W-:Y:S02]  /*2840*/  VOTE.ANY R4, PT, P0 ;  /* 0x0000000000047806 */ /* 0x000fe400000e0100 */
[----:B------:R-:W-:-:S02]  /*2850*/  VOTE.ANY R9, PT, P1 ;  /* 0x0000000000097806 */ /* 0x000fc400008e0100 */
[----:B------:R-:W-:Y:S02]  /*2860*/  @!P0 LOP3.LUT R4, RZ, R4, RZ, 0x33, !PT ;  /* 0x00000004ff048212 */ /* 0x000fe400078e33ff */
[----:B------:R-:W-:Y:S02]  /*2870*/  VOTE.ANY R13, PT, P2 ;  /* 0x00000000000d7806 */ /* 0x000fe400010e0100 */
[----:B------:R-:W-:Y:S02]  /*2880*/  @!P1 LOP3.LUT R9, RZ, R9, RZ, 0x33, !PT ;  /* 0x00000009ff099212 */ /* 0x000fe400078e33ff */
[----:B------:R-:W-:Y:S02]  /*2890*/  VOTE.ANY R15, PT, P3 ;  /* 0x00000000000f7806 */ /* 0x000fe400018e0100 */
[----:B------:R-:W-:Y:S02]  /*28a0*/  @!P2 LOP3.LUT R13, RZ, R13, RZ, 0x33, !PT ;  /* 0x0000000dff0da212 */ /* 0x000fe400078e33ff */
[----:B------:R-:W-:-:S02]  /*28b0*/  LOP3.LUT R4, R9, R4, RZ, 0xc0, !PT ;  /* 0x0000000409047212 */ /* 0x000fc400078ec0ff */
[----:B------:R-:W-:Y:S02]  /*28c0*/  @!P3 LOP3.LUT R15, RZ, R15, RZ, 0x33, !PT ;  /* 0x0000000fff0fb212 */ /* 0x000fe400078e33ff */
[----:B------:R-:W-:Y:S02]  /*28d0*/  LOP3.LUT R4, R13, R4, RZ, 0xc0, !PT ;  /* 0x000000040d047212 */ /* 0x000fe400078ec0ff */
[----:B------:R-:W-:Y:S02]  /*28e0*/  VOTE.ANY R9, PT, P4 ;  /* 0x0000000000097806 */ /* 0x000fe400020e0100 */
[----:B------:R-:W-:Y:S02]  /*28f0*/  LOP3.LUT P0, RZ, R5, 0x80, RZ, 0xc0, !PT ;  /* 0x0000008005ff7812 */ /* 0x000fe4000780c0ff */
[----:B------:R-:W-:Y:S02]  /*2900*/  LOP3.LUT R4, R15, R4, RZ, 0xc0, !PT ;  /* 0x000000040f047212 */ /* 0x000fe400078ec0ff */
[----:B------:R-:W-:-:S02]  /*2910*/  VOTE.ANY R13, PT, P5 ;  /* 0x00000000000d7806 */ /* 0x000fc400028e0100 */
[----:B------:R-:W-:Y:S02]  /*2920*/  @!P4 LOP3.LUT R9, RZ, R9, RZ, 0x33, !PT ;  /* 0x00000009ff09c212 */ /* 0x000fe400078e33ff */
[----:B------:R-:W-:Y:S02]  /*2930*/  @!P5 LOP3.LUT R13, RZ, R13, RZ, 0x33, !PT ;  /* 0x0000000dff0dd212 */ /* 0x000fe400078e33ff */
[----:B------:R-:W-:Y:S02]  /*2940*/  LOP3.LUT R4, R9, R4, RZ, 0xc0, !PT ;  /* 0x0000000409047212 */ /* 0x000fe400078ec0ff */
[----:B------:R-:W-:Y:S02]  /*2950*/  VOTE.ANY R9, PT, P6 ;  /* 0x0000000000097806 */ /* 0x000fe400030e0100 */
[----:B------:R-:W-:Y:S02]  /*2960*/  LOP3.LUT R4, R13, R4, RZ, 0xc0, !PT ;  /* 0x000000040d047212 */ /* 0x000fe400078ec0ff */
[----:B------:R-:W-:-:S02]  /*2970*/  VOTE.ANY R13, PT, P0 ;  /* 0x00000000000d7806 */ /* 0x000fc400000e0100 */
[----:B------:R-:W-:Y:S02]  /*2980*/  @!P6 LOP3.LUT R9, RZ, R9, RZ, 0x33, !PT ;  /* 0x00000009ff09e212 */ /* 0x000fe400078e33ff */
[----:B------:R-:W-:Y:S02]  /*2990*/  @!P0 LOP3.LUT R13, RZ, R13, RZ, 0x33, !PT ;  /* 0x0000000dff0d8212 */ /* 0x000fe400078e33ff */
[----:B------:R-:W-:Y:S02]  /*29a0*/  LOP3.LUT R4, R9, R4, RZ, 0xc0, !PT ;  /* 0x0000000409047212 */ /* 0x000fe400078ec0ff */
[----:B------:R-:W-:Y:S02]  /*29b0*/  SHF.R.U32.HI R9, RZ, UR6, R6 ;  /* 0x00000006ff097c19 */ /* 0x000fe40008011606 */
[----:B------:R-:W-:Y:S01]  /*29c0*/  LOP3.LUT R10, R13, R4, RZ, 0xc0, !PT ;  /* 0x000000040d0a7212 */ /* 0x000fe200078ec0ff */
[----:B------:R-:W-:Y:S01]  /*29d0*/  IMAD.SHL.U32 R4, R3, 0x20, RZ ;  /* 0x0000002003047824 */ /* 0x000fe200078e00ff */
[----:B------:R-:W-:-:S02]  /*29e0*/  LOP3.LUT R9, R9, UR5, RZ, 0x30, !PT ;  /* 0x0000000509097c12 */ /* 0x000fc4000f8e30ff */
[----:B------:R-:W2:Y:S01]  /*29f0*/  FLO.U32 R15, R10 ;  /* 0x0000000a000f7300 */ /* 0x000ea200000e0000 */
[----:B-1----:R-:W-:Y:S02]  /*2a00*/  LOP3.LUT R14, R23, R10, RZ, 0xc0, !PT ;  /* 0x0000000a170e7212 */ /* 0x002fe400078ec0ff */
[----:B------:R-:W-:-:S05]  /*2a10*/  LOP3.LUT R4, R4, 0x7c00, RZ, 0xc0, !PT ;  /* 0x00007c0004047812 */ /* 0x000fca00078ec0ff */
[----:B------:R-:W1:Y:S01]  /*2a20*/  POPC R14, R14 ;  /* 0x0000000e000e7309 */ /* 0x000e620000000000 */
[----:B------:R-:W-:Y:S01]  /*2a30*/  VIADD R22, R4, UR4 ;  /* 0x0000000404167c36 */ /* 0x000fe20008000000 */
[----:B--2---:R-:W-:-:S13]  /*2a40*/  ISETP.NE.AND P0, PT, R46, R15, PT ;  /* 0x0000000f2e00720c */ /* 0x004fda0003f05270 */
[----:B-1----:R-:W-:Y:S05]  /*2a50*/  @P0 BRA `(.L_x_30) ;  /* 0x0000000000080947 */ /* 0x002fea0003800000 */
[----:B------:R-:W-:-:S05]  /*2a60*/  IMAD R5, R5, 0x4, R22 ;  /* 0x0000000405057824 */ /* 0x000fca00078e0216 */
[----:B------:R1:W2:Y:S02]  /*2a70*/  ATOMS.ADD R8, [R5], R14 ;  /* 0x0000000e0508738c */ /* 0x0002a40000000000 */
.L_x_30:
[----:B------:R-:W-:Y:S05]  /*2a80*/  BSYNC.RECONVERGENT B0 ;  /* 0x0000000000007941 */ /* 0x000fea0003800200 */
.L_x_29:
[----:B------:R-:W-:Y:S01]  /*2a90*/  R2P PR, R9, 0x7f ;  /* 0x0000007f09007804 */ /* 0x000fe20000000000 */
[----:B--2---:R2:W3:Y:S01]  /*2aa0*/  SHFL.IDX PT, R8, R8, R15, 0x1f ;  /* 0x00001f0f08087589 */ /* 0x0044e200000e0000 */
[----:B------:R-:W-:Y:S01]  /*2ab0*/  BSSY.RECONVERGENT B0, `(.L_x_31) ;  /* 0x0000023000007945 */ /* 0x000fe20003800200 */
[----:B------:R-:W-:-:S10]  /*2ac0*/  IMAD.MOV.U32 R12, RZ, RZ, RZ ;  /* 0x000000ffff0c7224 */ /* 0x000fd400078e00ff */
[----:B------:R-:W-:Y:S02]  /*2ad0*/  VOTE.ANY R4, PT, P0 ;  /* 0x0000000000047806 */ /* 0x000fe400000e0100 */
[----:B-1----:R-:W-:Y:S02]  /*2ae0*/  VOTE.ANY R5, PT, P1 ;  /* 0x0000000000057806 */ /* 0x002fe400008e0100 */
[----:B------:R-:W-:Y:S02]  /*2af0*/  @!P0 LOP3.LUT R4, RZ, R4, RZ, 0x33, !PT ;  /* 0x00000004ff048212 */ /* 0x000fe400078e33ff */
[----:B------:R-:W-:Y:S02]  /*2b00*/  VOTE.ANY R13, PT, P2 ;  /* 0x00000000000d7806 */ /* 0x000fe400010e0100 */
[----:B------:R-:W-:Y:S02]  /*2b10*/  @!P1 LOP3.LUT R5, RZ, R5, RZ, 0x33, !PT ;  /* 0x00000005ff059212 */ /* 0x000fe400078e33ff */
[----:B------:R-:W-:-:S02]  /*2b20*/  @!P2 LOP3.LUT R13, RZ, R13, RZ, 0x33, !PT ;  /* 0x0000000dff0da212 */ /* 0x000fc400078e33ff */
[----:B------:R-:W-:Y:S02]  /*2b30*/  LOP3.LUT R4, R5, R4, RZ, 0xc0, !PT ;  /* 0x0000000405047212 */ /* 0x000fe400078ec0ff */
[----:B------:R-:W-:Y:S02]  /*2b40*/  VOTE.ANY R5, PT, P3 ;  /* 0x0000000000057806 */ /* 0x000fe400018e0100 */
[----:B------:R-:W-:Y:S02]  /*2b50*/  LOP3.LUT R4, R13, R4, RZ, 0xc0, !PT ;  /* 0x000000040d047212 */ /* 0x000fe400078ec0ff */
[----:B------:R-:W-:Y:S02]  /*2b60*/  LOP3.LUT P0, RZ, R9, 0x80, RZ, 0xc0, !PT ;  /* 0x0000008009ff7812 */ /* 0x000fe4000780c0ff */
[----:B------:R-:W-:Y:S02]  /*2b70*/  VOTE.ANY R13, PT, P4 ;  /* 0x00000000000d7806 */ /* 0x000fe400020e0100 */
[----:B------:R-:W-:-:S02]  /*2b80*/  @!P3 LOP3.LUT R5, RZ, R5, RZ, 0x33, !PT ;  /* 0x00000005ff05b212 */ /* 0x000fc400078e33ff */
[----:B------:R-:W-:Y:S02]  /*2b90*/  @!P4 LOP3.LUT R13, RZ, R13, RZ, 0x33, !PT ;  /* 0x0000000dff0dc212 */ /* 0x000fe400078e33ff */
[----:B------:R-:W-:Y:S02]  /*2ba0*/  LOP3.LUT R4, R5, R4, RZ, 0xc0, !PT ;  /* 0x0000000405047212 */ /* 0x000fe400078ec0ff */
[----:B------:R-:W-:Y:S02]  /*2bb0*/  VOTE.ANY R5, PT, P5 ;  /* 0x0000000000057806 */ /* 0x000fe400028e0100 */
[----:B------:R-:W-:Y:S02]  /*2bc0*/  LOP3.LUT R4, R13, R4, RZ, 0xc0, !PT ;  /* 0x000000040d047212 */ /* 0x000fe400078ec0ff */
[----:B------:R-:W-:Y:S02]  /*2bd0*/  VOTE.ANY R13, PT, P6 ;  /* 0x00000000000d7806 */ /* 0x000fe400030e0100 */
[----:B------:R-:W-:-:S02]  /*2be0*/  @!P5 LOP3.LUT R5, RZ, R5, RZ, 0x33, !PT ;  /* 0x00000005ff05d212 */ /* 0x000fc400078e33ff */
[----:B------:R-:W-:Y:S02]  /*2bf0*/  VOTE.ANY R17, PT, P0 ;  /* 0x0000000000117806 */ /* 0x000fe400000e0100 */
[----:B------:R-:W-:Y:S02]  /*2c00*/  @!P6 LOP3.LUT R13, RZ, R13, RZ, 0x33, !PT ;  /* 0x0000000dff0de212 */ /* 0x000fe400078e33ff */
[----:B------:R-:W-:Y:S02]  /*2c10*/  LOP3.LUT R4, R5, R4, RZ, 0xc0, !PT ;  /* 0x0000000405047212 */ /* 0x000fe400078ec0ff */
[----:B------:R-:W-:Y:S02]  /*2c20*/  @!P0 LOP3.LUT R17, RZ, R17, RZ, 0x33, !PT ;  /* 0x00000011ff118212 */ /* 0x000fe400078e33ff */
[----:B------:R-:W-:-:S04]  /*2c30*/  LOP3.LUT R4, R13, R4, RZ, 0xc0, !PT ;  /* 0x000000040d047212 */ /* 0x000fc800078ec0ff */
[----:B------:R-:W-:Y:S02]  /*2c40*/  LOP3.LUT R4, R17, R4, RZ, 0xc0, !PT ;  /* 0x0000000411047212 */ /* 0x000fe400078ec0ff */
[----:B------:R-:W-:Y:S02]  /*2c50*/  SHF.R.U32.HI R17, RZ, UR6, R0 ;  /* 0x00000006ff117c19 */ /* 0x000fe40008011600 */
[----:B------:R-:W1:Y:S01]  /*2c60*/  FLO.U32 R5, R4 ;  /* 0x0000000400057300 */ /* 0x000e6200000e0000 */
[----:B------:R-:W-:Y:S02]  /*2c70*/  LOP3.LUT R13, R23, R4, RZ, 0xc0, !PT ;  /* 0x00000004170d7212 */ /* 0x000fe400078ec0ff */
[----:B------:R-:W-:-:S05]  /*2c80*/  LOP3.LUT R17, R17, UR5, RZ, 0x30, !PT ;  /* 0x0000000511117c12 */ /* 0x000fca000f8e30ff */
[----:B------:R-:W4:Y:S01]  /*2c90*/  POPC R13, R13 ;  /* 0x0000000d000d7309 */ /* 0x000f220000000000 */
[----:B-1----:R-:W-:-:S13]  /*2ca0*/  ISETP.NE.AND P0, PT, R46, R5, PT ;  /* 0x000000052e00720c */ /* 0x002fda0003f05270 */
[----:B--234-:R-:W-:Y:S05]  /*2cb0*/  @P0 BRA `(.L_x_32) ;  /* 0x0000000000080947 */ /* 0x01cfea0003800000 */
[----:B------:R-:W-:-:S06]  /*2cc0*/  IMAD R12, R9, 0x4, R22 ;  /* 0x00000004090c7824 */ /* 0x000fcc00078e0216 */
[----:B------:R1:W2:Y:S02]  /*2cd0*/  ATOMS.ADD R12, [R12], R13 ;  /* 0x0000000d0c0c738c */ /* 0x0002a40000000000 */
.L_x_32:
[----:B------:R-:W-:Y:S05]  /*2ce0*/  BSYNC.RECONVERGENT B0 ;  /* 0x0000000000007941 */ /* 0x000fea0003800200 */
.L_x_31:
[----:B------:R-:W-:Y:S01]  /*2cf0*/  R2P PR, R17, 0x7f ;  /* 0x0000007f11007804 */ /* 0x000fe20000000000 */
[----:B--2---:R2:W3:Y:S01]  /*2d00*/  SHFL.IDX PT, R12, R12, R5, 0x1f ;  /* 0x00001f050c0c7589 */ /* 0x0044e200000e0000 */
[----:B------:R-:W-:Y:S11]  /*2d10*/  BSSY.RECONVERGENT B0, `(.L_x_33) ;  /* 0x0000023000007945 */ /* 0x000ff60003800200 */
[----:B------:R-:W-:-:S02]  /*2d20*/  VOTE.ANY R0, PT, P0 ;  /* 0x0000000000007806 */ /* 0x000fc400000e0100 */
[----:B------:R-:W-:Y:S02]  /*2d30*/  VOTE.ANY R9, PT, P1 ;  /* 0x0000000000097806 */ /* 0x000fe400008e0100 */
[----:B------:R-:W-:Y:S02]  /*2d40*/  @!P0 LOP3.LUT R0, RZ, R0, RZ, 0x33, !PT ;  /* 0x00000000ff008212 */ /* 0x000fe400078e33ff */
[----:B------:R-:W-:Y:S02]  /*2d50*/  VOTE.ANY R15, PT, P2 ;  /* 0x00000000000f7806 */ /* 0x000fe400010e0100 */
[----:B------:R-:W-:Y:S02]  /*2d60*/  @!P1 LOP3.LUT R9, RZ, R9, RZ, 0x33, !PT ;  /* 0x00000009ff099212 */ /* 0x000fe400078e33ff */
[----:B------:R-:W-:Y:S02]  /*2d70*/  @!P2 LOP3.LUT R15, RZ, R15, RZ, 0x33, !PT ;  /* 0x0000000fff0fa212 */ /* 0x000fe400078e33ff */
[----:B------:R-:W-:-:S02]  /*2d80*/  LOP3.LUT R0, R9, R0, RZ, 0xc0, !PT ;  /* 0x0000000009007212 */ /* 0x000fc400078ec0ff */
[----:B------:R-:W-:Y:S02]  /*2d90*/  VOTE.ANY R9, PT, P3 ;  /* 0x0000000000097806 */ /* 0x000fe400018e0100 */
[----:B------:R-:W-:Y:S02]  /*2da0*/  LOP3.LUT R0, R15, R0, RZ, 0xc0, !PT ;  /* 0x000000000f007212 */ /* 0x000fe400078ec0ff */
[----:B------:R-:W-:Y:S02]  /*2db0*/  LOP3.LUT P0, RZ, R17, 0x80, RZ, 0xc0, !PT ;  /* 0x0000008011ff7812 */ /* 0x000fe4000780c0ff */
[----:B------:R-:W-:Y:S02]  /*2dc0*/  VOTE.ANY R15, PT, P4 ;  /* 0x00000000000f7806 */ /* 0x000fe400020e0100 */
[----:B------:R-:W-:Y:S02]  /*2dd0*/  @!P3 LOP3.LUT R9, RZ, R9, RZ, 0x33, !PT ;  /* 0x00000009ff09b212 */ /* 0x000fe400078e33ff */
[----:B------:R-:W-:-:S02]  /*2de0*/  @!P4 LOP3.LUT R15, RZ, R15, RZ, 0x33, !PT ;  /* 0x0000000fff0fc212 */ /* 0x000fc400078e33ff */
[----:B------:R-:W-:Y:S02]  /*2df0*/  LOP3.LUT R0, R9, R0, RZ, 0xc0, !PT ;  /* 0x0000000009007212 */ /* 0x000fe400078ec0ff */
[----:B------:R-:W-:Y:S02]  /*2e00*/  VOTE.ANY R9, PT, P5 ;  /* 0x0000000000097806 */ /* 0x000fe400028e0100 */
[----:B------:R-:W-:Y:S02]  /*2e10*/  LOP3.LUT R0, R15, R0, RZ, 0xc0, !PT ;  /* 0x000000000f007212 */ /* 0x000fe400078ec0ff */
[----:B------:R-:W-:Y:S02]  /*2e20*/  VOTE.ANY R15, PT, P6 ;  /* 0x00000000000f7806 */ /* 0x000fe400030e0100 */
[----:B------:R-:W-:Y:S02]  /*2e30*/  @!P5 LOP3.LUT R9, RZ, R9, RZ, 0x33, !PT ;  /* 0x00000009ff09d212 */ /* 0x000fe400078e33ff */
[----:B------:R-:W-:-:S02]  /*2e40*/  VOTE.ANY R19, PT, P0 ;  /* 0x0000000000137806 */ /* 0x000fc400000e0100 */
[----:B------:R-:W-:Y:S02]  /*2e50*/  @!P6 LOP3.LUT R15, RZ, R15, RZ, 0x33, !PT ;  /* 0x0000000fff0fe212 */ /* 0x000fe400078e33ff */
[----:B------:R-:W-:Y:S02]  /*2e60*/  LOP3.LUT R0, R9, R0, RZ, 0xc0, !PT ;  /* 0x0000000009007212 */ /* 0x000fe400078ec0ff */
[----:B------:R-:W-:Y:S02]  /*2e70*/  @!P0 LOP3.LUT R19, RZ, R19, RZ, 0x33, !PT ;  /* 0x00000013ff138212 */ /* 0x000fe400078e33ff */
[----:B------:R-:W-:Y:S02]  /*2e80*/  LOP3.LUT R0, R15, R0, RZ, 0xc0, !PT ;  /* 0x000000000f007212 */ /* 0x000fe400078ec0ff */
[----:B------:R-:W-:Y:S02]  /*2e90*/  SHF.R.U32.HI R15, RZ, UR6, R41 ;  /* 0x00000006ff0f7c19 */ /* 0x000fe40008011629 */
[----:B------:R-:W-:Y:S01]  /*2ea0*/  LOP3.LUT R4, R19, R0, RZ, 0xc0, !PT ;  /* 0x0000000013047212 */ /* 0x000fe200078ec0ff */
[----:B------:R-:W-:Y:S01]  /*2eb0*/  IMAD.MOV.U32 R0, RZ, RZ, RZ ;  /* 0x000000ffff007224 */ /* 0x000fe200078e00ff */
[----:B------:R-:W-:-:S02]  /*2ec0*/  LOP3.LUT R15, R15, UR5, RZ, 0x30, !PT ;  /* 0x000000050f0f7c12 */ /* 0x000fc4000f8e30ff */
[----:B------:R-:W4:Y:S01]  /*2ed0*/  FLO.U32 R51, R4 ;  /* 0x0000000400337300 */ /* 0x000f2200000e0000 */
[----:B------:R-:W-:-:S07]  /*2ee0*/  LOP3.LUT R10, R23, R4, RZ, 0xc0, !PT ;  /* 0x00000004170a7212 */ /* 0x000fce00078ec0ff */
[----:B------:R-:W0:Y:S01]  /*2ef0*/  POPC R10, R10 ;  /* 0x0000000a000a7309 */ /* 0x000e220000000000 */
[----:B----4-:R-:W-:-:S13]  /*2f00*/  ISETP.NE.AND P0, PT, R46, R51, PT ;  /* 0x000000332e00720c */ /* 0x010fda0003f05270 */
[----:B0-23--:R-:W-:Y:S05]  /*2f10*/  @P0 BRA `(.L_x_34) ;  /* 0x0000000000080947 */ /* 0x00dfea0003800000 */
[----:B------:R-:W-:-:S05]  /*2f20*/  IMAD R17, R17, 0x4, R22 ;  /* 0x0000000411117824 */ /* 0x000fca00078e0216 */
[----:B------:R0:W2:Y:S02]  /*2f30*/  ATOMS.ADD R0, [R17], R10 ;  /* 0x0000000a1100738c */ /* 0x0000a40000000000 */
.L_x_34:
[----:B------:R-:W-:Y:S05]  /*2f40*/  BSYNC.RECONVERGENT B0 ;  /* 0x0000000000007941 */ /* 0x000fea0003800200 */
.L_x_33:
        /* <DEDUP_REMOVED lines=21> */
[----:B0-----:R-:W-:-:S02]  /*30a0*/  VOTE.ANY R17, PT, P0 ;  /* 0x0000000000117806 */ /* 0x001fc400000e0100 */
[----:B------:R-:W-:Y:S02]  /*30b0*/  @!P6 LOP3.LUT R9, RZ, R9, RZ, 0x33, !PT ;  /* 0x00000009ff09e212 */ /* 0x000fe400078e33ff */
[----:B------:R-:W-:Y:S02]  /*30c0*/  LOP3.LUT R4, R5, R4, RZ, 0xc0, !PT ;  /* 0x0000000405047212 */ /* 0x000fe400078ec0ff */
[----:B------:R-:W-:Y:S02]  /*30d0*/  @!P0 LOP3.LUT R17, RZ, R17, RZ, 0x33, !PT ;  /* 0x00000011ff118212 */ /* 0x000fe400078e33ff */
[----:B------:R-:W-:-:S04]  /*30e0*/  LOP3.LUT R4, R9, R4, RZ, 0xc0, !PT ;  /* 0x0000000409047212 */ /* 0x000fc800078ec0ff */
[----:B------:R-:W-:Y:S01]  /*30f0*/  LOP3.LUT R6, R17, R4, RZ, 0xc0, !PT ;  /* 0x0000000411067212 */ /* 0x000fe200078ec0ff */
[----:B------:R-:W-:Y:S01]  /*3100*/  IMAD.MOV.U32 R4, RZ, RZ, RZ ;  /* 0x000000ffff047224 */ /* 0x000fe200078e00ff */
[----:B------:R-:W-:Y:S02]  /*3110*/  SHF.R.U32.HI R17, RZ, UR6, R40 ;  /* 0x00000006ff117c19 */ /* 0x000fe40008011628 */
[----:B------:R-:W0:Y:S01]  /*3120*/  FLO.U32 R45, R6 ;  /* 0x00000006002d7300 */ /* 0x000e2200000e0000 */
[----:B------:R-:W-:Y:S02]  /*3130*/  LOP3.LUT R9, R23, R6, RZ, 0xc0, !PT ;  /* 0x0000000617097212 */ /* 0x000fe400078ec0ff */
[----:B------:R-:W-:-:S05]  /*3140*/  LOP3.LUT R17, R17, UR5, RZ, 0x30, !PT ;  /* 0x0000000511117c12 */ /* 0x000fca000f8e30ff */
[----:B------:R-:W4:Y:S01]  /*3150*/  POPC R9, R9 ;  /* 0x0000000900097309 */ /* 0x000f220000000000 */
[----:B0-----:R-:W-:-:S13]  /*3160*/  ISETP.NE.AND P0, PT, R46, R45, PT ;  /* 0x0000002d2e00720c */ /* 0x001fda0003f05270 */
[----:B--234-:R-:W-:Y:S05]  /*3170*/  @P0 BRA `(.L_x_36) ;  /* 0x0000000000080947 */ /* 0x01cfea0003800000 */
[----:B------:R-:W-:-:S06]  /*3180*/  IMAD R4, R15, 0x4, R22 ;  /* 0x000000040f047824 */ /* 0x000fcc00078e0216 */
[----:B------:R0:W2:Y:S02]  /*3190*/  ATOMS.ADD R4, [R4], R9 ;  /* 0x000000090404738c */ /* 0x0000a40000000000 */
.L_x_36:
[----:B------:R-:W-:Y:S05]  /*31a0*/  BSYNC.RECONVERGENT B0 ;  /* 0x0000000000007941 */ /* 0x000fea0003800200 */
.L_x_35:
[----:B------:R-:W-:Y:S01]  /*31b0*/  R2P PR, R17, 0x7f ;  /* 0x0000007f11007804 */ /* 0x000fe20000000000 */
[----:B--2---:R2:W3:Y:S01]  /*31c0*/  SHFL.IDX PT, R45, R4, R45, 0x1f ;  /* 0x00001f2d042d7589 */ /* 0x0044e200000e0000 */
[----:B------:R-:W-:Y:S01]  /*31d0*/  BSSY.RECONVERGENT B0, `(.L_x_37) ;  /* 0x0000023000007945 */ /* 0x000fe20003800200 */
[----:B------:R-:W-:-:S10]  /*31e0*/  IMAD.MOV.U32 R6, RZ, RZ, RZ ;  /* 0x000000ffff067224 */ /* 0x000fd400078e00ff */
[----:B------:R-:W-:Y:S02]  /*31f0*/  VOTE.ANY R0, PT, P0 ;  /* 0x0000000000007806 */ /* 0x000fe400000e0100 */
[----:B------:R-:W-:Y:S02]  /*3200*/  VOTE.ANY R5, PT, P1 ;  /* 0x0000000000057806 */ /* 0x000fe400008e0100 */
        /* <DEDUP_REMOVED lines=20> */
[----:B------:R-:W-:Y:S02]  /*3350*/  LOP3.LUT R0, R15, R0, RZ, 0xc0, !PT ;  /* 0x000000000f007212 */ /* 0x000fe400078ec0ff */
[----:B------:R-:W-:-:S02]  /*3360*/  SHF.R.U32.HI R15, RZ, UR6, R39 ;  /* 0x00000006ff0f7c19 */ /* 0x000fc40008011627 */
[----:B------:R-:W-:Y:S02]  /*3370*/  LOP3.LUT R0, R19, R0, RZ, 0xc0, !PT ;  /* 0x0000000013007212 */ /* 0x000fe400078ec0ff */
[----:B------:R-:W-:Y:S02]  /*3380*/  LOP3.LUT R15, R15, UR5, RZ, 0x30, !PT ;  /* 0x000000050f0f7c12 */ /* 0x000fe4000f8e30ff */
[----:B------:R-:W4:Y:S01]  /*3390*/  FLO.U32 R19, R0 ;  /* 0x0000000000137300 */ /* 0x000f2200000e0000 */
[----:B------:R-:W-:-:S07]  /*33a0*/  LOP3.LUT R5, R23, R0, RZ, 0xc0, !PT ;  /* 0x0000000017057212 */ /* 0x000fce00078ec0ff */
[----:B------:R-:W0:Y:S01]  /*33b0*/  POPC R5, R5 ;  /* 0x0000000500057309 */ /* 0x000e220000000000 */
[----:B----4-:R-:W-:-:S13]  /*33c0*/  ISETP.NE.AND P0, PT, R46, R19, PT ;  /* 0x000000132e00720c */ /* 0x010fda0003f05270 */
[----:B0-23--:R-:W-:Y:S05]  /*33d0*/  @P0 BRA `(.L_x_38) ;  /* 0x0000000000080947 */ /* 0x00dfea0003800000 */
[----:B------:R-:W-:-:S06]  /*33e0*/  IMAD R6, R17, 0x4, R22 ;  /* 0x0000000411067824 */ /* 0x000fcc00078e0216 */
[----:B------:R0:W2:Y:S02]  /*33f0*/  ATOMS.ADD R6, [R6], R5 ;  /* 0x000000050606738c */ /* 0x0000a40000000000 */
.L_x_38:
[----:B------:R-:W-:Y:S05]  /*3400*/  BSYNC.RECONVERGENT B0 ;  /* 0x0000000000007941 */ /* 0x000fea0003800200 */
.L_x_37:
        /* <DEDUP_REMOVED lines=37> */
.L_x_40:
[----:B------:R-:W-:Y:S05]  /*3660*/  BSYNC.RECONVERGENT B0 ;  /* 0x0000000000007941 */ /* 0x000fea0003800200 */
.L_x_39:
[----:B------:R-:W-:Y:S01]  /*3670*/  R2P PR, R17, 0x7f ;  /* 0x0000007f11007804 */ /* 0x000fe20000000000 */
[----:B--2---:R2:W3:Y:S01]  /*3680*/  SHFL.IDX PT, R47, R0, R47, 0x1f ;  /* 0x00001f2f002f7589 */ /* 0x0044e200000e0000 */
[----:B------:R-:W-:Y:S11]  /*3690*/  BSSY.RECONVERGENT B0, `(.L_x_41) ;  /* 0x0000021000007945 */ /* 0x000ff60003800200 */
[----:B0-----:R-:W-:-:S02]  /*36a0*/  VOTE.ANY R15, PT, P0 ;  /* 0x00000000000f7806 */ /* 0x001fc400000e0100 */
        /* <DEDUP_REMOVED lines=19> */
[----:B------:R-:W-:Y:S01]  /*37e0*/  LOP3.LUT R15, R16, R15, RZ, 0xc0, !PT ;  /* 0x0000000f100f7212 */ /* 0x000fe200078ec0ff */
[----:B------:R-:W-:Y:S01]  /*37f0*/  IMAD.MOV.U32 R16, RZ, RZ, RZ ;  /* 0x000000ffff107224 */ /* 0x000fe200078e00ff */
[----:B------:R-:W-:Y:S02]  /*3800*/  @!P0 LOP3.LUT R20, RZ, R20, RZ, 0x33, !PT ;  /* 0x00000014ff148212 */ /* 0x000fe400078e33ff */
[----:B------:R-:W-:-:S04]  /*3810*/  LOP3.LUT R15, R18, R15, RZ, 0xc0, !PT ;  /* 0x0000000f120f7212 */ /* 0x000fc800078ec0ff */
[----:B------:R-:W-:-:S04]  /*3820*/  LOP3.LUT R20, R20, R15, RZ, 0xc0, !PT ;  /* 0x0000000f14147212 */ /* 0x000fc800078ec0ff */
[----:B------:R-:W0:Y:S01]  /*3830*/  FLO.U32 R49, R20 ;  /* 0x0000001400317300 */ /* 0x000e2200000e0000 */
[----:B------:R-:W-:-:S07]  /*3840*/  LOP3.LUT R50, R23, R20, RZ, 0xc0, !PT ;  /* 0x0000001417327212 */ /* 0x000fce00078ec0ff */
[----:B------:R-:W4:Y:S01]  /*3850*/  POPC R50, R50 ;  /* 0x0000003200327309 */ /* 0x000f220000000000 */
[----:B0-----:R-:W-:-:S13]  /*3860*/  ISETP.NE.AND P0, PT, R46, R49, PT ;  /* 0x000000312e00720c */ /* 0x001fda0003f05270 */
[----:B--234-:R-:W-:Y:S05]  /*3870*/  @P0 BRA `(.L_x_42) ;  /* 0x0000000000080947 */ /* 0x01cfea0003800000 */
[----:B------:R-:W-:-:S05]  /*3880*/  IMAD R17, R17, 0x4, R22 ;  /* 0x0000000411117824 */ /* 0x000fca00078e0216 */
[----:B------:R0:W2:Y:S02]  /*3890*/  ATOMS.ADD R16, [R17], R50 ;  /* 0x000000321110738c */ /* 0x0000a40000000000 */
.L_x_42:
[----:B------:R-:W-:Y:S05]  /*38a0*/  BSYNC.RECONVERGENT B0 ;  /* 0x0000000000007941 */ /* 0x000fea0003800200 */
.L_x_41:
[----:B------:R-:W-:Y:S01]  /*38b0*/  R2P PR, R11, 0x7f ;  /* 0x0000007f0b007804 */ /* 0x000fe20000000000 */
[----:B--2---:R2:W3:Y:S01]  /*38c0*/  SHFL.IDX PT, R49, R16, R49, 0x1f ;  /* 0x00001f3110317589 */ /* 0x0044e200000e0000 */
[----:B------:R-:W-:Y:S01]  /*38d0*/  BSSY.RECONVERGENT B0, `(.L_x_43) ;  /* 0x0000021000007945 */ /* 0x000fe20003800200 */
[----:B------:R-:W-:-:S10]  /*38e0*/  IMAD.MOV.U32 R20, RZ, RZ, RZ ;  /* 0x000000ffff147224 */ /* 0x000fd400078e00ff */
[----:B------:R-:W-:Y:S02]  /*38f0*/  VOTE.ANY R0, PT, P0 ;  /* 0x0000000000007806 */ /* 0x000fe400000e0100 */
[----:B------:R-:W-:Y:S02]  /*3900*/  VOTE.ANY R15, PT, P1 ;  /* 0x00000000000f7806 */ /* 0x000fe400008e0100 */
[----:B------:R-:W-:Y:S02]  /*3910*/  @!P0 LOP3.LUT R0, RZ, R0, RZ, 0x33, !PT ;  /* 0x00000000ff008212 */ /* 0x000fe400078e33ff */
[----:B0-----:R-:W-:Y:S02]  /*3920*/  VOTE.ANY R17, PT, P2 ;  /* 0x0000000000117806 */ /* 0x001fe400010e0100 */
        /* <DEDUP_REMOVED lines=25> */
[----:B------:R-:W-:-:S06]  /*3ac0*/  IMAD R20, R11, 0x4, R22 ;  /* 0x000000040b147824 */ /* 0x000fcc00078e0216 */
[----:B------:R0:W2:Y:S02]  /*3ad0*/  ATOMS.ADD R20, [R20], R21 ;  /* 0x000000151414738c */ /* 0x0000a40000000000 */
.L_x_44:
[----:B------:R-:W-:Y:S05]  /*3ae0*/  BSYNC.RECONVERGENT B0 ;  /* 0x0000000000007941 */ /* 0x000fea0003800200 */
.L_x_43:
[----:B------:R-:W-:Y:S01]  /*3af0*/  R2P PR, R7, 0x7f ;  /* 0x0000007f07007804 */ /* 0x000fe20000000000 */
[----:B--2---:R2:W3:Y:S01]  /*3b00*/  SHFL.IDX PT, R20, R20, R15, 0x1f ;  /* 0x00001f0f14147589 */ /* 0x0044e200000e0000 */
[----:B------:R-:W-:Y:S01]  /*3b10*/  BSSY.RECONVERGENT B0, `(.L_x_45) ;  /* 0x0000023000007945 */ /* 0x000fe20003800200 */
[----:B------:R-:W-:-:S10]  /*3b20*/  IMAD.MOV.U32 R16, RZ, RZ, RZ ;  /* 0x000000ffff107224 */ /* 0x000fd400078e00ff */
[----:B------:R-:W-:Y:S02]  /*3b30*/  VOTE.ANY R0, PT, P0 ;  /* 0x0000000000007806 */ /* 0x000fe400000e0100 */
[----:B------:R-:W-:Y:S02]  /*3b40*/  VOTE.ANY R11, PT, P1 ;  /* 0x00000000000b7806 */ /* 0x000fe400008e0100 */
[----:B------:R-:W-:Y:S02]  /*3b50*/  @!P0 LOP3.LUT R0, RZ, R0, RZ, 0x33, !PT ;  /* 0x00000000ff008212 */ /* 0x000fe400078e33ff */
[----:B------:R-:W-:Y:S02]  /*3b60*/  @!P1 LOP3.LUT R11, RZ, R11, RZ, 0x33, !PT ;  /* 0x0000000bff0b9212 */ /* 0x000fe400078e33ff */
[----:B------:R-:W-:Y:S02]  /*3b70*/  VOTE.ANY R17, PT, P2 ;  /* 0x0000000000117806 */ /* 0x000fe400010e0100 */
[----:B------:R-:W-:-:S02]  /*3b80*/  LOP3.LUT R0, R11, R0, RZ, 0xc0, !PT ;  /* 0x000000000b007212 */ /* 0x000fc400078ec0ff */
[----:B------:R-:W-:Y:S02]  /*3b90*/  VOTE.ANY R11, PT, P3 ;  /* 0x00000000000b7806 */ /* 0x000fe400018e0100 */
[----:B------:R-:W-:Y:S02]  /*3ba0*/  @!P2 LOP3.LUT R17, RZ, R17, RZ, 0x33, !PT ;  /* 0x00000011ff11a212 */ /* 0x000fe400078e33ff */
[----:B------:R-:W-:Y:S02]  /*3bb0*/  @!P3 LOP3.LUT R11, RZ, R11, RZ, 0x33, !PT ;  /* 0x0000000bff0bb212 */ /* 0x000fe400078e33ff */
[----:B------:R-:W-:Y:S02]  /*3bc0*/  LOP3.LUT R0, R17, R0, RZ, 0xc0, !PT ;  /* 0x0000000011007212 */ /* 0x000fe400078ec0ff */
[----:B------:R-:W-:Y:S02]  /*3bd0*/  LOP3.LUT P0, RZ, R7, 0x80, RZ, 0xc0, !PT ;  /* 0x0000008007ff7812 */ /* 0x000fe4000780c0ff */
[----:B------:R-:W-:-:S02]  /*3be0*/  VOTE.ANY R17, PT, P4 ;  /* 0x0000000000117806 */ /* 0x000fc400020e0100 */
[----:B------:R-:W-:Y:S02]  /*3bf0*/  LOP3.LUT R0, R11, R0, RZ, 0xc0, !PT ;  /* 0x000000000b007212 */ /* 0x000fe400078ec0ff */
[----:B------:R-:W-:Y:S02]  /*3c00*/  VOTE.ANY R11, PT, P5 ;  /* 0x00000000000b7806 */ /* 0x000fe400028e0100 */
[----:B------:R-:W-:Y:S02]  /*3c10*/  @!P4 LOP3.LUT R17, RZ, R17, RZ, 0x33, !PT ;  /* 0x00000011ff11c212 */ /* 0x000fe400078e33ff */
[----:B------:R-:W-:Y:S02]  /*3c20*/  @!P5 LOP3.LUT R11, RZ, R11, RZ, 0x33, !PT ;  /* 0x0000000bff0bd212 */ /* 0x000fe400078e33ff */
[----:B------:R-:W-:Y:S02]  /*3c30*/  LOP3.LUT R0, R17, R0, RZ, 0xc0, !PT ;  /* 0x0000000011007212 */ /* 0x000fe400078ec0ff */
[----:B------:R-:W-:-:S02]  /*3c40*/  VOTE.ANY R17, PT, P6 ;  /* 0x0000000000117806 */ /* 0x000fc400030e0100 */
[----:B------:R-:W-:Y:S02]  /*3c50*/  LOP3.LUT R0, R11, R0, RZ, 0xc0, !PT ;  /* 0x000000000b007212 */ /* 0x000fe400078ec0ff */
[----:B------:R-:W-:Y:S02]  /*3c60*/  VOTE.ANY R11, PT, P0 ;  /* 0x00000000000b7806 */ /* 0x000fe400000e0100 */
[----:B------:R-:W-:Y:S02]  /*3c70*/  @!P6 LOP3.LUT R17, RZ, R17, RZ, 0x33, !PT ;  /* 0x00000011ff11e212 */ /* 0x000fe400078e33ff */
[----:B------:R-:W-:Y:S02]  /*3c80*/  @!P0 LOP3.LUT R11, RZ, R11, RZ, 0x33, !PT ;  /* 0x0000000bff0b8212 */ /* 0x000fe400078e33ff */
[----:B------:R-:W-:-:S04]  /*3c90*/  LOP3.LUT R0, R17, R0, RZ, 0xc0, !PT ;  /* 0x0000000011007212 */ /* 0x000fc800078ec0ff */
[----:B------:R-:W-:Y:S02]  /*3ca0*/  LOP3.LUT R48, R11, R0, RZ, 0xc0, !PT ;  /* 0x000000000b307212 */ /* 0x000fe400078ec0ff */
[----:B------:R-:W-:Y:S02]  /*3cb0*/  SHF.R.U32.HI R0, RZ, UR6, R36 ;  /* 0x00000006ff007c19 */ /* 0x000fe40008011624 */
[----:B------:R-:W4:Y:S01]  /*3cc0*/  FLO.U32 R18, R48 ;  /* 0x0000003000127300 */ /* 0x000f2200000e0000 */
[----:B------:R-:W-:Y:S02]  /*3cd0*/  LOP3.LUT R19, R23, R48, RZ, 0xc0, !PT ;  /* 0x0000003017137212 */ /* 0x000fe400078ec0ff */
[----:B------:R-:W-:-:S05]  /*3ce0*/  LOP3.LUT R0, R0, UR5, RZ, 0x30, !PT ;  /* 0x0000000500007c12 */ /* 0x000fca000f8e30ff */
[----:B------:R-:W0:Y:S01]  /*3cf0*/  POPC R19, R19 ;  /* 0x0000001300137309 */ /* 0x000e220000000000 */
[----:B----4-:R-:W-:-:S13]  /*3d00*/  ISETP.NE.AND P0, PT, R46, R18, PT ;  /* 0x000000122e00720c */ /* 0x010fda0003f05270 */
[----:B0-23--:R-:W-:Y:S05]  /*3d10*/  @P0 BRA `(.L_x_46) ;  /* 0x0000000000080947 */ /* 0x00dfea0003800000 */
[----:B------:R-:W-:-:S06]  /*3d20*/  IMAD R16, R7, 0x4, R22 ;  /* 0x0000000407107824 */ /* 0x000fcc00078e0216 */
[----:B------:R0:W2:Y:S02]  /*3d30*/  ATOMS.ADD R16, [R16], R19 ;  /* 0x000000131010738c */ /* 0x0000a40000000000 */
.L_x_46:
[----:B------:R-:W-:Y:S05]  /*3d40*/  BSYNC.RECONVERGENT B0 ;  /* 0x0000000000007941 */ /* 0x000fea0003800200 */
.L_x_45:
[----:B------:R-:W-:Y:S01]  /*3d50*/  R2P PR, R0, 0x7f ;  /* 0x0000007f00007804 */ /* 0x000fe20000000000 */
[----:B--2---:R2:W3:Y:S01]  /*3d60*/  SHFL.IDX PT, R18, R16, R18, 0x1f ;  /* 0x00001f1210127589 */ /* 0x0044e200000e0000 */
[----:B------:R-:W-:Y:S01]  /*3d70*/  SHF.R.U32.HI R11, RZ, UR6, R35 ;  /* 0x00000006ff0b7c19 */ /* 0x000fe20008011623 */
[----:B------:R-:W-:Y:S01]  /*3d80*/  BSSY.RECONVERGENT B0, `(.L_x_47) ;  /* 0x0000022000007945 */ /* 0x000fe20003800200 */
[----:B------:R-:W-:Y:S02]  /*3d90*/  IMAD.MOV.U32 R15, RZ, RZ, RZ ;  /* 0x000000ffff0f7224 */ /* 0x000fe400078e00ff */
[----:B------:R-:W-:-:S07]  /*3da0*/  LOP3.LUT R11, R11, UR5, RZ, 0x30, !PT ;  /* 0x000000050b0b7c12 */ /* 0x000fce000f8e30ff */
[----:B------:R-:W-:Y:S02]  /*3db0*/  VOTE.ANY R7, PT, P0 ;  /* 0x0000000000077806 */ /* 0x000fe400000e0100 */
[----:B------:R-:W-:Y:S02]  /*3dc0*/  VOTE.ANY R48, PT, P1 ;  /* 0x0000000000307806 */ /* 0x000fe400008e0100 */
[----:B------:R-:W-:Y:S02]  /*3dd0*/  @!P0 LOP3.LUT R7, RZ, R7, RZ, 0x33, !PT ;  /* 0x00000007ff078212 */ /* 0x000fe400078e33ff */
[----:B------:R-:W-:Y:S02]  /*3de0*/  @!P1 LOP3.LUT R48, RZ, R48, RZ, 0x33, !PT ;  /* 0x00000030ff309212 */ /* 0x000fe400078e33ff */
[----:B------:R-:W-:Y:S02]  /*3df0*/  LOP3.LUT P0, RZ, R0, 0x80, RZ, 0xc0, !PT ;  /* 0x0000008000ff7812 */ /* 0x000fe4000780c0ff */
[----:B------:R-:W-:-:S02]  /*3e00*/  LOP3.LUT R7, R48, R7, RZ, 0xc0, !PT ;  /* 0x0000000730077212 */ /* 0x000fc400078ec0ff */
[----:B------:R-:W-:-:S04]  /*3e10*/  VOTE.ANY R48, PT, P2 ;  /* 0x0000000000307806 */ /* 0x000fc800010e0100 */
[----:B------:R-:W-:-:S04]  /*3e20*/  @!P2 LOP3.LUT R48, RZ, R48, RZ, 0x33, !PT ;  /* 0x00000030ff30a212 */ /* 0x000fc800078e33ff */
[----:B------:R-:W-:Y:S02]  /*3e30*/  LOP3.LUT R7, R48, R7, RZ, 0xc0, !PT ;  /* 0x0000000730077212 */ /* 0x000fe400078ec0ff */
        /* <DEDUP_REMOVED lines=14> */
[----:B------:R-:W-:-:S04]  /*3f20*/  LOP3.LUT R48, R48, R7, RZ, 0xc0, !PT ;  /* 0x0000000730307212 */ /* 0x000fc800078ec0ff */
[----:B------:R-:W4:Y:S01]  /*3f30*/  FLO.U32 R52, R48 ;  /* 0x0000003000347300 */ /* 0x000f2200000e0000 */
[----:B------:R-:W-:-:S07]  /*3f40*/  LOP3.LUT R17, R23, R48, RZ, 0xc0, !PT ;  /* 0x0000003017117212 */ /* 0x000fce00078ec0ff */
[----:B------:R-:W0:Y:S01]  /*3f50*/  POPC R17, R17 ;  /* 0x0000001100117309 */ /* 0x000e220000000000 */
[----:B----4-:R-:W-:-:S13]  /*3f60*/  ISETP.NE.AND P0, PT, R46, R52, PT ;  /* 0x000000342e00720c */ /* 0x010fda0003f05270 */
[----:B0-23--:R-:W-:Y:S05]  /*3f70*/  @P0 BRA `(.L_x_48) ;  /* 0x0000000000080947 */ /* 0x00dfea0003800000 */
[----:B------:R-:W-:-:S05]  /*3f80*/  IMAD R0, R0, 0x4, R22 ;  /* 0x0000000400007824 */ /* 0x000fca00078e0216 */
[----:B------:R0:W2:Y:S02]  /*3f90*/  ATOMS.ADD R15, [R0], R17 ;  /* 0x00000011000f738c */ /* 0x0000a40000000000 */
.L_x_48:
[----:B------:R-:W-:Y:S05]  /*3fa0*/  BSYNC.RECONVERGENT B0 ;  /* 0x0000000000007941 */ /* 0x000fea0003800200 */
.L_x_47:
[----:B------:R-:W-:Y:S01]  /*3fb0*/  R2P PR, R11, 0x7f ;  /* 0x0000007f0b007804 */ /* 0x000fe20000000000 */
[----:B--2---:R2:W3:Y:S01]  /*3fc0*/  SHFL.IDX PT, R16, R15, R52, 0x1f ;  /* 0x00001f340f107589 */ /* 0x0044e200000e0000 */
[----:B------:R-:W-:Y:S11]  /*3fd0*/  BSSY.RECONVERGENT B0, `(.L_x_49) ;  /* 0x0000023000007945 */ /* 0x000ff60003800200 */
[----:B0-----:R-:W-:-:S02]  /*3fe0*/  VOTE.ANY R0, PT, P0 ;  /* 0x0000000000007806 */ /* 0x001fc400000e0100 */
[----:B------:R-:W-:Y:S02]  /*3ff0*/  VOTE.ANY R7, PT, P1 ;  /* 0x0000000000077806 */ /* 0x000fe400008e0100 */
[----:B------:R-:W-:Y:S02]  /*4000*/  @!P0 LOP3.LUT R0, RZ, R0, RZ, 0x33, !PT ;  /* 0x00000000ff008212 */ /* 0x000fe400078e33ff */
[----:B------:R-:W-:Y:S02]  /*4010*/  @!P1 LOP3.LUT R7, RZ, R7, RZ, 0x33, !PT ;  /* 0x00000007ff079212 */ /* 0x000fe400078e33ff */
[----:B------:R-:W-:Y:S02]  /*4020*/  LOP3.LUT P0, RZ, R11, 0x80, RZ, 0xc0, !PT ;  /* 0x000000800bff7812 */ /* 0x000fe4000780c0ff */
        /* <DEDUP_REMOVED lines=19> */
[----:B------:R0:W4:Y:S01]  /*4160*/  FLO.U32 R7, R0 ;  /* 0x0000000000077300 */ /* 0x00012200000e0000 */
[----:B------:R-:W-:-:S07]  /*4170*/  LOP3.LUT R48, R23, R0, RZ, 0xc0, !PT ;  /* 0x0000000017307212 */ /* 0x000fce00078ec0ff */
[----:B--2---:R2:W1:Y:S01]  /*4180*/  POPC R15, R48 ;  /* 0x00000030000f7309 */ /* 0x0044620000000000 */
[----:B0-----:R-:W-:-:S04]  /*4190*/  SHF.R.U32.HI R0, RZ, UR6, R34 ;  /* 0x00000006ff007c19 */ /* 0x001fc80008011622 */
[----:B------:R-:W-:Y:S02]  /*41a0*/  LOP3.LUT R0, R0, UR5, RZ, 0x30, !PT ;  /* 0x0000000500007c12 */ /* 0x000fe4000f8e30ff */
[----:B----4-:R-:W-:Y:S01]  /*41b0*/  ISETP.NE.AND P0, PT, R46, R7, PT ;  /* 0x000000072e00720c */ /* 0x010fe20003f05270 */
[----:B--2---:R-:W-:-:S12]  /*41c0*/  IMAD.MOV.U32 R48, RZ, RZ, RZ ;  /* 0x000000ffff307224 */ /* 0x004fd800078e00ff */
[----:B-1-3--:R-:W-:Y:S05]  /*41d0*/  @P0 BRA `(.L_x_50) ;  /* 0x0000000000080947 */ /* 0x00afea0003800000 */
[----:B------:R-:W-:-:S06]  /*41e0*/  IMAD R48, R11, 0x4, R22 ;  /* 0x000000040b307824 */ /* 0x000fcc00078e0216 */
[----:B------:R0:W1:Y:S02]  /*41f0*/  ATOMS.ADD R48, [R48], R15 ;  /* 0x0000000f3030738c */ /* 0x0000640000000000 */
.L_x_50:
[----:B------:R-:W-:Y:S05]  /*4200*/  BSYNC.RECONVERGENT B0 ;  /* 0x0000000000007941 */ /* 0x000fea0003800200 */
.L_x_49:
[----:B------:R-:W-:Y:S01]  /*4210*/  R2P PR, R0, 0x7f ;  /* 0x0000007f00007804 */ /* 0x000fe20000000000 */
[----:B------:R-:W-:Y:S01]  /*4220*/  IMAD.IADD R14, R14, 0x1, R8 ;  /* 0x000000010e0e7824 */ /* 0x000fe200078e0208 */
[----:B------:R-:W-:Y:S01]  /*4230*/  BSSY.RECONVERGENT B0, `(.L_x_51) ;  /* 0x0000025000007945 */ /* 0x000fe20003800200 */
[----:B------:R-:W-:Y:S02]  /*4240*/  IMAD.IADD R13, R13, 0x1, R12 ;  /* 0x000000010d0d7824 */ /* 0x000fe400078e020c */
[----:B-1----:R1:W2:Y:S08]  /*4250*/  SHFL.IDX PT, R12, R48, R7, 0x1f ;  /* 0x00001f07300c7589 */ /* 0x0022b000000e0000 */
[----:B------:R-:W-:-:S02]  /*4260*/  VOTE.ANY R11, PT, P0 ;  /* 0x00000000000b7806 */ /* 0x000fc400000e0100 */
[----:B------:R-:W-:Y:S01]  /*4270*/  VOTE.ANY R8, PT, P1 ;  /* 0x0000000000087806 */ /* 0x000fe200008e0100 */
[----:B-1----:R-:W-:Y:S01]  /*4280*/  IMAD.MOV.U32 R7, RZ, RZ, RZ ;  /* 0x000000ffff077224 */ /* 0x002fe200078e00ff */
        /* <DEDUP_REMOVED lines=22> */
[----:B------:R1:W3:Y:S01]  /*43f0*/  FLO.U32 R8, R52 ;  /* 0x0000003400087300 */ /* 0x0002e200000e0000 */
[----:B------:R-:W-:-:S07]  /*4400*/  LOP3.LUT R11, R23, R52, RZ, 0xc0, !PT ;  /* 0x00000034170b7212 */ /* 0x000fce00078ec0ff */
[----:B------:R-:W4:Y:S01]  /*4410*/  POPC R11, R11 ;  /* 0x0000000b000b7309 */ /* 0x000f220000000000 */
[----:B-1----:R-:W-:-:S04]  /*4420*/  SHF.R.U32.HI R52, RZ, UR6, R26 ;  /* 0x00000006ff347c19 */ /* 0x002fc8000801161a */
[----:B------:R-:W-:Y:S02]  /*4430*/  LOP3.LUT R48, R52, UR5, RZ, 0x30, !PT ;  /* 0x0000000534307c12 */ /* 0x000fe4000f8e30ff */
[----:B---3--:R-:W-:-:S13]  /*4440*/  ISETP.NE.AND P0, PT, R46, R8, PT ;  /* 0x000000082e00720c */ /* 0x008fda0003f05270 */
[----:B--2-4-:R-:W-:Y:S05]  /*4450*/  @P0 BRA `(.L_x_52) ;  /* 0x0000000000080947 */ /* 0x014fea0003800000 */
[----:B------:R-:W-:-:S05]  /*4460*/  IMAD R0, R0, 0x4, R22 ;  /* 0x0000000400007824 */ /* 0x000fca00078e0216 */
[----:B------:R1:W2:Y:S02]  /*4470*/  ATOMS.ADD R7, [R0], R11 ;  /* 0x0000000b0007738c */ /* 0x0002a40000000000 */
.L_x_52:
[----:B------:R-:W-:Y:S05]  /*4480*/  BSYNC.RECONVERGENT B0 ;  /* 0x0000000000007941 */ /* 0x000fea0003800200 */
.L_x_51:
[----:B------:R-:W-:Y:S01]  /*4490*/  R2P PR, R48, 0x7f ;  /* 0x0000007f30007804 */ /* 0x000fe20000000000 */
[----:B------:R-:W-:Y:S01]  /*44a0*/  IMAD.IADD R10, R10, 0x1, R51 ;  /* 0x000000010a0a7824 */ /* 0x000fe200078e0233 */
[----:B--2---:R2:W3:Y:S01]  /*44b0*/  SHFL.IDX PT, R8, R7, R8, 0x1f ;  /* 0x00001f0807087589 */ /* 0x0044e200000e0000 */
[----:B------:R-:W-:Y:S01]  /*44c0*/  BSSY.RECONVERGENT B0, `(.L_x_53) ;  /* 0x0000024000007945 */ /* 0x000fe20003800200 */
[----:B------:R-:W-:Y:S02]  /*44d0*/  IMAD.IADD R9, R9, 0x1, R45 ;  /* 0x0000000109097824 */ /* 0x000fe400078e022d */
[----:B------:R-:W-:-:S07]  /*44e0*/  IMAD.MOV.U32 R45, RZ, RZ, RZ ;  /* 0x000000ffff2d7224 */ /* 0x000fce00078e00ff */
[----:B-1----:R-:W-:Y:S02]  /*44f0*/  VOTE.ANY R0, PT, P0 ;  /* 0x0000000000007806 */ /* 0x002fe400000e0100 */
        /* <DEDUP_REMOVED lines=23> */
[----:B------:R-:W-:Y:S02]  /*4670*/  SHF.R.U32.HI R51, RZ, UR6, R33 ;  /* 0x00000006ff337c19 */ /* 0x000fe40008011621 */
[----:B------:R1:W4:Y:S02]  /*4680*/  FLO.U32 R0, R52 ;  /* 0x0000003400007300 */ /* 0x00032400000e0000 */
[----:B------:R-:W-:Y:S02]  /*4690*/  LOP3.LUT R51, R51, UR5, RZ, 0x30, !PT ;  /* 0x0000000533337c12 */ /* 0x000fe4000f8e30ff */
[----:B-1----:R-:W-:-:S04]  /*46a0*/  LOP3.LUT R52, R23, R52, RZ, 0xc0, !PT ;  /* 0x0000003417347212 */ /* 0x002fc800078ec0ff */
[----:B--2---:R1:W2:Y:S01]  /*46b0*/  POPC R7, R52 ;  /* 0x0000003400077309 */ /* 0x0042a20000000000 */
[----:B----4-:R-:W-:-:S13]  /*46c0*/  ISETP.NE.AND P0, PT, R46, R0, PT ;  /* 0x000000002e00720c */ /* 0x010fda0003f05270 */
[----:B-123--:R-:W-:Y:S05]  /*46d0*/  @P0 BRA `(.L_x_54) ;  /* 0x0000000000080947 */ /* 0x00efea0003800000 */
[----:B------:R-:W-:-:S05]  /*46e0*/  IMAD R48, R48, 0x4, R22 ;  /* 0x0000000430307824 */ /* 0x000fca00078e0216 */
[----:B------:R1:W2:Y:S02]  /*46f0*/  ATOMS.ADD R45, [R48], R7 ;  /* 0x00000007302d738c */ /* 0x0002a40000000000 */
.L_x_54:
[----:B------:R-:W-:Y:S05]  /*4700*/  BSYNC.RECONVERGENT B0 ;  /* 0x0000000000007941 */ /* 0x000fea0003800200 */
.L_x_53:
[----:B------:R-:W-:Y:S01]  /*4710*/  R2P PR, R51, 0x7f ;  /* 0x0000007f33007804 */ /* 0x000fe20000000000 */
[----:B------:R-:W-:Y:S01]  /*4720*/  IMAD.IADD R6, R5, 0x1, R6 ;  /* 0x0000000105067824 */ /* 0x000fe200078e0206 */
[----:B--2---:R2:W3:Y:S01]  /*4730*/  SHFL.IDX PT, R0, R45, R0, 0x1f ;  /* 0x00001f002d007589 */ /* 0x0044e200000e0000 */
[----:B------:R-:W-:Y:S01]  /*4740*/  IMAD.IADD R4, R4, 0x1, R47 ;  /* 0x0000000104047824 */ /* 0x000fe200078e022f */
[----:B------:R-:W-:Y:S01]  /*4750*/  SHF.R.U32.HI R47, RZ, UR6, R32 ;  /* 0x00000006ff2f7c19 */ /* 0x000fe20008011620 */
[----:B------:R-:W-:Y:S03]  /*4760*/  BSSY.RECONVERGENT B0, `(.L_x_55) ;  /* 0x0000022000007945 */ /* 0x000fe60003800200 */
[----:B------:R-:W-:-:S05]  /*4770*/  LOP3.LUT R47, R47, UR5, RZ, 0x30, !PT ;  /* 0x000000052f2f7c12 */ /* 0x000fca000f8e30ff */
        /* <DEDUP_REMOVED lines=9> */
[----:B------:R-:W-:Y:S02]  /*4810*/  VOTE.ANY R48, PT, P3 ;  /* 0x0000000000307806 */ /* 0x000fe400018e0100 */
[----:B------:R-:W-:Y:S02]  /*4820*/  VOTE.ANY R52, PT, P0 ;  /* 0x0000000000347806 */ /* 0x000fe400000e0100 */
[----:B------:R-:W-:Y:S02]  /*4830*/  @!P3 LOP3.LUT R48, RZ, R48, RZ, 0x33, !PT ;  /* 0x00000030ff30b212 */ /* 0x000fe400078e33ff */
[----:B------:R-:W-:Y:S02]  /*4840*/  @!P0 LOP3.LUT R52, RZ, R52, RZ, 0x33, !PT ;  /* 0x00000034ff348212 */ /* 0x000fe400078e33ff */
        /* <DEDUP_REMOVED lines=9> */
[----:B------:R-:W-:Y:S01]  /*48e0*/  LOP3.LUT R5, R48, R5, RZ, 0xc0, !PT ;  /* 0x0000000530057212 */ /* 0x000fe200078ec0ff */
[----:B------:R-:W-:-:S03]  /*48f0*/  IMAD.MOV.U32 R48, RZ, RZ, RZ ;  /* 0x000000ffff307224 */ /* 0x000fc600078e00ff */
[----:B------:R-:W-:-:S04]  /*4900*/  LOP3.LUT R52, R52, R5, RZ, 0xc0, !PT ;  /* 0x0000000534347212 */ /* 0x000fc800078ec0ff */
[----:B------:R1:W4:Y:S02]  /*4910*/  FLO.U32 R5, R52 ;  /* 0x0000003400057300 */ /* 0x00032400000e0000 */
[----:B-1----:R-:W-:-:S06]  /*4920*/  LOP3.LUT R52, R23, R52, RZ, 0xc0, !PT ;  /* 0x0000003417347212 */ /* 0x002fcc00078ec0ff */
[----:B--2---:R1:W2:Y:S01]  /*4930*/  POPC R45, R52 ;  /* 0x00000034002d7309 */ /* 0x0042a20000000000 */
[----:B----4-:R-:W-:-:S13]  /*4940*/  ISETP.NE.AND P0, PT, R46, R5, PT ;  /* 0x000000052e00720c */ /* 0x010fda0003f05270 */
[----:B-1-3--:R-:W-:Y:S05]  /*4950*/  @P0 BRA `(.L_x_56) ;  /* 0x0000000000080947 */ /* 0x00afea0003800000 */
[----:B------:R-:W-:-:S06]  /*4960*/  IMAD R48, R51, 0x4, R22 ;  /* 0x0000000433307824 */ /* 0x000fcc00078e0216 */
[----:B--2---:R1:W3:Y:S02]  /*4970*/  ATOMS.ADD R48, [R48], R45 ;  /* 0x0000002d3030738c */ /* 0x0042e40000000000 */
.L_x_56:
[----:B------:R-:W-:Y:S05]  /*4980*/  BSYNC.RECONVERGENT B0 ;  /* 0x0000000000007941 */ /* 0x000fea0003800200 */
.L_x_55:
[----:B------:R-:W-:Y:S01]  /*4990*/  R2P PR, R47, 0x7f ;  /* 0x0000007f2f007804 */ /* 0x000fe20000000000 */
[----:B------:R-:W-:Y:S01]  /*49a0*/  IMAD.IADD R50, R50, 0x1, R49 ;  /* 0x0000000132327824 */ /* 0x000fe200078e0231 */
[----:B---3--:R3:W4:Y:S01]  /*49b0*/  SHFL.IDX PT, R48, R48, R5, 0x1f ;  /* 0x00001f0530307589 */ /* 0x00872200000e0000 */
[----:B------:R-:W-:Y:S01]  /*49c0*/  IMAD.IADD R20, R21, 0x1, R20 ;  /* 0x0000000115147824 */ /* 0x000fe200078e0214 */
[----:B------:R-:W-:Y:S01]  /*49d0*/  SHF.R.U32.HI R21, RZ, UR6, R31 ;  /* 0x00000006ff157c19 */ /* 0x000fe2000801161f */
[----:B------:R-:W-:Y:S03]  /*49e0*/  BSSY.RECONVERGENT B0, `(.L_x_57) ;  /* 0x0000022000007945 */ /* 0x000fe60003800200 */
[----:B---3--:R-:W-:Y:S01]  /*49f0*/  LOP3.LUT R5, R21, UR5, RZ, 0x30, !PT ;  /* 0x0000000515057c12 */ /* 0x008fe2000f8e30ff */
[----:B------:R-:W-:-:S04]  /*4a00*/  IMAD.MOV.U32 R21, RZ, RZ, RZ ;  /* 0x000000ffff157224 */ /* 0x000fc800078e00ff */
        /* <DEDUP_REMOVED lines=23> */
[----:B------:R-:W-:-:S04]  /*4b80*/  LOP3.LUT R52, R49, R52, RZ, 0xc0, !PT ;  /* 0x0000003431347212 */ /* 0x000fc800078ec0ff */
[----:B------:R-:W3:Y:S01]  /*4b90*/  FLO.U32 R49, R52 ;  /* 0x0000003400317300 */ /* 0x000ee200000e0000 */
[----:B------:R-:W-:-:S07]  /*4ba0*/  LOP3.LUT R51, R23, R52, RZ, 0xc0, !PT ;  /* 0x0000003417337212 */ /* 0x000fce00078ec0ff */
[----:B------:R-:W0:Y:S01]  /*4bb0*/  POPC R51, R51 ;  /* 0x0000003300337309 */ /* 0x000e220000000000 */
[----:B---3--:R-:W-:-:S13]  /*4bc0*/  ISETP.NE.AND P0, PT, R46, R49, PT ;  /* 0x000000312e00720c */ /* 0x008fda0003f05270 */
[----:B0---4-:R-:W-:Y:S05]  /*4bd0*/  @P0 BRA `(.L_x_58) ;  /* 0x0000000000080947 */ /* 0x011fea0003800000 */
[----:B------:R-:W-:-:S05]  /*4be0*/  IMAD R52, R47, 0x4, R22 ;  /* 0x000000042f347824 */ /* 0x000fca00078e0216 */
[----:B------:R0:W3:Y:S02]  /*4bf0*/  ATOMS.ADD R21, [R52], R51 ;  /* 0x000000333415738c */ /* 0x0000e40000000000 */
.L_x_58:
[----:B------:R-:W-:Y:S05]  /*4c00*/  BSYNC.RECONVERGENT B0 ;  /* 0x0000000000007941 */ /* 0x000fea0003800200 */
.L_x_57:
        /* <DEDUP_REMOVED lines=9> */
[----:B0-----:R-:W-:Y:S02]  /*4ca0*/  VOTE.ANY R52, PT, P1 ;  /* 0x0000000000347806 */ /* 0x001fe400008e0100 */
        /* <DEDUP_REMOVED lines=22> */
[----:B------:R-:W0:Y:S01]  /*4e10*/  FLO.U32 R19, R52 ;  /* 0x0000003400137300 */ /* 0x000e2200000e0000 */
[----:B------:R-:W-:-:S07]  /*4e20*/  LOP3.LUT R47, R23, R52, RZ, 0xc0, !PT ;  /* 0x00000034172f7212 */ /* 0x000fce00078ec0ff */
[----:B------:R-:W3:Y:S01]  /*4e30*/  POPC R47, R47 ;  /* 0x0000002f002f7309 */ /* 0x000ee20000000000 */
[----:B0-----:R-:W-:-:S13]  /*4e40*/  ISETP.NE.AND P0, PT, R46, R19, PT ;  /* 0x000000132e00720c */ /* 0x001fda0003f05270 */
[----:B---34-:R-:W-:Y:S05]  /*4e50*/  @P0 BRA `(.L_x_60) ;  /* 0x0000000000080947 */ /* 0x018fea0003800000 */
[----:B------:R-:W-:-:S05]  /*4e60*/  IMAD R52, R5, 0x4, R22 ;  /* 0x0000000405347824 */ /* 0x000fca00078e0216 */
[----:B------:R0:W3:Y:S02]  /*4e70*/  ATOMS.ADD R17, [R52], R47 ;  /* 0x0000002f3411738c */ /* 0x0000e40000000000 */
.L_x_60:
[----:B------:R-:W-:Y:S05]  /*4e80*/  BSYNC.RECONVERGENT B0 ;  /* 0x0000000000007941 */ /* 0x000fea0003800200 */
.L_x_59:
        /* <DEDUP_REMOVED lines=39> */
.L_x_62:
[----:B------:R-:W-:Y:S05]  /*5100*/  BSYNC.RECONVERGENT B0 ;  /* 0x0000000000007941 */ /* 0x000fea0003800200 */
.L_x_61:
[----:B------:R-:W-:Y:S01]  /*5110*/  R2P PR, R19, 0x7f ;  /* 0x0000007f13007804 */ /* 0x000fe20000000000 */
[----:B------:R-:W-:Y:S01]  /*5120*/  IMAD.IADD R0, R7, 0x1, R0 ;  /* 0x0000000107007824 */ /* 0x000fe200078e0200 */
[----:B---3--:R3:W4:Y:S01]  /*5130*/  SHFL.IDX PT, R11, R11, R5, 0x1f ;  /* 0x00001f050b0b7589 */ /* 0x00872200000e0000 */
[----:B--2---:R-:W-:Y:S01]  /*5140*/  IMAD.IADD R48, R45, 0x1, R48 ;  /* 0x000000012d307824 */ /* 0x004fe200078e0230 */
[----:B-1----:R-:W-:Y:S01]  /*5150*/  SHF.R.U32.HI R45, RZ, UR6, R28 ;  /* 0x00000006ff2d7c19 */ /* 0x002fe2000801161c */
[----:B------:R-:W-:Y:S03]  /*5160*/  BSSY.RECONVERGENT B0, `(.L_x_63) ;  /* 0x0000022000007945 */ /* 0x000fe60003800200 */
[----:B------:R-:W-:-:S05]  /*5170*/  LOP3.LUT R45, R45, UR5, RZ, 0x30, !PT ;  /* 0x000000052d2d7c12 */ /* 0x000fca000f8e30ff */
        /* <DEDUP_REMOVED lines=24> */
[----:B------:R0:W1:Y:S01]  /*5300*/  FLO.U32 R7, R52 ;  /* 0x0000003400077300 */ /* 0x00006200000e0000 */
[----:B------:R-:W-:-:S07]  /*5310*/  LOP3.LUT R49, R23, R52, RZ, 0xc0, !PT ;  /* 0x0000003417317212 */ /* 0x000fce00078ec0ff */
[----:B------:R-:W2:Y:S01]  /*5320*/  POPC R49, R49 ;  /* 0x0000003100317309 */ /* 0x000ea20000000000 */
[----:B0-----:R-:W-:Y:S01]  /*5330*/  IMAD.MOV.U32 R52, RZ, RZ, RZ ;  /* 0x000000ffff347224 */ /* 0x001fe200078e00ff */
[----:B-1----:R-:W-:-:S13]  /*5340*/  ISETP.NE.AND P0, PT, R46, R7, PT ;  /* 0x000000072e00720c */ /* 0x002fda0003f05270 */
[----:B--234-:R-:W-:Y:S05]  /*5350*/  @P0 BRA `(.L_x_64) ;  /* 0x0000000000080947 */ /* 0x01cfea0003800000 */
[----:B------:R-:W-:-:S06]  /*5360*/  IMAD R52, R19, 0x4, R22 ;  /* 0x0000000413347824 */ /* 0x000fcc00078e0216 */
[----:B------:R0:W1:Y:S02]  /*5370*/  ATOMS.ADD R52, [R52], R49 ;  /* 0x000000313434738c */ /* 0x0000640000000000 */
.L_x_64:
[----:B------:R-:W-:Y:S05]  /*5380*/  BSYNC.RECONVERGENT B0 ;  /* 0x0000000000007941 */ /* 0x000fea0003800200 */
.L_x_63:
[----:B------:R-:W-:Y:S01]  /*5390*/  R2P PR, R45, 0x7f ;  /* 0x0000007f2d007804 */ /* 0x000fe20000000000 */
[----:B-1----:R1:W2:Y:S01]  /*53a0*/  SHFL.IDX PT, R52, R52, R7, 0x1f ;  /* 0x00001f0734347589 */ /* 0x0022a200000e0000 */
[----:B------:R-:W-:Y:S11]  /*53b0*/  BSSY.RECONVERGENT B0, `(.L_x_65) ;  /* 0x0000021000007945 */ /* 0x000ff60003800200 */
[----:B------:R-:W-:-:S02]  /*53c0*/  VOTE.ANY R5, PT, P0 ;  /* 0x0000000000057806 */ /* 0x000fc400000e0100 */
[----:B------:R-:W-:Y:S02]  /*53d0*/  VOTE.ANY R19, PT, P1 ;  /* 0x0000000000137806 */ /* 0x000fe400008e0100 */
[----:B------:R-:W-:Y:S02]  /*53e0*/  @!P0 LOP3.LUT R5, RZ, R5, RZ, 0x33, !PT ;  /* 0x00000005ff058212 */ /* 0x000fe400078e33ff */
[----:B------:R-:W-:Y:S02]  /*53f0*/  @!P1 LOP3.LUT R19, RZ, R19, RZ, 0x33, !PT ;  /* 0x00000013ff139212 */ /* 0x000fe400078e33ff */
[----:B-1----:R-:W-:Y:S02]  /*5400*/  VOTE.ANY R7, PT, P5 ;  /* 0x0000000000077806 */ /* 0x002fe400028e0100 */
[----:B------:R-:W-:Y:S02]  /*5410*/  LOP3.LUT R5, R19, R5, RZ, 0xc0, !PT ;  /* 0x0000000513057212 */ /* 0x000fe400078ec0ff */
[----:B------:R-:W-:-:S02]  /*5420*/  VOTE.ANY R19, PT, P2 ;  /* 0x0000000000137806 */ /* 0x000fc400010e0100 */
        /* <DEDUP_REMOVED lines=9> */
[----:B------:R-:W-:-:S04]  /*54c0*/  LOP3.LUT R5, R19, R5, RZ, 0xc0, !PT ;  /* 0x0000000513057212 */ /* 0x000fc800078ec0ff */
[----:B------:R-:W-:Y:S02]  /*54d0*/  LOP3.LUT R5, R7, R5, RZ, 0xc0, !PT ;  /* 0x0000000507057212 */ /* 0x000fe400078ec0ff */
[----:B------:R-:W-:-:S04]  /*54e0*/  VOTE.ANY R7, PT, P6 ;  /* 0x0000000000077806 */ /* 0x000fc800030e0100 */
[----:B------:R-:W-:-:S04]  /*54f0*/  @!P6 LOP3.LUT R7, RZ, R7, RZ, 0x33, !PT ;  /* 0x00000007ff07e212 */ /* 0x000fc800078e33ff */
[----:B------:R-:W-:Y:S02]  /*5500*/  LOP3.LUT R5, R7, R5, RZ, 0xc0, !PT ;  /* 0x0000000507057212 */ /* 0x000fe400078ec0ff */
[----:B------:R-:W-:-:S04]  /*5510*/  VOTE.ANY R7, PT, P0 ;  /* 0x0000000000077806 */ /* 0x000fc800000e0100 */
[----:B------:R-:W-:-:S04]  /*5520*/  @!P0 LOP3.LUT R7, RZ, R7, RZ, 0x33, !PT ;  /* 0x00000007ff078212 */ /* 0x000fc800078e33ff */
[----:B------:R-:W-:-:S04]  /*5530*/  LOP3.LUT R19, R7, R5, RZ, 0xc0, !PT ;  /* 0x0000000507137212 */ /* 0x000fc800078ec0ff */
[----:B------:R-:W1:Y:S01]  /*5540*/  FLO.U32 R7, R19 ;  /* 0x0000001300077300 */ /* 0x000e6200000e0000 */
[----:B------:R-:W-:-:S07]  /*5550*/  LOP3.LUT R5, R23, R19, RZ, 0xc0, !PT ;  /* 0x0000001317057212 */ /* 0x000fce00078ec0ff */
[----:B------:R-:W3:Y:S01]  /*5560*/  POPC R5, R5 ;  /* 0x0000000500057309 */ /* 0x000ee20000000000 */
[----:B-1----:R-:W-:Y:S01]  /*5570*/  ISETP.NE.AND P0, PT, R46, R7, PT ;  /* 0x000000072e00720c */ /* 0x002fe20003f05270 */
[----:B------:R-:W-:-:S12]  /*5580*/  IMAD.MOV.U32 R46, RZ, RZ, RZ ;  /* 0x000000ffff2e7224 */ /* 0x000fd800078e00ff */
[----:B--23--:R-:W-:Y:S05]  /*5590*/  @P0 BRA `(.L_x_66) ;  /* 0x0000000000080947 */ /* 0x00cfea0003800000 */
[----:B------:R-:W-:-:S05]  /*55a0*/  IMAD R22, R45, 0x4, R22 ;  /* 0x000000042d167824 */ /* 0x000fca00078e0216 */
[----:B------:R1:W2:Y:S02]  /*55b0*/  ATOMS.ADD R46, [R22], R5 ;  /* 0x00000005162e738c */ /* 0x0002a40000000000 */
.L_x_66:
[----:B------:R-:W-:Y:S05]  /*55c0*/  BSYNC.RECONVERGENT B0 ;  /* 0x0000000000007941 */ /* 0x000fea0003800200 */
.L_x_65:
[----:B-12---:R1:W2:Y:S01]  /*55d0*/  SHFL.IDX PT, R22, R46, R7, 0x1f ;  /* 0x00001f072e167589 */ /* 0x0062a200000e0000 */
[----:B------:R-:W-:Y:S01]  /*55e0*/  LOP3.LUT R19, RZ, R44, RZ, 0x33, !PT ;  /* 0x0000002cff137212 */ /* 0x000fe200078e33ff */
[----:B------:R-:W-:Y:S01]  /*55f0*/  IMAD.IADD R11, R15, 0x1, R11 ;  /* 0x000000010f0b7824 */ /* 0x000fe200078e020b */
[----:B------:R-:W-:Y:S01]  /*5600*/  LEA R14, R14, UR4, 0x2 ;  /* 0x000000040e0e7c11 */ /* 0x000fe2000f8e10ff */
[----:B------:R-:W-:Y:S01]  /*5610*/  BAR.SYNC.DEFER_BLOCKING 0x0 ;  /* 0x0000000000007b1d */ /* 0x000fe20000010000 */
[----:B------:R-:W-:Y:S01]  /*5620*/  LOP3.LUT R43, RZ, R43, RZ, 0x33, !PT ;  /* 0x0000002bff2b7212 */ /* 0x000fe200078e33ff */
[----:B------:R-:W-:Y:S01]  /*5630*/  IMAD.IADD R21, R51, 0x1, R21 ;  /* 0x0000000133157824 */ /* 0x000fe200078e0215 */
[----:B------:R-:W-:Y:S01]  /*5640*/  LEA R13, R13, UR4, 0x2 ;  /* 0x000000040d0d7c11 */ /* 0x000fe2000f8e10ff */
[----:B------:R-:W-:Y:S01]  /*5650*/  IMAD.IADD R17, R47, 0x1, R17 ;  /* 0x000000012f117824 */ /* 0x000fe200078e0211 */
[----:B------:R-:W-:Y:S01]  /*5660*/  LOP3.LUT R15, RZ, R42, RZ, 0x33, !PT ;  /* 0x0000002aff0f7212 */ /* 0x000fe200078e33ff */
[----:B------:R-:W-:Y:S01]  /*5670*/  IMAD.IADD R52, R49, 0x1, R52 ;  /* 0x0000000131347824 */ /* 0x000fe200078e0234 */
[----:B------:R-:W-:Y:S01]  /*5680*/  LEA R10, R10, UR4, 0x2 ;  /* 0x000000040a0a7c11 */ /* 0x000fe2000f8e10ff */
[----:B------:R-:W-:Y:S01]  /*5690*/  BSSY B1, `(.L_x_67) ;  /* 0x0000058000017945 */ /* 0x000fe20003800000 */
[----:B------:R-:W-:-:S02]  /*56a0*/  LEA R42, R9, UR4, 0x2 ;  /* 0x00000004092a7c11 */ /* 0x000fc4000f8e10ff */
[----:B------:R-:W-:Y:S02]  /*56b0*/  LEA R4, R4, UR4, 0x2 ;  /* 0x0000000404047c11 */ /* 0x000fe4000f8e10ff */
[----:B------:R-:W-:Y:S02]  /*56c0*/  LEA R50, R50, UR4, 0x2 ;  /* 0x0000000432327c11 */ /* 0x000fe4000f8e10ff */
[----:B-1----:R-:W-:Y:S02]  /*56d0*/  LEA R7, R20, UR4, 0x2 ;  /* 0x0000000414077c11 */ /* 0x002fe4000f8e10ff */
[----:B------:R-:W-:Y:S02]  /*56e0*/  LEA R18, R18, UR4, 0x2 ;  /* 0x0000000412127c11 */ /* 0x000fe4000f8e10ff */
[----:B------:R-:W-:Y:S01]  /*56f0*/  LEA R9, R16, UR4, 0x2 ;  /* 0x0000000410097c11 */ /* 0x000fe2000f8e10ff */
[----:B--2---:R-:W-:Y:S01]  /*5700*/  IMAD.IADD R22, R5, 0x1, R22 ;  /* 0x0000000105167824 */ /* 0x004fe200078e0216 */
[----:B------:R-:W-:-:S02]  /*5710*/  LEA R5, R6, UR4, 0x2 ;  /* 0x0000000406057c11 */ /* 0x000fc4000f8e10ff */
[----:B------:R-:W-:Y:S01]  /*5720*/  LEA R12, R12, UR4, 0x2 ;  /* 0x000000040c0c7c11 */ /* 0x000fe2000f8e10ff */
[----:B------:R-:W-:Y:S01]  /*5730*/  STS [R14+-0x4], R19 ;  /* 0xfffffc130e007388 */ /* 0x000fe20000000800 */
[----:B------:R-:W-:Y:S02]  /*5740*/  LEA R48, R48, UR4, 0x2 ;  /* 0x0000000430307c11 */ /* 0x000fe4000f8e10ff */
[----:B------:R-:W-:Y:S01]  /*5750*/  LEA R21, R21, UR4, 0x2 ;  /* 0x0000000415157c11 */ /* 0x000fe2000f8e10ff */
[----:B------:R1:W-:Y:S01]  /*5760*/  STS [R13+-0x4], R43 ;  /* 0xfffffc2b0d007388 */ /* 0x0003e20000000800 */
[----:B------:R-:W-:Y:S02]  /*5770*/  LEA R11, R11, UR4, 0x2 ;  /* 0x000000040b0b7c11 */ /* 0x000fe4000f8e10ff */
[----:B------:R-:W-:Y:S01]  /*5780*/  LEA R52, R52, UR4, 0x2 ;  /* 0x0000000434347c11 */ /* 0x000fe2000f8e10ff */
[----:B------:R2:W-:Y:S01]  /*5790*/  STS [R10+-0x4], R15 ;  /* 0xfffffc0f0a007388 */ /* 0x0005e20000000800 */
[----:B------:R-:W-:-:S03]  /*57a0*/  ISETP.NE.AND P0, PT, R53, RZ, PT ;  /* 0x000000ff3500720c */ /* 0x000fc60003f05270 */
[----:B------:R-:W-:Y:S01]  /*57b0*/  STS [R42+-0x4], R41 ;  /* 0xfffffc292a007388 */ /* 0x000fe20000000800 */
[----:B-1----:R-:W-:-:S03]  /*57c0*/  LEA R13, R8, UR4, 0x2 ;  /* 0x00000004080d7c11 */ /* 0x002fc6000f8e10ff */
[----:B------:R1:W-:Y:S01]  /*57d0*/  STS [R5+-0x4], R40 ;  /* 0xfffffc2805007388 */ /* 0x0003e20000000800 */
[----:B--2---:R-:W-:-:S03]  /*57e0*/  LEA R15, R0, UR4, 0x2 ;  /* 0x00000004000f7c11 */ /* 0x004fc6000f8e10ff */
[----:B------:R-:W-:Y:S01]  /*57f0*/  STS [R4+-0x4], R39 ;  /* 0xfffffc2704007388 */ /* 0x000fe20000000800 */
[----:B------:R-:W-:-:S03]  /*5800*/  LEA R0, R17, UR4, 0x2 ;  /* 0x0000000411007c11 */ /* 0x000fc6000f8e10ff */
[----:B------:R-:W-:Y:S01]  /*5810*/  STS [R50+-0x4], R25 ;  /* 0xfffffc1932007388 */ /* 0x000fe20000000800 */
[----:B-1----:R-:W-:-:S03]  /*5820*/  LEA R5, R22, UR4, 0x2 ;  /* 0x0000000416057c11 */ /* 0x002fc6000f8e10ff */
[----:B------:R-:W-:Y:S04]  /*5830*/  STS [R7+-0x4], R38 ;  /* 0xfffffc2607007388 */ /* 0x000fe80000000800 */
[----:B------:R-:W-:Y:S04]  /*5840*/  STS [R18+-0x4], R37 ;  /* 0xfffffc2512007388 */ /* 0x000fe80000000800 */
[----:B------:R-:W-:Y:S04]  /*5850*/  STS [R9+-0x4], R36 ;  /* 0xfffffc2409007388 */ /* 0x000fe80000000800 */
[----:B------:R-:W-:Y:S04]  /*5860*/  STS [R12+-0x4], R35 ;  /* 0xfffffc230c007388 */ /* 0x000fe80000000800 */
[----:B------:R1:W-:Y:S04]  /*5870*/  STS [R13+-0x4], R34 ;  /* 0xfffffc220d007388 */ /* 0x0003e80000000800 */
[----:B------:R2:W-:Y:S04]  /*5880*/  STS [R15+-0x4], R26 ;  /* 0xfffffc1a0f007388 */ /* 0x0005e80000000800 */
[----:B------:R2:W-:Y:S01]  /*5890*/  STS [R48+-0x4], R33 ;  /* 0xfffffc2130007388 */ /* 0x0005e20000000800 */
[----:B-1----:R-:W-:-:S03]  /*58a0*/  LEA R13, R3, UR4, 0x3 ;  /* 0x00000004030d7c11 */ /* 0x002fc6000f8e18ff */
[----:B------:R2:W-:Y:S04]  /*58b0*/  STS [R21+-0x4], R32 ;  /* 0xfffffc2015007388 */ /* 0x0005e80000000800 */
[----:B------:R2:W-:Y:S04]  /*58c0*/  STS [R0+-0x4], R31 ;  /* 0xfffffc1f00007388 */ /* 0x0005e80000000800 */
[----:B------:R2:W-:Y:S04]  /*58d0*/  STS [R11+-0x4], R30 ;  /* 0xfffffc1e0b007388 */ /* 0x0005e80000000800 */
[----:B------:R2:W-:Y:S04]  /*58e0*/  STS [R52+-0x4], R29 ;  /* 0xfffffc1d34007388 */ /* 0x0005e80000000800 */
[----:B------:R2:W-:Y:S01]  /*58f0*/  STS [R5+-0x4], R28 ;  /* 0xfffffc1c05007388 */ /* 0x0005e20000000800 */
[----:B------:R-:W-:Y:S05]  /*5900*/  @P0 BRA `(.L_x_68) ;  /* 0x0000000000c00947 */ /* 0x000fea0003800000 */
[----:B------:R-:W1:Y:S02]  /*5910*/  LDCU.64 UR10, c[0x0][0x398] ;  /* 0x00007300ff0a77ac */ /* 0x000e640008000a00 */
[----:B-1----:R-:W-:-:S04]  /*5920*/  LEA R6, P0, R3, UR10, 0x3 ;  /* 0x0000000a03067c11 */ /* 0x002fc8000f8018ff */
[----:B------:R-:W-:-:S05]  /*5930*/  LEA.HI.X R7, R3, UR11, RZ, 0x3, P0 ;  /* 0x0000000b03077c11 */ /* 0x000fca00080f1cff */
[----:B--2---:R-:W2:Y:S01]  /*5940*/  LDG.E.64 R4, desc[UR8][R6.64] ;  /* 0x0000000806047981 */ /* 0x004ea2000c1e1b00 */
[----:B------:R-:W-:Y:S01]  /*5950*/  SHF.R.S32.HI R9, RZ, 0x1f, R24 ;  /* 0x0000001fff097819 */ /* 0x000fe20000011418 */
[----:B------:R-:W-:Y:S01]  /*5960*/  UISETP.GE.AND UP0, UPT, UR7, 0x1, UPT ;  /* 0x000000010700788c */ /* 0x000fe2000bf06270 */
[----:B------:R-:W-:Y:S01]  /*5970*/  IMAD.MOV.U32 R0, RZ, RZ, R27 ;  /* 0x000000ffff007224 */ /* 0x000fe200078e001b */
[----:B--2---:R-:W-:-:S05]  /*5980*/  IADD3 R4, P0, PT, -R24, R4, RZ ;  /* 0x0000000418047210 */ /* 0x004fca0007f1e1ff */
[----:B------:R-:W-:-:S05]  /*5990*/  IMAD.X R5, R5, 0x1, ~R9, P0 ;  /* 0x0000000105057824 */ /* 0x000fca00000e0e09 */
[----:B------:R1:W-:Y:S01]  /*59a0*/  STS.64 [R13+0x7200], R4 ;  /* 0x007200040d007388 */ /* 0x0003e20000000a00 */
[----:B------:R-:W-:Y:S05]  /*59b0*/  BRA.U !UP0, `(.L_x_69) ;  /* 0x00000001086c7547 */ /* 0x000fea000b800000 */
[----:B------:R-:W-:Y:S01]  /*59c0*/  BSSY B0, `(.L_x_70) ;  /* 0x0000019000007945 */ /* 0x000fe20003800000 */
[----:B------:R-:W-:Y:S02]  /*59d0*/  IMAD.MOV.U32 R6, RZ, RZ, -0x1 ;  /* 0xffffffffff067424 */ /* 0x000fe400078e00ff */
[----:B------:R-:W-:Y:S02]  /*59e0*/  IMAD.U32 R7, RZ, RZ, UR7 ;  /* 0x00000007ff077e24 */ /* 0x000fe4000f8e00ff */
[----:B------:R-:W-:-:S07]  /*59f0*/  IMAD.MOV.U32 R0, RZ, RZ, R27 ;  /* 0x000000ffff007224 */ /* 0x000fce00078e001b */
.L_x_74:
[----:B-1----:R-:W1:Y:S01]  /*5a00*/  LDC.64 R4, c[0x0][0x380] ;  /* 0x0000e000ff047b82 */ /* 0x002e620000000a00 */
[----:B------:R-:W-:Y:S01]  /*5a10*/  VIADD R11, R7, 0xffffffff ;  /* 0xffffffff070b7836 */ /* 0x000fe20000000000 */
[----:B------:R-:W-:Y:S03]  /*5a20*/  BSSY B2, `(.L_x_71) ;  /* 0x0000008000027945 */ /* 0x000fe60003800000 */
[----:B------:R-:W-:-:S04]  /*5a30*/  IMAD R9, R11, 0x100, R3 ;  /* 0x000001000b097824 */ /* 0x000fc800078e0203 */
[----:B-1----:R-:W-:-:S07]  /*5a40*/  IMAD.WIDE R4, R9, 0x4, R4 ;  /* 0x0000000409047825 */ /* 0x002fce00078e0204 */
.L_x_72:
[----:B------:R-:W-:Y:S05]  /*5a50*/  YIELD ;  /* 0x0000000000007946 */ /* 0x000fea0003800000 */
[----:B------:R1:W-:Y:S06]  /*5a60*/  MEMBAR.SC.CTA ;  /* 0x0000000000007992 */ /* 0x0003ec0000000000 */
[----:B-1----:R-:W2:Y:S02]  /*5a70*/  LDG.E.STRONG.SYS R8, desc[UR8][R4.64] ;  /* 0x0000000804087981 */ /* 0x002ea4000c1f5900 */
[----:B--2---:R-:W-:-:S13]  /*5a80*/  ISETP.NE.AND P0, PT, R8, RZ, PT ;  /* 0x000000ff0800720c */ /* 0x004fda0003f05270 */
[----:B------:R-:W-:Y:S05]  /*5a90*/  @!P0 BRA `(.L_x_72) ;  /* 0xfffffffc00ec8947 */ /* 0x000fea000383ffff */
[----:B------:R-:W-:Y:S05]  /*5aa0*/  BSYNC B2 ;  /* 0x0000000000027941 */ /* 0x000fea0003800000 */
.L_x_71:
[----:B------:R-:W-:Y:S01]  /*5ab0*/  BSSY.RECONVERGENT B2, `(.L_x_73) ;  /* 0x0000006000027945 */ /* 0x000fe20003800200 */
[C---:B------:R-:W-:Y:S02]  /*5ac0*/  ISETP.GT.AND P0, PT, R8.reuse, -0x1, PT ;  /* 0xffffffff0800780c */ /* 0x040fe40003f04270 */
[----:B------:R-:W-:Y:S01]  /*5ad0*/  LOP3.LUT R5, R8, 0x3fffffff, RZ, 0xc0, !PT ;  /* 0x3fffffff08057812 */ /* 0x000fe200078ec0ff */
[----:B------:R-:W-:Y:S05]  /*5ae0*/  WARPSYNC.EXCLUSIVE R6 ;  /* 0x0000000006007348 */ /* 0x000fea0003a00000 */
[----:B------:R-:W-:-:S05]  /*5af0*/  IMAD.IADD R0, R5, 0x1, R0 ;  /* 0x0000000105007824 */ /* 0x000fca00078e0200 */
[----:B------:R-:W-:-:S07]  /*5b00*/  VOTE.ANY R6, PT, P0 ;  /* 0x0000000000067806 */ /* 0x000fce00000e0100 */
[----:B------:R-:W-:Y:S05]  /*5b10*/  BSYNC.RECONVERGENT B2 ;  /* 0x0000000000027941 */ /* 0x000fea0003800200 */
.L_x_73:
[----:B------:R-:W-:Y:S01]  /*5b20*/  ISETP.GT.U32.AND P1, PT, R7, 0x1, PT ;  /* 0x000000010700780c */ /* 0x000fe20003f24070 */
[----:B------:R-:W-:-:S12]  /*5b30*/  IMAD.MOV.U32 R7, RZ, RZ, R11 ;  /* 0x000000ffff077224 */ /* 0x000fd800078e000b */
[----:B------:R-:W-:Y:S05]  /*5b40*/  @P0 BRA P1, `(.L_x_74) ;  /* 0xfffffffc00ac0947 */ /* 0x000fea000083ffff */
[----:B------:R-:W-:Y:S05]  /*5b50*/  BSYNC B0 ;  /* 0x0000000000007941 */ /* 0x000fea0003800000 */
.L_x_70:
[----:B------:R2:W3:Y:S02]  /*5b60*/  LDS.64 R4, [R13+0x7200] ;  /* 0x007200000d047984 */ /* 0x0004e40000000a00 */
.L_x_69:
[----:B------:R-:W4:Y:S01]  /*5b70*/  LDC.64 R6, c[0x0][0x380] ;  /* 0x0000e000ff067b82 */ /* 0x000f220000000a00 */
[C---:B------:R-:W-:Y:S01]  /*5b80*/  IMAD.IADD R11, R0.reuse, 0x1, -R27 ;  /* 0x00000001000b7824 */ /* 0x040fe200078e0a1b */
[----:B------:R-:W-:Y:S01]  /*5b90*/  LOP3.LUT R9, R0, 0x80000000, RZ, 0xfc, !PT ;  /* 0x8000000000097812 */ /* 0x000fe200078efcff */
[----:B------:R-:W-:-:S03]  /*5ba0*/  IMAD.U32 R15, RZ, RZ, UR7 ;  /* 0x00000007ff0f7e24 */ /* 0x000fc6000f8e00ff */
[----:B-1-3--:R-:W-:Y:S01]  /*5bb0*/  IADD3 R4, P0, PT, R11, R4, RZ ;  /* 0x000000040b047210 */ /* 0x00afe20007f1e0ff */
[----:B------:R-:W-:-:S03]  /*5bc0*/  IMAD R15, R15, 0x100, R3 ;  /* 0x000001000f0f7824 */ /* 0x000fc600078e0203 */
[----:B------:R-:W-:-:S05]  /*5bd0*/  LEA.HI.X.SX32 R5, R11, R5, 0x1, P0 ;  /* 0x000000050b057211 */ /* 0x000fca00000f0eff */
[----:B------:R1:W-:Y:S01]  /*5be0*/  STS.64 [R13+0x7200], R4 ;  /* 0x007200040d007388 */ /* 0x0003e20000000a00 */
[----:B----4-:R-:W-:-:S05]  /*5bf0*/  IMAD.WIDE R6, R15, 0x4, R6 ;  /* 0x000000040f067825 */ /* 0x010fca00078e0206 */
[----:B------:R1:W-:Y:S02]  /*5c00*/  STG.E.STRONG.SYS desc[UR8][R6.64], R9 ;  /* 0x0000000906007986 */ /* 0x0003e4000c115908 */
.L_x_68:
[----:B------:R-:W-:Y:S05]  /*5c10*/  BSYNC B1 ;  /* 0x0000000000017941 */ /* 0x000fea0003800000 */
.L_x_67:
[----:B-1----:R-:W1:Y:S01]  /*5c20*/  LDC.64 R6, c[0x0][0x390] ;  /* 0x0000e400ff067b82 */ /* 0x002e620000000a00 */
[----:B------:R-:W-:-:S06]  /*5c30*/  UIMAD UR6, UR7, 0x1c80, URZ ;  /* 0x00001c80070678a4 */ /* 0x000fcc000f8e02ff */
[----:B--2---:R-:W-:Y:S01]  /*5c40*/  IMAD.U32 R0, RZ, RZ, UR6 ;  /* 0x00000006ff007e24 */ /* 0x004fe2000f8e00ff */
[----:B------:R-:W2:Y:S03]  /*5c50*/  LDC R9, c[0x0][0x3c0] ;  /* 0x0000f000ff097b82 */ /* 0x000ea60000000800 */
[----:B------:R-:W-:Y:S01]  /*5c60*/  VIADD R0, R0, 0x1c80 ;  /* 0x00001c8000007836 */ /* 0x000fe20000000000 */
[----:B-1----:R-:W-:-:S04]  /*5c70*/  ISETP.EQ.U32.AND P1, PT, R6, RZ, PT ;  /* 0x000000ff0600720c */ /* 0x002fc80003f22070 */
[CC--:B--2---:R-:W-:Y:S02]  /*5c80*/  ISETP.GE.AND P0, PT, R0.reuse, R9.reuse, PT ;  /* 0x000000090000720c */ /* 0x0c4fe40003f06270 */
[----:B------:R-:W-:Y:S02]  /*5c90*/  ISETP.GT.AND P3, PT, R0, R9, PT ;  /* 0x000000090000720c */ /* 0x000fe40003f64270 */
[----:B------:R-:W-:Y:S02]  /*5ca0*/  ISETP.EQ.OR.EX P0, PT, R7, RZ, !P0, P1 ;  /* 0x000000ff0700720c */ /* 0x000fe40004702710 */
[C---:B------:R-:W-:Y:S02]  /*5cb0*/  LEA R0, R3.reuse, UR4, 0x2 ;  /* 0x0000000403007c11 */ /* 0x040fe4000f8e10ff */
[----:B------:R-:W-:-:S13]  /*5cc0*/  ISETP.GT.U32.OR P0, PT, R3, 0xff, P0 ;  /* 0x000000ff0300780c */ /* 0x000fda0000704470 */
[----:B------:R-:W-:Y:S05]  /*5cd0*/  @P0 BRA `(.L_x_75) ;  /* 0x0000000000200947 */ /* 0x000fea0003800000 */
[----:B------:R-:W1:Y:S01]  /*5ce0*/  LDS.64 R4, [R13+0x7200] ;  /* 0x007200000d047984 */ /* 0x000e620000000a00 */
[C---:B------:R-:W-:Y:S02]  /*5cf0*/  LEA R6, P2, R3.reuse, R6, 0x3 ;  /* 0x0000000603067211 */ /* 0x040fe400078418ff */
[--C-:B------:R-:W-:Y:S02]  /*5d00*/  SHF.R.S32.HI R11, RZ, 0x1f, R27.reuse ;  /* 0x0000001fff0b7819 */ /* 0x100fe4000001141b */
[----:B------:R-:W-:Y:S02]  /*5d10*/  LEA.HI.X R7, R3, R7, RZ, 0x3, P2 ;  /* 0x0000000703077211 */ /* 0x000fe400010f1cff */
[----:B-1----:R-:W-:Y:S02]  /*5d20*/  IADD3 R4, P0, P1, R4, R24, R27 ;  /* 0x0000001804047210 */ /* 0x002fe4000791e01b */
[----:B------:R-:W-:-:S04]  /*5d30*/  SHF.R.S32.HI R24, RZ, 0x1f, R24 ;  /* 0x0000001fff187819 */ /* 0x000fc80000011418 */
[----:B------:R-:W-:-:S05]  /*5d40*/  IADD3.X R5, PT, PT, R5, R24, R11, P0, P1 ;  /* 0x0000001805057210 */ /* 0x000fca00007e240b */
[----:B------:R1:W-:Y:S02]  /*5d50*/  STG.E.64 desc[UR8][R6.64], R4 ;  /* 0x0000000406007986 */ /* 0x0003e4000c101b08 */
.L_x_75:
[----:B------:R-:W-:Y:S05]  /*5d60*/  WARPSYNC.ALL ;  /* 0x0000000000007948 */ /* 0x000fea0003800000 */
[----:B------:R-:W-:Y:S06]  /*5d70*/  BAR.SYNC.DEFER_BLOCKING 0x0 ;  /* 0x0000000000007b1d */ /* 0x000fec0000010000 */
[----:B------:R-:W-:Y:S05]  /*5d80*/  @P3 BRA `(.L_x_76) ;  /* 0x0000000c009c3947 */ /* 0x000fea0003800000 */
[----:B------:R-:W1:Y:S01]  /*5d90*/  LDS R2, [R0] ;  /* 0x0000000000027984 */ /* 0x000e620000000800 */
[----:B------:R-:W1:Y:S01]  /*5da0*/  LDCU UR6, c[0x0][0x3c4] ;  /* 0x00007880ff0677ac */ /* 0x000e620008000800 */
[----:B------:R-:W2:Y:S01]  /*5db0*/  LDCU.64 UR10, c[0x0][0x3a0] ;  /* 0x00007400ff0a77ac */ /* 0x000ea20008000a00 */
[----:B-1----:R-:W-:Y:S02]  /*5dc0*/  SHF.R.U32.HI R4, RZ, UR6, R2 ;  /* 0x00000006ff047c19 */ /* 0x002fe40008011602 */
[----:B------:R-:W-:Y:S02]  /*5dd0*/  LOP3.LUT R11, RZ, R2, RZ, 0x33, !PT ;  /* 0x00000002ff0b7212 */ /* 0x000fe400078e33ff */
[----:B------:R-:W-:-:S04]  /*5de0*/  LOP3.LUT R4, R4, UR5, RZ, 0x30, !PT ;  /* 0x0000000504047c12 */ /* 0x000fc8000f8e30ff */
[----:B------:R-:W-:-:S06]  /*5df0*/  LEA R5, R4, UR4, 0x3 ;  /* 0x0000000404057c11 */ /* 0x000fcc000f8e18ff */
[----:B------:R-:W1:Y:S02]  /*5e00*/  LDS.64 R4, [R5+0x7200] ;  /* 0x0072000005047984 */ /* 0x000e640000000a00 */
[----:B-1----:R-:W-:-:S05]  /*5e10*/  IADD3 R4, P0, PT, R4, R3, RZ ;  /* 0x0000000304047210 */ /* 0x002fca0007f1e0ff */
[----:B------:R-:W-:Y:S01]  /*5e20*/  IMAD.X R7, RZ, RZ, R5, P0 ;  /* 0x000000ffff077224 */ /* 0x000fe200000e0605 */
[----:B--2---:R-:W-:-:S04]  /*5e30*/  LEA R6, P0, R4, UR10, 0x2 ;  /* 0x0000000a04067c11 */ /* 0x004fc8000f8010ff */
[----:B------:R-:W-:-:S05]  /*5e40*/  LEA.HI.X R7, R4, UR11, R7, 0x2, P0 ;  /* 0x0000000b04077c11 */ /* 0x000fca00080f1407 */
[----:B------:R-:W-:Y:S01]  /*5e50*/  STG.E desc[UR8][R6.64], R11 ;  /* 0x0000000b06007986 */ /* 0x000fe2000c101908 */
[----:B------:R-:W-:-:S03]  /*5e60*/  NOP ;  /* 0x0000000000007918 */ /* 0x000fc60000000000 */
[----:B------:R-:W1:Y:S02]  /*5e70*/  LDS R2, [R0+0x600] ;  /* 0x0006000000027984 */ /* 0x000e640000000800 */
[----:B-1----:R-:W-:Y:S02]  /*5e80*/  SHF.R.U32.HI R4, RZ, UR6, R2 ;  /* 0x00000006ff047c19 */ /* 0x002fe40008011602 */
[----:B------:R-:W-:Y:S02]  /*5e90*/  LOP3.LUT R11, RZ, R2, RZ, 0x33, !PT ;  /* 0x00000002ff0b7212 */ /* 0x000fe400078e33ff */
[----:B------:R-:W-:-:S04]  /*5ea0*/  LOP3.LUT R4, R4, UR5, RZ, 0x30, !PT ;  /* 0x0000000504047c12 */ /* 0x000fc8000f8e30ff */
[----:B------:R-:W-:-:S06]  /*5eb0*/  LEA R5, R4, UR4, 0x3 ;  /* 0x0000000404057c11 */ /* 0x000fcc000f8e18ff */
[----:B------:R-:W1:Y:S02]  /*5ec0*/  LDS.64 R4, [R5+0x7200] ;  /* 0x0072000005047984 */ /* 0x000e640000000a00 */
[----:B-1----:R-:W-:-:S05]  /*5ed0*/  IADD3 R4, P0, PT, R4, R3, RZ ;  /* 0x0000000304047210 */ /* 0x002fca0007f1e0ff */
[----:B------:R-:W-:Y:S01]  /*5ee0*/  IMAD.X R9, RZ, RZ, R5, P0 ;  /* 0x000000ffff097224 */ /* 0x000fe200000e0605 */
[----:B------:R-:W-:-:S04]  /*5ef0*/  LEA R8, P0, R4, UR10, 0x2 ;  /* 0x0000000a04087c11 */ /* 0x000fc8000f8010ff */
        /* <DEDUP_REMOVED lines=196> */
[----:B-1----:R-:W-:-:S04]  /*6b40*/  SHF.R.U32.HI R2, RZ, UR6, R0 ;  /* 0x00000006ff027c19 */ /* 0x002fc80008011600 */
[----:B------:R-:W-:-:S04]  /*6b50*/  LOP3.LUT R2, R2, UR5, RZ, 0x30, !PT ;  /* 0x0000000502027c12 */ /* 0x000fc8000f8e30ff */
[----:B------:R-:W-:-:S06]  /*6b60*/  LEA R4, R2, UR4, 0x3 ;  /* 0x0000000402047c11 */ /* 0x000fcc000f8e18ff */
[----:B------:R-:W1:Y:S02]  /*6b70*/  LDS.64 R4, [R4+0x7200] ;  /* 0x0072000004047984 */ /* 0x000e640000000a00 */
[----:B-1----:R-:W-:-:S05]  /*6b80*/  IADD3 R3, P0, PT, R4, R3, RZ ;  /* 0x0000000304037210 */ /* 0x002fca0007f1e0ff */
[----:B------:R-:W-:Y:S01]  /*6b90*/  IMAD.X R6, RZ, RZ, R5, P0 ;  /* 0x000000ffff067224 */ /* 0x000fe200000e0605 */
[C---:B------:R-:W-:Y:S02]  /*6ba0*/  LEA R2, P0, R3.reuse, UR10, 0x2 ;  /* 0x0000000a03027c11 */ /* 0x040fe4000f8010ff */
[----:B------:R-:W-:Y:S02]  /*6bb0*/  LOP3.LUT R5, RZ, R0, RZ, 0x33, !PT ;  /* 0x00000000ff057212 */ /* 0x000fe400078e33ff */
[----:B------:R-:W-:-:S05]  /*6bc0*/  LEA.HI.X R3, R3, UR11, R6, 0x2, P0 ;  /* 0x0000000b03037c11 */ /* 0x000fca00080f1406 */
[----:B------:R-:W-:Y:S01]  /*6bd0*/  STG.E desc[UR8][R2.64+0x6c00], R5 ;  /* 0x006c000502007986 */ /* 0x000fe2000c101908 */
[----:B------:R-:W-:Y:S01]  /*6be0*/  NOP ;  /* 0x0000000000007918 */ /* 0x000fe20000000000 */
[----:B------:R-:W-:Y:S05]  /*6bf0*/  EXIT ;  /* 0x000000000000794d */ /* 0x000fea0003800000 */
.L_x_76:
[----:B-1----:R-:W-:Y:S01]  /*6c00*/  IMAD.U32 R4, RZ, RZ, UR7 ;  /* 0x00000007ff047e24 */ /* 0x002fe2000f8e00ff */
[----:B------:R-:W-:Y:S01]  /*6c10*/  BSSY.RECONVERGENT B0, `(.L_x_77) ;  /* 0x000001e000007945 */ /* 0x000fe20003800200 */
[C---:B------:R-:W-:Y:S02]  /*6c20*/  VIADD R6, R3.reuse, 0x300 ;  /* 0x0000030003067836 */ /* 0x040fe40000000000 */
[----:B------:R-:W-:Y:S02]  /*6c30*/  IMAD R5, R4, -0x1c80, R9 ;  /* 0xffffe38004057824 */ /* 0x000fe400078e0209 */
[C---:B------:R-:W-:Y:S02]  /*6c40*/  VIADD R4, R3.reuse, 0x180 ;  /* 0x0000018003047836 */ /* 0x040fe40000000000 */
[C---:B------:R-:W-:Y:S01]  /*6c50*/  VIADD R8, R3.reuse, 0x480 ;  /* 0x0000048003087836 */ /* 0x040fe20000000000 */
[CC--:B------:R-:W-:Y:S01]  /*6c60*/  ISETP.GE.AND P1, PT, R3.reuse, R5.reuse, PT ;  /* 0x000000050300720c */ /* 0x0c0fe20003f26270 */
[C---:B------:R-:W-:Y:S01]  /*6c70*/  VIADD R10, R3.reuse, 0xa80 ;  /* 0x00000a80030a7836 */ /* 0x040fe20000000000 */
[-C--:B------:R-:W-:Y:S01]  /*6c80*/  ISETP.GE.AND P2, PT, R4, R5.reuse, PT ;  /* 0x000000050400720c */ /* 0x080fe20003f46270 */
[C---:B------:R-:W-:Y:S01]  /*6c90*/  VIADD R4, R3.reuse, 0x600 ;  /* 0x0000060003047836 */ /* 0x040fe20000000000 */
[-C--:B------:R-:W-:Y:S01]  /*6ca0*/  ISETP.GE.AND P3, PT, R6, R5.reuse, PT ;  /* 0x000000050600720c */ /* 0x080fe20003f66270 */
[C---:B------:R-:W-:Y:S01]  /*6cb0*/  VIADD R6, R3.reuse, 0x780 ;  /* 0x0000078003067836 */ /* 0x040fe20000000000 */
[-C--:B------:R-:W-:Y:S01]  /*6cc0*/  ISETP.GE.AND P4, PT, R8, R5.reuse, PT ;  /* 0x000000050800720c */ /* 0x080fe20003f86270 */
[----:B------:R-:W-:Y:S01]  /*6cd0*/  VIADD R8, R3, 0x900 ;  /* 0x0000090003087836 */ /* 0x000fe20000000000 */
[----:B------:R-:W-:-:S02]  /*6ce0*/  ISETP.GE.AND P5, PT, R4, R5, PT ;  /* 0x000000050400720c */ /* 0x000fc40003fa6270 */
[-C--:B------:R-:W-:Y:S02]  /*6cf0*/  ISETP.GE.AND P6, PT, R6, R5.reuse, PT ;  /* 0x000000050600720c */ /* 0x080fe40003fc6270 */
[----:B------:R-:W-:Y:S01]  /*6d00*/  ISETP.GE.AND P0, PT, R8, R5, PT ;  /* 0x000000050800720c */ /* 0x000fe20003f06270 */
[----:B------:R-:W-:-:S12]  /*6d10*/  @P1 BRA `(.L_x_78) ;  /* 0x0000000000341947 */ /* 0x000fd80003800000 */
[----:B------:R-:W1:Y:S01]  /*6d20*/  LDS R4, [R0] ;  /* 0x0000000000047984 */ /* 0x000e620000000800 */
[----:B------:R-:W1:Y:S01]  /*6d30*/  LDCU UR6, c[0x0][0x3c4] ;  /* 0x00007880ff0677ac */ /* 0x000e620008000800 */
[----:B------:R-:W2:Y:S01]  /*6d40*/  LDCU.64 UR10, c[0x0][0x3a0] ;  /* 0x00007400ff0a77ac */ /* 0x000ea20008000a00 */
[----:B-1----:R-:W-:-:S04]  /*6d50*/  SHF.R.U32.HI R6, RZ, UR6, R4 ;  /* 0x00000006ff067c19 */ /* 0x002fc80008011604 */
[----:B------:R-:W-:-:S04]  /*6d60*/  LOP3.LUT R6, R6, UR5, RZ, 0x30, !PT ;  /* 0x0000000506067c12 */ /* 0x000fc8000f8e30ff */
[----:B------:R-:W-:-:S05]  /*6d70*/  LEA R8, R6, UR4, 0x3 ;  /* 0x0000000406087c11 */ /* 0x000fca000f8e18ff */
[----:B------:R-:W1:Y:S02]  /*6d80*/  LDS.64 R6, [R8+0x7200] ;  /* 0x0072000008067984 */ /* 0x000e640000000a00 */
[----:B-1----:R-:W-:-:S05]  /*6d90*/  IADD3 R9, P1, PT, R6, R3, RZ ;  /* 0x0000000306097210 */ /* 0x002fca0007f3e0ff */
[----:B------:R-:W-:Y:S01]  /*6da0*/  IMAD.X R12, RZ, RZ, R7, P1 ;  /* 0x000000ffff0c7224 */ /* 0x000fe200008e0607 */
[----:B--2---:R-:W-:-:S04]  /*6db0*/  LEA R6, P1, R9, UR10, 0x2 ;  /* 0x0000000a09067c11 */ /* 0x004fc8000f8210ff */
[----:B------:R-:W-:Y:S02]  /*6dc0*/  LEA.HI.X R7, R9, UR11, R12, 0x2, P1 ;  /* 0x0000000b09077c11 */ /* 0x000fe400088f140c */
[----:B------:R-:W-:-:S05]  /*6dd0*/  LOP3.LUT R9, RZ, R4, RZ, 0x33, !PT ;  /* 0x00000004ff097212 */ /* 0x000fca00078e33ff */
[----:B------:R1:W-:Y:S02]  /*6de0*/  STG.E desc[UR8][R6.64], R9 ;  /* 0x0000000906007986 */ /* 0x0003e4000c101908 */
.L_x_78:
[----:B------:R-:W-:Y:S05]  /*6df0*/  BSYNC.RECONVERGENT B0 ;  /* 0x0000000000007941 */ /* 0x000fea0003800200 */
.L_x_77:
[----:B------:R-:W-:Y:S01]  /*6e00*/  NOP ;  /* 0x0000000000007918 */ /* 0x000fe20000000000 */
[----:B------:R-:W-:Y:S01]  /*6e10*/  BSSY.RECONVERGENT B0, `(.L_x_79) ;  /* 0x0000011000007945 */ /* 0x000fe20003800200 */
[----:B------:R-:W-:Y:S02]  /*6e20*/  ISETP.GE.AND P1, PT, R10, R5, PT ;  /* 0x000000050a00720c */ /* 0x000fe40003f26270 */
[----:B------:R-:W-:Y:S01]  /*6e30*/  LOP3.LUT R10, R3, 0xc00, RZ, 0xfc, !PT ;  /* 0x00000c00030a7812 */ /* 0x000fe200078efcff */
[----:B------:R-:W-:Y:S10]  /*6e40*/  @P2 BRA `(.L_x_80) ;  /* 0x0000000000342947 */ /* 0x000ff40003800000 */
[----:B------:R-:W1:Y:S01]  /*6e50*/  LDS R4, [R0+0x600] ;  /* 0x0006000000047984 */ /* 0x000e620000000800 */
        /* <DEDUP_REMOVED lines=12> */
.L_x_80:
[----:B------:R-:W-:Y:S05]  /*6f20*/  BSYNC.RECONVERGENT B0 ;  /* 0x0000000000007941 */ /* 0x000fea0003800200 */
.L_x_79:
[----:B------:R-:W-:Y:S01]  /*6f30*/  NOP ;  /* 0x0000000000007918 */ /* 0x000fe20000000000 */
[----:B------:R-:W-:Y:S01]  /*6f40*/  BSSY.RECONVERGENT B0, `(.L_x_81) ;  /* 0x0000011000007945 */ /* 0x000fe20003800200 */
[----:B------:R-:W-:Y:S01]  /*6f50*/  ISETP.GE.AND P2, PT, R10, R5, PT ;  /* 0x000000050a00720c */ /* 0x000fe20003f46270 */
[----:B------:R-:W-:Y:S02]  /*6f60*/  VIADD R10, R3, 0xd80 ;  /* 0x00000d80030a7836 */ /* 0x000fe40000000000 */
[----:B------:R-:W-:Y:S10]  /*6f70*/  @P3 BRA `(.L_x_82) ;  /* 0x0000000000343947 */ /* 0x000ff40003800000 */
[----:B------:R-:W1:Y:S01]  /*6f80*/  LDS R4, [R0+0xc00] ;  /* 0x000c000000047984 */ /* 0x000e620000000800 */
[----:B------:R-:W1:Y:S01]  /*6f90*/  LDCU UR6, c[0x0][0x3c4] ;  /* 0x00007880ff0677ac */ /* 0x000e620008000800 */
[----:B------:R-:W3:Y:S01]  /*6fa0*/  LDCU.64 UR10, c[0x0][0x3a0] ;  /* 0x00007400ff0a77ac */ /* 0x000ee20008000a00 */
[----:B-12---:R-:W-:-:S04]  /*6fb0*/  SHF.R.U32.HI R6, RZ, UR6, R4 ;  /* 0x00000006ff067c19 */ /* 0x006fc80008011604 */
[----:B------:R-:W-:-:S04]  /*6fc0*/  LOP3.LUT R6, R6, UR5, RZ, 0x30, !PT ;  /* 0x0000000506067c12 */ /* 0x000fc8000f8e30ff */
[----:B------:R-:W-:-:S05]  /*6fd0*/  LEA R8, R6, UR4, 0x3 ;  /* 0x0000000406087c11 */ /* 0x000fca000f8e18ff */
[----:B------:R-:W1:Y:S02]  /*6fe0*/  LDS.64 R6, [R8+0x7200] ;  /* 0x0072000008067984 */ /* 0x000e640000000a00 */
[----:B-1----:R-:W-:-:S05]  /*6ff0*/  IADD3 R9, P3, PT, R6, R3, RZ ;  /* 0x0000000306097210 */ /* 0x002fca0007f7e0ff */
[----:B------:R-:W-:Y:S01]  /*7000*/  IMAD.X R12, RZ, RZ, R7, P3 ;  /* 0x000000ffff0c7224 */ /* 0x000fe200018e0607 */
[----:B---3--:R-:W-:-:S04]  /*7010*/  LEA R6, P3, R9, UR10, 0x2 ;  /* 0x0000000a09067c11 */ /* 0x008fc8000f8610ff */
[----:B------:R-:W-:Y:S02]  /*7020*/  LEA.HI.X R7, R9, UR11, R12, 0x2, P3 ;  /* 0x0000000b09077c11 */ /* 0x000fe400098f140c */
[----:B------:R-:W-:-:S05]  /*7030*/  LOP3.LUT R9, RZ, R4, RZ, 0x33, !PT ;  /* 0x00000004ff097212 */ /* 0x000fca00078e33ff */
[----:B------:R3:W-:Y:S02]  /*7040*/  STG.E desc[UR8][R6.64+0xc00], R9 ;  /* 0x000c000906007986 */ /* 0x0007e4000c101908 */
.L_x_82:
[----:B------:R-:W-:Y:S05]  /*7050*/  BSYNC.RECONVERGENT B0 ;  /* 0x0000000000007941 */ /* 0x000fea0003800200 */
.L_x_81:
[----:B------:R-:W-:Y:S01]  /*7060*/  NOP ;  /* 0x0000000000007918 */ /* 0x000fe20000000000 */
[----:B------:R-:W-:Y:S01]  /*7070*/  BSSY.RECONVERGENT B0, `(.L_x_83) ;  /* 0x0000011000007945 */ /* 0x000fe20003800200 */
[----:B------:R-:W-:Y:S01]  /*7080*/  ISETP.GE.AND P3, PT, R10, R5, PT ;  /* 0x000000050a00720c */ /* 0x000fe20003f66270 */
[----:B------:R-:W-:Y:S02]  /*7090*/  VIADD R10, R3, 0xf00 ;  /* 0x00000f00030a7836 */ /* 0x000fe40000000000 */
[----:B------:R-:W-:Y:S10]  /*70a0*/  @P4 BRA `(.L_x_84) ;  /* 0x0000000000344947 */ /* 0x000ff40003800000 */
[----:B------:R-:W1:Y:S01]  /*70b0*/  LDS R4, [R0+0x1200] ;  /* 0x0012000000047984 */ /* 0x000e620000000800 */
[----:B------:R-:W1:Y:S01]  /*70c0*/  LDCU UR6, c[0x0][0x3c4] ;  /* 0x00007880ff0677ac */ /* 0x000e620008000800 */
[----:B------:R-:W4:Y:S01]  /*70d0*/  LDCU.64 UR10, c[0x0][0x3a0] ;  /* 0x00007400ff0a77ac */ /* 0x000f220008000a00 */
[----:B-123--:R-:W-:-:S04]  /*70e0*/  SHF.R.U32.HI R6, RZ, UR6, R4 ;  /* 0x00000006ff067c19 */ /* 0x00efc80008011604 */
[----:B------:R-:W-:-:S04]  /*70f0*/  LOP3.LUT R6, R6, UR5, RZ, 0x30, !PT ;  /* 0x0000000506067c12 */ /* 0x000fc8000f8e30ff */
[----:B------:R-:W-:-:S05]  /*7100*/  LEA R8, R6, UR4, 0x3 ;  /* 0x0000000406087c11 */ /* 0x000fca000f8e18ff */
[----:B------:R-:W1:Y:S02]  /*7110*/  LDS.64 R6, [R8+0x7200] ;  /* 0x0072000008067984 */ /* 0x000e640000000a00 */
[----:B-1----:R-:W-:-:S05]  /*7120*/  IADD3 R9, P4, PT, R6, R3, RZ ;  /* 0x0000000306097210 */ /* 0x002fca0007f9e0ff */
[----:B------:R-:W-:Y:S01]  /*7130*/  IMAD.X R12, RZ, RZ, R7, P4 ;  /* 0x000000ffff0c7224 */ /* 0x000fe200020e0607 */
[----:B----4-:R-:W-:-:S04]  /*7140*/  LEA R6, P4, R9, UR10, 0x2 ;  /* 0x0000000a09067c11 */ /* 0x010fc8000f8810ff */
[----:B------:R-:W-:Y:S02]  /*7150*/  LEA.HI.X R7, R9, UR11, R12, 0x2, P4 ;  /* 0x0000000b09077c11 */ /* 0x000fe4000a0f140c */
[----:B------:R-:W-:-:S05]  /*7160*/  LOP3.LUT R9, RZ, R4, RZ, 0x33, !PT ;  /* 0x00000004ff097212 */ /* 0x000fca00078e33ff */
[----:B------:R4:W-:Y:S02]  /*7170*/  STG.E desc[UR8][R6.64+0x1200], R9 ;  /* 0x0012000906007986 */ /* 0x0009e4000c101908 */
.L_x_84:
[----:B------:R-:W-:Y:S05]  /*7180*/  BSYNC.RECONVERGENT B0 ;  /* 0x0000000000007941 */ /* 0x000fea0003800200 */
.L_x_83:
[----:B------:R-:W-:Y:S01]  /*7190*/  NOP ;  /* 0x0000000000007918 */ /* 0x000fe20000000000 */
[----:B------:R-:W-:Y:S01]  /*71a0*/  BSSY.RECONVERGENT B0, `(.L_x_85) ;  /* 0x0000011000007945 */ /* 0x000fe20003800200 */
[----:B------:R-:W-:Y:S01]  /*71b0*/  ISETP.GE.AND P4, PT, R10, R5, PT ;  /* 0x000000050a00720c */ /* 0x000fe20003f86270 */
[----:B------:R-:W-:Y:S02]  /*71c0*/  VIADD R10, R3, 0x1080 ;  /* 0x00001080030a7836 */ /* 0x000fe40000000000 */
[----:B------:R-:W-:Y:S10]  /*71d0*/  @P5 BRA `(.L_x_86) ;  /* 0x0000000000345947 */ /* 0x000ff40003800000 */
[----:B------:R-:W1:Y:S01]  /*71e0*/  LDS R4, [R0+0x1800] ;  /* 0x0018000000047984 */ /* 0x000e620000000800 */
[----:B------:R-:W1:Y:S01]  /*71f0*/  LDCU UR6, c[0x0][0x3c4] ;  /* 0x00007880ff0677ac */ /* 0x000e620008000800 */
[----:B------:R-:W5:Y:S01]  /*7200*/  LDCU.64 UR10, c[0x0][0x3a0] ;  /* 0x00007400ff0a77ac */ /* 0x000f620008000a00 */
[----:B-1234-:R-:W-:-:S04]  /*7210*/  SHF.R.U32.HI R6, RZ, UR6, R4 ;  /* 0x00000006ff067c19 */ /* 0x01efc80008011604 */
[----:B------:R-:W-:-:S04]  /*7220*/  LOP3.LUT R6, R6, UR5, RZ, 0x30, !PT ;  /* 0x0000000506067c12 */ /* 0x000fc8000f8e30ff */
[----:B------:R-:W-:-:S05]  /*7230*/  LEA R8, R6, UR4, 0x3 ;  /* 0x0000000406087c11 */ /* 0x000fca000f8e18ff */
[----:B------:R-:W1:Y:S02]  /*7240*/  LDS.64 R6, [R8+0x7200] ;  /* 0x0072000008067984 */ /* 0x000e640000000a00 */
[----:B-1----:R-:W-:-:S05]  /*7250*/  IADD3 R9, P5, PT, R6, R3, RZ ;  /* 0x0000000306097210 */ /* 0x002fca0007fbe0ff */
[----:B------:R-:W-:Y:S01]  /*7260*/  IMAD.X R12, RZ, RZ, R7, P5 ;  /* 0x000000ffff0c7224 */ /* 0x000fe200028e0607 */
[----:B-----5:R-:W-:-:S04]  /*7270*/  LEA R6, P5, R9, UR10, 0x2 ;  /* 0x0000000a09067c11 */ /* 0x020fc8000f8a10ff */
[----:B------:R-:W-:Y:S02]  /*7280*/  LEA.HI.X R7, R9, UR11, R12, 0x2, P5 ;  /* 0x0000000b09077c11 */ /* 0x000fe4000a8f140c */
[----:B------:R-:W-:-:S05]  /*7290*/  LOP3.LUT R9, RZ, R4, RZ, 0x33, !PT ;  /* 0x00000004ff097212 */ /* 0x000fca00078e33ff */
[----:B------:R1:W-:Y:S02]  /*72a0*/  STG.E desc[UR8][R6.64+0x1800], R9 ;  /* 0x0018000906007986 */ /* 0x0003e4000c101908 */
.L_x_86:
[----:B------:R-:W-:Y:S05]  /*72b0*/  BSYNC.RECONVERGENT B0 ;  /* 0x0000000000007941 */ /* 0x000fea0003800200 */
.L_x_85:
        /* <DEDUP_REMOVED lines=18> */
.L_x_88:
[----:B------:R-:W-:Y:S05]  /*73e0*/  BSYNC.RECONVERGENT B0 ;  /* 0x0000000000007941 */ /* 0x000fea0003800200 */
.L_x_87:
        /* <DEDUP_REMOVED lines=18> */
.L_x_90:
[----:B------:R-:W-:Y:S05]  /*7510*/  BSYNC.RECONVERGENT B0 ;  /* 0x0000000000007941 */ /* 0x000fea0003800200 */
.L_x_89:
        /* <DEDUP_REMOVED lines=18> */
.L_x_92:
[----:B------:R-:W-:Y:S05]  /*7640*/  BSYNC.RECONVERGENT B0 ;  /* 0x0000000000007941 */ /* 0x000fea0003800200 */
.L_x_91:
        /* <DEDUP_REMOVED lines=18> */
.L_x_94:
[----:B------:R-:W-:Y:S05]  /*7770*/  BSYNC.RECONVERGENT B0 ;  /* 0x0000000000007941 */ /* 0x000fea0003800200 */
.L_x_93:
[----:B------:R-:W-:Y:S01]  /*7780*/  NOP ;  /* 0x0000000000007918 */ /* 0x000fe20000000000 */
[----:B------:R-:W-:Y:S01]  /*7790*/  BSSY.RECONVERGENT B0, `(.L_x_95) ;  /* 0x0000011000007945 */ /* 0x000fe20003800200 */
[----:B------:R-:W-:Y:S02]  /*77a0*/  ISETP.GE.AND P2, PT, R10, R5, PT ;  /* 0x000000050a00720c */ /* 0x000fe40003f46270 */
[----:B------:R-:W-:Y:S01]  /*77b0*/  LOP3.LUT R10, R3, 0x1800, RZ, 0xfc, !PT ;  /* 0x00001800030a7812 */ /* 0x000fe200078efcff */
        /* <DEDUP_REMOVED lines=14> */
.L_x_96:
[----:B------:R-:W-:Y:S05]  /*78a0*/  BSYNC.RECONVERGENT B0 ;  /* 0x0000000000007941 */ /* 0x000fea0003800200 */
.L_x_95:
        /* <DEDUP_REMOVED lines=18> */
.L_x_98:
[----:B------:R-:W-:Y:S05]  /*79d0*/  BSYNC.RECONVERGENT B0 ;  /* 0x0000000000007941 */ /* 0x000fea0003800200 */
.L_x_97:
[----:B------:R-:W-:Y:S01]  /*79e0*/  NOP ;  /* 0x0000000000007918 */ /* 0x000fe20000000000 */
[----:B------:R-:W-:Y:S01]  /*79f0*/  BSSY.RECONVERGENT B0, `(.L_x_99) ;  /* 0x0000010000007945 */ /* 0x000fe20003800200 */
[----:B------:R-:W-:-:S03]  /*7a00*/  ISETP.GE.AND P4, PT, R10, R5, PT ;  /* 0x000000050a00720c */ /* 0x000fc60003f86270 */
        /* <DEDUP_REMOVED lines=14> */
.L_x_100:
[----:B------:R-:W-:Y:S05]  /*7af0*/  BSYNC.RECONVERGENT B0 ;  /* 0x0000000000007941 */ /* 0x000fea0003800200 */
.L_x_99:
[----:B------:R-:W-:Y:S01]  /*7b00*/  NOP ;  /* 0x0000000000007918 */ /* 0x000fe20000000000 */
[----:B------:R-:W-:Y:S04]  /*7b10*/  BSSY.RECONVERGENT B0, `(.L_x_101) ;  /* 0x000000f000007945 */ /* 0x000fe80003800200 */
[----:B------:R-:W-:Y:S05]  /*7b20*/  @P6 BRA `(.L_x_102) ;  /* 0x0000000000346947 */ /* 0x000fea0003800000 */
        /* <DEDUP_REMOVED lines=13> */
.L_x_102:
[----:B------:R-:W-:Y:S05]  /*7c00*/  BSYNC.RECONVERGENT B0 ;  /* 0x0000000000007941 */ /* 0x000fea0003800200 */
.L_x_101:
        /* <DEDUP_REMOVED lines=16> */
.L_x_104:
[----:B------:R-:W-:Y:S05]  /*7d10*/  BSYNC.RECONVERGENT B0 ;  /* 0x0000000000007941 */ /* 0x000fea0003800200 */
.L_x_103:
        /* <DEDUP_REMOVED lines=16> */
.L_x_106:
[----:B------:R-:W-:Y:S05]  /*7e20*/  BSYNC.RECONVERGENT B0 ;  /* 0x0000000000007941 */ /* 0x000fea0003800200 */
.L_x_105:
        /* <DEDUP_REMOVED lines=16> */
.L_x_108:
[----:B------:R-:W-:Y:S05]  /*7f30*/  BSYNC.RECONVERGENT B0 ;  /* 0x0000000000007941 */ /* 0x000fea0003800200 */
.L_x_107:
        /* <DEDUP_REMOVED lines=16> */
.L_x_110:
[----:B------:R-:W-:Y:S05]  /*8040*/  BSYNC.RECONVERGENT B0 ;  /* 0x0000000000007941 */ /* 0x000fea0003800200 */
.L_x_109:
        /* <DEDUP_REMOVED lines=16> */
.L_x_112:
[----:B------:R-:W-:Y:S05]  /*8150*/  BSYNC.RECONVERGENT B0 ;  /* 0x0000000000007941 */ /* 0x000fea0003800200 */
.L_x_111:
[----:B------:R-:W-:Y:S01]  /*8160*/  NOP ;  /* 0x0000000000007918 */ /* 0x000fe20000000000 */
[----:B------:R-:W5:Y:S01]  /*8170*/  LDS R0, [R0+0x6c00] ;  /* 0x006c000000007984 */ /* 0x000f620000000800 */
[----:B------:R-:W5:Y:S02]  /*8180*/  LDCU UR6, c[0x0][0x3c4] ;  /* 0x00007880ff0677ac */ /* 0x000f640008000800 */
[----:B-----5:R-:W-:-:S04]  /*8190*/  SHF.R.U32.HI R2, RZ, UR6, R0 ;  /* 0x00000006ff027c19 */ /* 0x020fc80008011600 */
[----:B------:R-:W-:-:S04]  /*81a0*/  LOP3.LUT R2, R2, UR5, RZ, 0x30, !PT ;  /* 0x0000000502027c12 */ /* 0x000fc8000f8e30ff */
[----:B-1234-:R-:W-:Y:S01]  /*81b0*/  LEA R6, R2, UR4, 0x3 ;  /* 0x0000000402067c11 */ /* 0x01efe2000f8e18ff */
[----:B------:R-:W-:-:S05]  /*81c0*/  VIADD R2, R3, 0x1b00 ;  /* 0x00001b0003027836 */ /* 0x000fca0000000000 */
[----:B------:R-:W1:Y:S01]  /*81d0*/  LDS.64 R6, [R6+0x7200] ;  /* 0x0072000006067984 */ /* 0x000e620000000a00 */
[----:B------:R-:W-:-:S13]  /*81e0*/  ISETP.GE.AND P0, PT, R2, R5, PT ;  /* 0x000000050200720c */ /* 0x000fda0003f06270 */
[----:B------:R-:W2:Y:S01]  /*81f0*/  @!P0 LDC.64 R8, c[0x0][0x3a0] ;  /* 0x0000e800ff088b82 */ /* 0x000ea20000000a00 */
[----:B------:R-:W-:Y:S02]  /*8200*/  @!P0 LOP3.LUT R5, RZ, R0, RZ, 0x33, !PT ;  /* 0x00000000ff058212 */ /* 0x000fe400078e33ff */
[----:B-1----:R-:W-:-:S05]  /*8210*/  IADD3 R3, P1, PT, R6, R3, RZ ;  /* 0x0000000306037210 */ /* 0x002fca0007f3e0ff */
[----:B------:R-:W-:Y:S01]  /*8220*/  IMAD.X R4, RZ, RZ, R7, P1 ;  /* 0x000000ffff047224 */ /* 0x000fe200008e0607 */
[----:B--2---:R-:W-:-:S04]  /*8230*/  @!P0 LEA R2, P1, R3, R8, 0x2 ;  /* 0x0000000803028211 */ /* 0x004fc800078210ff */
[----:B------:R-:W-:-:S05]  /*8240*/  @!P0 LEA.HI.X R3, R3, R9, R4, 0x2, P1 ;  /* 0x0000000903038211 */ /* 0x000fca00008f1404 */
[----:B------:R-:W-:Y:S01]  /*8250*/  @!P0 STG.E desc[UR8][R2.64+0x6c00], R5 ;  /* 0x006c000502008986 */ /* 0x000fe2000c101908 */
[----:B------:R-:W-:Y:S01]  /*8260*/  NOP ;  /* 0x0000000000007918 */ /* 0x000fe20000000000 */
[----:B------:R-:W-:Y:S05]  /*8270*/  EXIT ;  /* 0x000000000000794d */ /* 0x000fea0003800000 */
.L_x_26:
[----:B------:R-:W-:Y:S02]  /*8280*/  IMAD.MOV.U32 R50, RZ, RZ, R19 ;  /* 0x000000ffff327224 */ /* 0x000fe400078e0013 */
[----:B------:R-:W-:Y:S02]  /*8290*/  IMAD.MOV.U32 R49, RZ, RZ, 0x1 ;  /* 0x00000001ff317424 */ /* 0x000fe400078e00ff */
[----:B------:R-:W-:Y:S02]  /*82a0*/  IMAD.MOV.U32 R52, RZ, RZ, RZ ;  /* 0x000000ffff347224 */ /* 0x000fe400078e00ff */
[----:B------:R-:W-:-:S07]  /*82b0*/  IMAD.MOV.U32 R47, RZ, RZ, -0x1 ;  /* 0xffffffffff2f7424 */ /* 0x000fce00078e00ff */
[----:B------:R-:W-:Y:S05]  /*82c0*/  WARPSYNC.COLLECTIVE R47, `(.L_x_113) ;  /* 0x000000002f087348 */ /* 0x000fea0003c00000 */
[----:B------:R0:W1:Y:S02]  /*82d0*/  SHFL.UP P0, R48, R50, R49, R52 ;  /* 0x0400003132307389 */ /* 0x0000640000000034 */
[----:B01----:R-:W-:Y:S05]  /*82e0*/  ENDCOLLECTIVE ;  /* 0x000000000000791b */ /* 0x003fea0003800000 */
.L_x_113:
[----:B------:R-:W-:Y:S02]  /*82f0*/  IMAD.MOV.U32 R49, RZ, RZ, 0x2 ;  /* 0x00000002ff317424 */ /* 0x000fe400078e00ff */
[----:B------:R-:W-:-:S04]  /*8300*/  IMAD.MOV.U32 R20, RZ, RZ, R48 ;  /* 0x000000ffff147224 */ /* 0x000fc800078e0030 */
[----:B------:R-:W-:-:S04]  /*8310*/  @P0 IMAD.IADD R20, R19, 0x1, R20 ;  /* 0x0000000113140824 */ /* 0x000fc800078e0214 */
[----:B------:R-:W-:-:S07]  /*8320*/  IMAD.MOV.U32 R50, RZ, RZ, R20 ;  /* 0x000000ffff327224 */ /* 0x000fce00078e0014 */
[----:B------:R-:W-:Y:S05]  /*8330*/  WARPSYNC.COLLECTIVE R47, `(.L_x_114) ;  /* 0x000000002f087348 */ /* 0x000fea0003c00000 */
[----:B------:R0:W1:Y:S02]  /*8340*/  SHFL.UP P0, R48, R50, R49, R52 ;  /* 0x0400003132307389 */ /* 0x0000640000000034 */
[----:B01----:R-:W-:Y:S05]  /*8350*/  ENDCOLLECTIVE ;  /* 0x000000000000791b */ /* 0x003fea0003800000 */
.L_x_114:
[----:B------:R-:W-:Y:S02]  /*8360*/  IMAD.MOV.U32 R49, RZ, RZ, 0x4 ;  /* 0x00000004ff317424 */ /* 0x000fe400078e00ff */
[----:B------:R-:W-:-:S04]  /*8370*/  IMAD.MOV.U32 R21, RZ, RZ, R48 ;  /* 0x000000ffff157224 */ /* 0x000fc800078e0030 */
[----:B------:R-:W-:-:S04]  /*8380*/  @P0 IMAD.IADD R21, R20, 0x1, R21 ;  /* 0x0000000114150824 */ /* 0x000fc800078e0215 */
[----:B------:R-:W-:-:S07]  /*8390*/  IMAD.MOV.U32 R50, RZ, RZ, R21 ;  /* 0x000000ffff327224 */ /* 0x000fce00078e0015 */
[----:B------:R-:W-:Y:S05]  /*83a0*/  WARPSYNC.COLLECTIVE R47, `(.L_x_115) ;  /* 0x000000002f087348 */ /* 0x000fea0003c00000 */
[----:B------:R0:W1:Y:S02]  /*83b0*/  SHFL.UP P0, R48, R50, R49, R52 ;  /* 0x0400003132307389 */ /* 0x0000640000000034 */
[----:B01----:R-:W-:Y:S05]  /*83c0*/  ENDCOLLECTIVE ;  /* 0x000000000000791b */ /* 0x003fea0003800000 */
.L_x_115:
[----:B------:R-:W-:Y:S02]  /*83d0*/  IMAD.MOV.U32 R49, RZ, RZ, 0x8 ;  /* 0x00000008ff317424 */ /* 0x000fe400078e00ff */
[----:B------:R-:W-:-:S04]  /*83e0*/  IMAD.MOV.U32 R22, RZ, RZ, R48 ;  /* 0x000000ffff167224 */ /* 0x000fc800078e0030 */
[----:B------:R-:W-:-:S04]  /*83f0*/  @P0 IMAD.IADD R22, R21, 0x1, R22 ;  /* 0x0000000115160824 */ /* 0x000fc800078e0216 */
[----:B------:R-:W-:-:S07]  /*8400*/  IMAD.MOV.U32 R50, RZ, RZ, R22 ;  /* 0x000000ffff327224 */ /* 0x000fce00078e0016 */
[----:B------:R-:W-:Y:S05]  /*8410*/  WARPSYNC.COLLECTIVE R47, `(.L_x_116) ;  /* 0x000000002f087348 */ /* 0x000fea0003c00000 */
[----:B------:R0:W1:Y:S02]  /*8420*/  SHFL.UP P0, R48, R50, R49, R52 ;  /* 0x0400003132307389 */ /* 0x0000640000000034 */
[----:B01----:R-:W-:Y:S05]  /*8430*/  ENDCOLLECTIVE ;  /* 0x000000000000791b */ /* 0x003fea0003800000 */
.L_x_116:
[----:B------:R-:W-:Y:S02]  /*8440*/  IMAD.MOV.U32 R49, RZ, RZ, 0x10 ;  /* 0x00000010ff317424 */ /* 0x000fe400078e00ff */
[----:B------:R-:W-:-:S04]  /*8450*/  IMAD.MOV.U32 R23, RZ, RZ, R48 ;  /* 0x000000ffff177224 */ /* 0x000fc800078e0030 */
[----:B------:R-:W-:-:S04]  /*8460*/  @P0 IMAD.IADD R23, R22, 0x1, R23 ;  /* 0x0000000116170824 */ /* 0x000fc800078e0217 */
[----:B------:R-:W-:-:S07]  /*8470*/  IMAD.MOV.U32 R50, RZ, RZ, R23 ;  /* 0x000000ffff327224 */ /* 0x000fce00078e0017 */
[----:B------:R-:W-:Y:S05]  /*8480*/  WARPSYNC.COLLECTIVE R47, `(.L_x_117) ;  /* 0x000000002f087348 */ /* 0x000fea0003c00000 */
[----:B------:R0:W1:Y:S02]  /*8490*/  SHFL.UP P0, R48, R50, R49, R52 ;  /* 0x0400003132307389 */ /* 0x0000640000000034 */
[----:B01----:R-:W-:Y:S05]  /*84a0*/  ENDCOLLECTIVE ;  /* 0x000000000000791b */ /* 0x003fea0003800000 */
.L_x_117:
[----:B------:R-:W-:Y:S05]  /*84b0*/  BRA `(.L_x_118) ;  /* 0xffffff9c00b07947 */ /* 0x000fea000383ffff */
.L_x_119:
[----:B------:R-:W-:-:S00]  /*84c0*/  BRA `(.L_x_119) ;  /* 0xfffffffc00fc7947 */ /* 0x000fc0000383ffff */
[----:B------:R-:W-:-:S00]  /*84d0*/  NOP ;  /* 0x0000000000007918 */ /* 0x000fc00000000000 */
        /* <DEDUP_REMOVED lines=10> */
.L_x_326:


//--------------------- .text._ZN3cub18CUB_300001_SM_10006detail10radix_sort33DeviceRadixSortExclusiveSumKernelINS1_5radix10policy_hubIjNS0_8NullTypeEyE10Policy1000EyEEvPT0_ --------------------------
	.section	.text._ZN3cub18CUB_300001_SM_10006detail10radix_sort33DeviceRadixSortExclusiveSumKernelINS1_5radix10policy_hubIjNS0_8NullTypeEyE10Policy1000EyEEvPT0_,"ax",@progbits
	.align	128
        .global         _ZN3cub18CUB_300001_SM_10006detail10radix_sort33DeviceRadixSortExclusiveSumKernelINS1_5radix10policy_hubIjNS0_8NullTypeEyE10Policy1000EyEEvPT0_
        .type           _ZN3cub18CUB_300001_SM_10006detail10radix_sort33DeviceRadixSortExclusiveSumKernelINS1_5radix10policy_hubIjNS0_8NullTypeEyE10Policy1000EyEEvPT0_,@function
        .size           _ZN3cub18CUB_300001_SM_10006detail10radix_sort33DeviceRadixSortExclusiveSumKernelINS1_5radix10policy_hubIjNS0_8NullTypeEyE10Policy1000EyEEvPT0_,(.L_x_327 - _ZN3cub18CUB_300001_SM_10006detail10radix_sort33DeviceRadixSortExclusiveSumKernelINS1_5radix10policy_hubIjNS0_8NullTypeEyE10Policy1000EyEEvPT0_)
        .other          _ZN3cub18CUB_300001_SM_10006detail10radix_sort33DeviceRadixSortExclusiveSumKernelINS1_5radix10policy_hubIjNS0_8NullTypeEyE10Policy1000EyEEvPT0_,@"STO_CUDA_ENTRY STV_DEFAULT"
_ZN3cub18CUB_300001_SM_10006detail10radix_sort33DeviceRadixSortExclusiveSumKernelINS1_5radix10policy_hubIjNS0_8NullTypeEyE10Policy1000EyEEvPT0_:
.text._ZN3cub18CUB_300001_SM_10006detail10radix_sort33DeviceRadixSortExclusiveSumKernelINS1_5radix10policy_hubIjNS0_8NullTypeEyE10Policy1000EyEEvPT0_:
[----:B------:R-:W-:Y:S01]  /*0000*/  LDC R1, c[0x0][0x37c] ;  /* 0x0000df00ff017b82 */ /* 0x000fe20000000800 */
[----:B------:R-:W0:Y:S07]  /*0010*/  S2R R18, SR_TID.X ;  /* 0x0000000000127919 */ /* 0x000e2e0000002100 */
[----:B------:R-:W1:Y:S01]  /*0020*/  LDC.64 R16, c[0x0][0x380] ;  /* 0x0000e000ff107b82 */ /* 0x000e620000000a00 */
[----:B------:R-:W2:Y:S01]  /*0030*/  LDCU.64 UR4, c[0x0][0x358] ;  /* 0x00006b00ff0477ac */ /* 0x000ea20008000a00 */
[----:B------:R-:W3:Y:S01]  /*0040*/  S2R R5, SR_CTAID.X ;  /* 0x0000000000057919 */ /* 0x000ee20000002500 */
[----:B0-----:R-:W-:Y:S01]  /*0050*/  ISETP.GT.U32.AND P1, PT, R18, 0xff, PT ;  /* 0x000000ff1200780c */ /* 0x001fe20003f24070 */
[----:B---3--:R-:W-:-:S04]  /*0060*/  IMAD R5, R5, 0x100, R18 ;  /* 0x0000010005057824 */ /* 0x008fc800078e0212 */
[----:B-1----:R-:W-:-:S08]  /*0070*/  IMAD.WIDE R16, R5, 0x8, R16 ;  /* 0x0000000805107825 */ /* 0x002fd000078e0210 */
[----:B--2---:R-:W2:Y:S01]  /*0080*/  @!P1 LDG.E.64 R2, desc[UR4][R16.64] ;  /* 0x0000000410029981 */ /* 0x004ea2000c1e1b00 */
[----:B------:R-:W-:Y:S02]  /*0090*/  MOV R0, 0x400 ;  /* 0x0000040000007802 */ /* 0x000fe40000000f00 */
[C---:B------:R-:W-:Y:S01]  /*00a0*/  ISETP.GT.U32.AND P0, PT, R18.reuse, 0x1f, PT ;  /* 0x0000001f1200780c */ /* 0x040fe20003f04070 */
[----:B------:R-:W0:Y:S02]  /*00b0*/  S2R R5, SR_CgaCtaId ;  /* 0x0000000000057919 */ /* 0x000e240000008800 */
[----:B0-----:R-:W-:Y:S02]  /*00c0*/  LEA R5, R5, R0, 0x18 ;  /* 0x0000000005057211 */ /* 0x001fe400078ec0ff */
[----:B------:R-:W-:-:S05]  /*00d0*/  LEA.HI R0, R18, R18, RZ, 0x1d ;  /* 0x0000001212007211 */ /* 0x000fca00078fe8ff */
[----:B------:R-:W-:-:S05]  /*00e0*/  IMAD R0, R0, 0x8, R5 ;  /* 0x0000000800007824 */ /* 0x000fca00078e0205 */
[----:B--2---:R0:W-:Y:S01]  /*00f0*/  STS.64 [R0+0x10], R2 ;  /* 0x0000100200007388 */ /* 0x0041e20000000a00 */
[----:B------:R-:W-:Y:S06]  /*0100*/  BAR.SYNC.DEFER_BLOCKING 0x0 ;  /* 0x0000000000007b1d */ /* 0x000fec0000010000 */
[----:B------:R-:W-:Y:S05]  /*0110*/  @P0 BRA `(.L_x_120) ;  /* 0x0000000400240947 */ /* 0x000fea0003800000 */
[----:B------:R-:W-:Y:S01]  /*0120*/  IMAD R18, R18, 0x48, R5 ;  /* 0x0000004812127824 */ /* 0x000fe200078e0205 */
[----:B------:R-:W-:-:S04]  /*0130*/  UMOV UR6, 0xffffffff ;  /* 0xffffffff00067882 */ /* 0x000fc80000000000 */
[----:B------:R-:W-:Y:S04]  /*0140*/  LDS.64 R14, [R18+0x10] ;  /* 0x00001000120e7984 */ /* 0x000fe80000000a00 */
[----:B------:R-:W-:Y:S04]  /*0150*/  LDS.64 R12, [R18+0x18] ;  /* 0x00001800120c7984 */ /* 0x000fe80000000a00 */
[----:B------:R-:W1:Y:S04]  /*0160*/  LDS.64 R10, [R18+0x20] ;  /* 0x00002000120a7984 */ /* 0x000e680000000a00 */
[----:B------:R-:W-:Y:S04]  /*0170*/  LDS.64 R8, [R18+0x28] ;  /* 0x0000280012087984 */ /* 0x000fe80000000a00 */
[----:B------:R-:W2:Y:S04]  /*0180*/  LDS.64 R6, [R18+0x30] ;  /* 0x0000300012067984 */ /* 0x000ea80000000a00 */
[----:B------:R-:W-:Y:S04]  /*0190*/  LDS.64 R4, [R18+0x38] ;  /* 0x0000380012047984 */ /* 0x000fe80000000a00 */
[----:B0-----:R-:W0:Y:S04]  /*01a0*/  LDS.64 R2, [R18+0x40] ;  /* 0x0000400012027984 */ /* 0x001e280000000a00 */
[----:B------:R-:W3:Y:S01]  /*01b0*/  LDS.64 R20, [R18+0x48] ;  /* 0x0000480012147984 */ /* 0x000ee20000000a00 */
[----:B-1----:R-:W-:-:S04]  /*01c0*/  IADD3 R19, P3, P4, R10, R12, R14 ;  /* 0x0000000c0a137210 */ /* 0x002fc80007c7e00e */
[----:B------:R-:W-:Y:S02]  /*01d0*/  IADD3.X R23, PT, PT, R11, R13, R15, P3, P4 ;  /* 0x0000000d0b177210 */ /* 0x000fe40001fe840f */
[----:B--2---:R-:W-:-:S04]  /*01e0*/  IADD3 R19, P0, P2, R6, R19, R8 ;  /* 0x0000001306137210 */ /* 0x004fc80007a1e008 */
[----:B------:R-:W-:Y:S02]  /*01f0*/  IADD3.X R23, PT, PT, R7, R23, R9, P0, P2 ;  /* 0x0000001707177210 */ /* 0x000fe400007e4409 */
[----:B0-----:R-:W-:-:S04]  /*0200*/  IADD3 R19, P3, P4, R2, R19, R4 ;  /* 0x0000001302137210 */ /* 0x001fc80007c7e004 */
[----:B---3--:R-:W-:Y:S02]  /*0210*/  IADD3 R20, P0, PT, R20, R19, RZ ;  /* 0x0000001314147210 */ /* 0x008fe40007f1e0ff */
[----:B------:R-:W-:-:S05]  /*0220*/  IADD3.X R19, PT, PT, R3, R23, R5, P3, P4 ;  /* 0x0000001703137210 */ /* 0x000fca0001fe8405 */
[----:B------:R-:W-:Y:S01]  /*0230*/  IMAD.X R19, R21, 0x1, R19, P0 ;  /* 0x0000000115137824 */ /* 0x000fe200000e0613 */
[----:B------:R-:W-:Y:S06]  /*0240*/  BRA.DIV UR6, `(.L_x_121) ;  /* 0x0000000206f07947 */ /* 0x000fec000b800000 */
[----:B------:R-:W0:Y:S04]  /*0250*/  SHFL.UP PT, R27, R20, 0x1, RZ ;  /* 0x04200000141b7989 */ /* 0x000e2800000e00ff */
[----:B------:R-:W1:Y:S01]  /*0260*/  SHFL.UP P0, R25, R19, 0x1, RZ ;  /* 0x0420000013197989 */ /* 0x000e6200000000ff */
[----:B0-----:R-:W-:-:S04]  /*0270*/  IADD3 R22, P2, PT, R27, R20, RZ ;  /* 0x000000141b167210 */ /* 0x001fc80007f5e0ff */
[----:B-1----:R-:W-:Y:S01]  /*0280*/  SEL R27, R22, R27, P0 ;  /* 0x0000001b161b7207 */ /* 0x002fe20000000000 */
[----:B------:R-:W-:-:S04]  /*0290*/  IMAD.X R26, R25, 0x1, R19, P2 ;  /* 0x00000001191a7824 */ /* 0x000fc800010e0613 */
[----:B------:R-:W0:Y:S01]  /*02a0*/  SHFL.UP PT, R28, R27, 0x2, RZ ;  /* 0x044000001b1c7989 */ /* 0x000e2200000e00ff */
[----:B------:R-:W-:-:S05]  /*02b0*/  SEL R26, R26, R25, P0 ;  /* 0x000000191a1a7207 */ /* 0x000fca0000000000 */
[----:B------:R-:W1:Y:S01]  /*02c0*/  SHFL.UP P0, R25, R26, 0x2, RZ ;  /* 0x044000001a197989 */ /* 0x000e6200000000ff */
[----:B0-----:R-:W-:-:S05]  /*02d0*/  IADD3 R21, P2, PT, R28, R27, RZ ;  /* 0x0000001b1c157210 */ /* 0x001fca0007f5e0ff */
[----:B-1----:R-:W-:Y:S01]  /*02e0*/  IMAD.X R22, R25, 0x1, R26, P2 ;  /* 0x0000000119167824 */ /* 0x002fe200010e061a */
[----:B------:R-:W-:-:S04]  /*02f0*/  SEL R28, R21, R28, P0 ;  /* 0x0000001c151c7207 */ /* 0x000fc80000000000 */
[----:B------:R-:W-:Y:S01]  /*0300*/  SEL R29, R22, R25, P0 ;  /* 0x00000019161d7207 */ /* 0x000fe20000000000 */
        /* <DEDUP_REMOVED lines=12> */
[----:B------:R0:W1:Y:S04]  /*03d0*/  SHFL.UP PT, R28, R27, 0x10, RZ ;  /* 0x060000001b1c7989 */ /* 0x00006800000e00ff */
[----:B------:R0:W2:Y:S02]  /*03e0*/  SHFL.UP P0, R25, R26, 0x10, RZ ;  /* 0x060000001a197989 */ /* 0x0000a400000000ff */
.L_x_132:
[----:B-1----:R-:W-:-:S04]  /*03f0*/  IADD3 R21, P2, PT, R28, R27, RZ ;  /* 0x0000001b1c157210 */ /* 0x002fc80007f5e0ff */
[----:B--2---:R-:W-:Y:S01]  /*0400*/  SEL R21, R21, R28, P0 ;  /* 0x0000001c15157207 */ /* 0x004fe20000000000 */
[----:B------:R-:W-:-:S05]  /*0410*/  IMAD.X R22, R25, 0x1, R26, P2 ;  /* 0x0000000119167824 */ /* 0x000fca00010e061a */
[----:B------:R-:W-:Y:S02]  /*0420*/  SEL R22, R22, R25, P0 ;  /* 0x0000001916167207 */ /* 0x000fe40000000000 */
[----:B------:R-:W-:-:S05]  /*0430*/  IADD3 R20, P0, PT, R21, -R20, RZ ;  /* 0x8000001415147210 */ /* 0x000fca0007f1e0ff */
[----:B------:R-:W-:Y:S01]  /*0440*/  IMAD.X R21, R22, 0x1, ~R19, P0 ;  /* 0x0000000116157824 */ /* 0x000fe200000e0e13 */
[----:B------:R-:W-:-:S04]  /*0450*/  IADD3 R14, P0, PT, R14, R20, RZ ;  /* 0x000000140e0e7210 */ /* 0x000fc80007f1e0ff */
[----:B------:R1:W-:Y:S01]  /*0460*/  STS.64 [R18+0x10], R20 ;  /* 0x0000101412007388 */ /* 0x0003e20000000a00 */
[----:B------:R-:W-:Y:S01]  /*0470*/  IMAD.X R15, R15, 0x1, R21, P0 ;  /* 0x000000010f0f7824 */ /* 0x000fe200000e0615 */
        /* <DEDUP_REMOVED lines=17> */
[----:B------:R-:W-:-:S05]  /*0590*/  IMAD.X R3, R3, 0x1, R5, P0 ;  /* 0x0000000103037824 */ /* 0x000fca00000e0605 */
[----:B------:R1:W-:Y:S03]  /*05a0*/  STS.64 [R18+0x48], R2 ;  /* 0x0000480212007388 */ /* 0x0003e60000000a00 */
.L_x_120:
[----:B------:R-:W-:Y:S05]  /*05b0*/  WARPSYNC.ALL ;  /* 0x0000000000007948 */ /* 0x000fea0003800000 */
[----:B------:R-:W-:Y:S06]  /*05c0*/  BAR.SYNC.DEFER_BLOCKING 0x0 ;  /* 0x0000000000007b1d */ /* 0x000fec0000010000 */
[----:B------:R-:W-:Y:S05]  /*05d0*/  @P1 EXIT ;  /* 0x000000000000194d */ /* 0x000fea0003800000 */
[----:B01----:R-:W0:Y:S04]  /*05e0*/  LDS.64 R2, [R0+0x10] ;  /* 0x0000100000027984 */ /* 0x003e280000000a00 */
[----:B0-----:R-:W-:Y:S01]  /*05f0*/  STG.E.64 desc[UR4][R16.64], R2 ;  /* 0x0000000210007986 */ /* 0x001fe2000c101b04 */
[----:B------:R-:W-:Y:S05]  /*0600*/  EXIT ;  /* 0x000000000000794d */ /* 0x000fea0003800000 */
.L_x_121:
[----:B------:R-:W-:Y:S02]  /*0610*/  IMAD.MOV.U32 R24, RZ, RZ, R20 ;  /* 0x000000ffff187224 */ /* 0x000fe400078e0014 */
[----:B------:R-:W-:Y:S02]  /*0620*/  IMAD.MOV.U32 R23, RZ, RZ, 0x1 ;  /* 0x00000001ff177424 */ /* 0x000fe400078e00ff */
[----:B------:R-:W-:Y:S02]  /*0630*/  IMAD.MOV.U32 R22, RZ, RZ, RZ ;  /* 0x000000ffff167224 */ /* 0x000fe400078e00ff */
[----:B------:R-:W-:-:S07]  /*0640*/  IMAD.MOV.U32 R21, RZ, RZ, -0x1 ;  /* 0xffffffffff157424 */ /* 0x000fce00078e00ff */
[----:B------:R-:W-:Y:S05]  /*0650*/  WARPSYNC.COLLECTIVE R21, `(.L_x_122) ;  /* 0x0000000015087348 */ /* 0x000fea0003c00000 */
[----:B------:R0:W1:Y:S02]  /*0660*/  SHFL.UP P0, R25, R24, R23, R22 ;  /* 0x0400001718197389 */ /* 0x0000640000000016 */
[----:B01----:R-:W-:Y:S05]  /*0670*/  ENDCOLLECTIVE ;  /* 0x000000000000791b */ /* 0x003fea0003800000 */
.L_x_122:
[----:B------:R-:W-:Y:S02]  /*0680*/  IMAD.MOV.U32 R24, RZ, RZ, R19 ;  /* 0x000000ffff187224 */ /* 0x000fe400078e0013 */
[----:B------:R-:W-:-:S07]  /*0690*/  IMAD.MOV.U32 R27, RZ, RZ, R25 ;  /* 0x000000ffff1b7224 */ /* 0x000fce00078e0019 */
[----:B------:R-:W-:Y:S05]  /*06a0*/  WARPSYNC.COLLECTIVE R21, `(.L_x_123) ;  /* 0x0000000015087348 */ /* 0x000fea0003c00000 */
[----:B------:R0:W1:Y:S02]  /*06b0*/  SHFL.UP P0, R25, R24, R23, R22 ;  /* 0x0400001718197389 */ /* 0x0000640000000016 */
[----:B01----:R-:W-:Y:S05]  /*06c0*/  ENDCOLLECTIVE ;  /* 0x000000000000791b */ /* 0x003fea0003800000 */
.L_x_123:
[----:B------:R-:W-:Y:S01]  /*06d0*/  IADD3 R26, P2, PT, R27, R20, RZ ;  /* 0x000000141b1a7210 */ /* 0x000fe20007f5e0ff */
[----:B------:R-:W-:-:S03]  /*06e0*/  IMAD.MOV.U32 R23, RZ, RZ, 0x2 ;  /* 0x00000002ff177424 */ /* 0x000fc600078e00ff */
[----:B------:R-:W-:Y:S01]  /*06f0*/  SEL R27, R26, R27, P0 ;  /* 0x0000001b1a1b7207 */ /* 0x000fe20000000000 */
[----:B------:R-:W-:-:S04]  /*0700*/  IMAD.X R26, R25, 0x1, R19, P2 ;  /* 0x00000001191a7824 */ /* 0x000fc800010e0613 */
[----:B------:R-:W-:Y:S01]  /*0710*/  IMAD.MOV.U32 R24, RZ, RZ, R27 ;  /* 0x000000ffff187224 */ /* 0x000fe200078e001b */
[----:B------:R-:W-:-:S07]  /*0720*/  SEL R26, R26, R25, P0 ;  /* 0x000000191a1a7207 */ /* 0x000fce0000000000 */
[----:B------:R-:W-:Y:S05]  /*0730*/  WARPSYNC.COLLECTIVE R21, `(.L_x_124) ;  /* 0x0000000015087348 */ /* 0x000fea0003c00000 */
[----:B------:R0:W1:Y:S02]  /*0740*/  SHFL.UP P0, R25, R24, R23, R22 ;  /* 0x0400001718197389 */ /* 0x0000640000000016 */
[----:B01----:R-:W-:Y:S05]  /*0750*/  ENDCOLLECTIVE ;  /* 0x000000000000791b */ /* 0x003fea0003800000 */
.L_x_124:
[----:B------:R-:W-:Y:S02]  /*0760*/  IMAD.MOV.U32 R24, RZ, RZ, R26 ;  /* 0x000000ffff187224 */ /* 0x000fe400078e001a */
[----:B------:R-:W-:-:S07]  /*0770*/  IMAD.MOV.U32 R28, RZ, RZ, R25 ;  /* 0x000000ffff1c7224 */ /* 0x000fce00078e0019 */
[----:B------:R-:W-:Y:S05]  /*0780*/  WARPSYNC.COLLECTIVE R21, `(.L_x_125) ;  /* 0x0000000015087348 */ /* 0x000fea0003c00000 */
[----:B------:R0:W1:Y:S02]  /*0790*/  SHFL.UP P0, R25, R24, R23, R22 ;  /* 0x0400001718197389 */ /* 0x0000640000000016 */
[----:B01----:R-:W-:Y:S05]  /*07a0*/  ENDCOLLECTIVE ;  /* 0x000000000000791b */ /* 0x003fea0003800000 */
.L_x_125:
        /* <DEDUP_REMOVED lines=9> */
.L_x_126:
[----:B------:R-:W-:Y:S02]  /*0840*/  IMAD.MOV.U32 R24, RZ, RZ, R29 ;  /* 0x000000ffff187224 */ /* 0x000fe400078e001d */
[----:B------:R-:W-:-:S07]  /*0850*/  IMAD.MOV.U32 R27, RZ, RZ, R25 ;  /* 0x000000ffff1b7224 */ /* 0x000fce00078e0019 */
[----:B------:R-:W-:Y:S05]  /*0860*/  WARPSYNC.COLLECTIVE R21, `(.L_x_127) ;  /* 0x0000000015087348 */ /* 0x000fea0003c00000 */
[----:B------:R0:W1:Y:S02]  /*0870*/  SHFL.UP P0, R25, R24, R23, R22 ;  /* 0x0400001718197389 */ /* 0x0000640000000016 */
[----:B01----:R-:W-:Y:S05]  /*0880*/  ENDCOLLECTIVE ;  /* 0x000000000000791b */ /* 0x003fea0003800000 */
.L_x_127:
        /* <DEDUP_REMOVED lines=9> */
.L_x_128:
[----:B------:R-:W-:Y:S02]  /*0920*/  IMAD.MOV.U32 R24, RZ, RZ, R29 ;  /* 0x000000ffff187224 */ /* 0x000fe400078e001d */
[----:B------:R-:W-:-:S07]  /*0930*/  IMAD.MOV.U32 R27, RZ, RZ, R25 ;  /* 0x000000ffff1b7224 */ /* 0x000fce00078e0019 */
[----:B------:R-:W-:Y:S05]  /*0940*/  WARPSYNC.COLLECTIVE R21, `(.L_x_129) ;  /* 0x0000000015087348 */ /* 0x000fea0003c00000 */
[----:B------:R0:W1:Y:S02]  /*0950*/  SHFL.UP P0, R25, R24, R23, R22 ;  /* 0x0400001718197389 */ /* 0x0000640000000016 */
[----:B01----:R-:W-:Y:S05]  /*0960*/  ENDCOLLECTIVE ;  /* 0x000000000000791b */ /* 0x003fea0003800000 */
.L_x_129:
        /* <DEDUP_REMOVED lines=9> */
.L_x_130:
[----:B------:R-:W-:Y:S02]  /*0a00*/  IMAD.MOV.U32 R24, RZ, RZ, R26 ;  /* 0x000000ffff187224 */ /* 0x000fe400078e001a */
[----:B------:R-:W-:-:S07]  /*0a10*/  IMAD.MOV.U32 R28, RZ, RZ, R25 ;  /* 0x000000ffff1c7224 */ /* 0x000fce00078e0019 */
[----:B------:R-:W-:Y:S05]  /*0a20*/  WARPSYNC.COLLECTIVE R21, `(.L_x_131) ;  /* 0x0000000015087348 */ /* 0x000fea0003c00000 */
[----:B------:R0:W1:Y:S02]  /*0a30*/  SHFL.UP P0, R25, R24, R23, R22 ;  /* 0x0400001718197389 */ /* 0x0000640000000016 */
[----:B01----:R-:W-:Y:S05]  /*0a40*/  ENDCOLLECTIVE ;  /* 0x000000000000791b */ /* 0x003fea0003800000 */
.L_x_131:
[----:B------:R-:W-:Y:S05]  /*0a50*/  BRA `(.L_x_132) ;  /* 0xfffffff800647947 */ /* 0x000fea000383ffff */
.L_x_133:
        /* <DEDUP_REMOVED lines=10> */
.L_x_327:


//--------------------- .text._ZN3cub18CUB_300001_SM_10006detail10radix_sort30DeviceRadixSortHistogramKernelINS1_5radix10policy_hubIjNS0_8NullTypeEyE10Policy1000ELNS0_9SortOrderE1EjyNS1_21identity_decomposer_tEEEvPT2_PKT1_SB_iiT3_ --------------------------
	.section	.text._ZN3cub18CUB_300001_SM_10006detail10radix_sort30DeviceRadixSortHistogramKernelINS1_5radix10policy_hubIjNS0_8NullTypeEyE10Policy1000ELNS0_9SortOrderE1EjyNS1_21identity_decomposer_tEEEvPT2_PKT1_SB_iiT3_,"ax",@progbits
	.align	128
        .global         _ZN3cub18CUB_300001_SM_10006detail10radix_sort30DeviceRadixSortHistogramKernelINS1_5radix10policy_hubIjNS0_8NullTypeEyE10Policy1000ELNS0_9SortOrderE1EjyNS1_21identity_decomposer_tEEEvPT2_PKT1_SB_iiT3_
        .type           _ZN3cub18CUB_300001_SM_10006detail10radix_sort30DeviceRadixSortHistogramKernelINS1_5radix10policy_hubIjNS0_8NullTypeEyE10Policy1000ELNS0_9SortOrderE1EjyNS1_21identity_decomposer_tEEEvPT2_PKT1_SB_iiT3_,@function
        .size           _ZN3cub18CUB_300001_SM_10006detail10radix_sort30DeviceRadixSortHistogramKernelINS1_5radix10policy_hubIjNS0_8NullTypeEyE10Policy1000ELNS0_9SortOrderE1EjyNS1_21identity_decomposer_tEEEvPT2_PKT1_SB_iiT3_,(.L_x_328 - _ZN3cub18CUB_300001_SM_10006detail10radix_sort30DeviceRadixSortHistogramKernelINS1_5radix10policy_hubIjNS0_8NullTypeEyE10Policy1000ELNS0_9SortOrderE1EjyNS1_21identity_decomposer_tEEEvPT2_PKT1_SB_iiT3_)
        .other          _ZN3cub18CUB_300001_SM_10006detail10radix_sort30DeviceRadixSortHistogramKernelINS1_5radix10policy_hubIjNS0_8NullTypeEyE10Policy1000ELNS0_9SortOrderE1EjyNS1_21identity_decomposer_tEEEvPT2_PKT1_SB_iiT3_,@"STO_CUDA_ENTRY STV_DEFAULT"
_ZN3cub18CUB_300001_SM_10006detail10radix_sort30DeviceRadixSortHistogramKernelINS1_5radix10policy_hubIjNS0_8NullTypeEyE10Policy1000ELNS0_9SortOrderE1EjyNS1_21identity_decomposer_tEEEvPT2_PKT1_SB_iiT3_:
.text._ZN3cub18CUB_300001_SM_10006detail10radix_sort30DeviceRadixSortHistogramKernelINS1_5radix10policy_hubIjNS0_8NullTypeEyE10Policy1000ELNS0_9SortOrderE1EjyNS1_21identity_decomposer_tEEEvPT2_PKT1_SB_iiT3_:
[----:B------:R-:W-:Y:S01]  /*0000*/  LDC R1, c[0x0][0x37c] ;  /* 0x0000df00ff017b82 */ /* 0x000fe20000000800 */
[----:B------:R-:W0:Y:S02]  /*0010*/  LDCU.64 UR14, c[0x0][0x390] ;  /* 0x00007200ff0e77ac */ /* 0x000e240008000a00 */
[----:B0-----:R-:W-:-:S04]  /*0020*/  ISETP.NE.U32.AND P0, PT, RZ, UR14, PT ;  /* 0x0000000eff007c0c */ /* 0x001fc8000bf05070 */
[----:B------:R-:W-:-:S13]  /*0030*/  ISETP.NE.AND.EX P0, PT, RZ, UR15, PT, P0 ;  /* 0x0000000fff007c0c */ /* 0x000fda000bf05300 */
[----:B------:R-:W-:Y:S05]  /*0040*/  @!P0 EXIT ;  /* 0x000000000000894d */ /* 0x000fea0003800000 */
[----:B------:R-:W-:Y:S01]  /*0050*/  UIADD3 UR11, UP0, UPT, UR14, -0x1, URZ ;  /* 0xffffffff0e0b7890 */ /* 0x000fe2000ff1e0ff */
[----:B------:R-:W0:Y:S01]  /*0060*/  S2R R4, SR_TID.X ;  /* 0x0000000000047919 */ /* 0x000e220000002100 */
[----:B------:R-:W1:Y:S01]  /*0070*/  LDCU.64 UR4, c[0x0][0x398] ;  /* 0x00007300ff0477ac */ /* 0x000e620008000a00 */
[----:B------:R-:W2:Y:S01]  /*0080*/  S2UR UR7, SR_CgaCtaId ;  /* 0x00000000000779c3 */ /* 0x000ea20000008800 */
[----:B------:R-:W-:Y:S01]  /*0090*/  UIADD3.X UR12, UPT, UPT, UR15, -0x1, URZ, UP0, !UPT ;  /* 0xffffffff0f0c7890 */ /* 0x000fe200087fe4ff */
[----:B------:R-:W-:Y:S01]  /*00a0*/  UMOV UR6, 0x400 ;  /* 0x0000040000067882 */ /* 0x000fe20000000000 */
[----:B------:R-:W3:Y:S05]  /*00b0*/  LDCU.64 UR20, c[0x0][0x358] ;  /* 0x00006b00ff1477ac */ /* 0x000eea0008000a00 */
[----:B------:R-:W4:Y:S01]  /*00c0*/  S2UR UR8, SR_CTAID.X ;  /* 0x00000000000879c3 */ /* 0x000f220000002500 */
[----:B------:R-:W-:Y:S01]  /*00d0*/  USHF.R.U64 UR11, UR11, 0x1e, UR12 ;  /* 0x0000001e0b0b7899 */ /* 0x000fe2000800120c */
[----:B------:R-:W0:Y:S03]  /*00e0*/  LDCU UR28, c[0x0][0x370] ;  /* 0x00006e00ff1c77ac */ /* 0x000e260008000800 */
[----:B------:R-:W-:-:S02]  /*00f0*/  UIADD3 UR11, UP0, UPT, UR11, 0x1, URZ ;  /* 0x000000010b0b7890 */ /* 0x000fc4000ff1e0ff */
[----:B-1----:R-:W-:Y:S02]  /*0100*/  UIADD3 UR4, UPT, UPT, UR5, 0x7, -UR4 ;  /* 0x0000000705047890 */ /* 0x002fe4000fffe804 */
[----:B------:R-:W-:Y:S02]  /*0110*/  ULEA.HI.X UR12, UR12, URZ, URZ, 0x2, UP0 ;  /* 0x000000ff0c0c7291 */ /* 0x000fe400080f14ff */
[----:B------:R-:W-:Y:S02]  /*0120*/  UISETP.LT.U32.AND UP0, UPT, UR11, UR14, UPT ;  /* 0x0000000e0b00728c */ /* 0x000fe4000bf01070 */
[----:B------:R-:W-:Y:S02]  /*0130*/  USHF.R.S32.HI UR5, URZ, 0x1f, UR4 ;  /* 0x0000001fff057899 */ /* 0x000fe40008011404 */
[----:B------:R-:W-:Y:S02]  /*0140*/  UISETP.LT.U32.AND.EX UP0, UPT, UR12, UR15, UPT, UP0 ;  /* 0x0000000f0c00728c */ /* 0x000fe4000bf01100 */
[----:B------:R-:W-:-:S02]  /*0150*/  ULEA.HI UR5, UR5, UR4, URZ, 0x3 ;  /* 0x0000000405057291 */ /* 0x000fc4000f8f18ff */
[----:B------:R-:W-:Y:S01]  /*0160*/  USEL UR11, UR11, UR14, UP0 ;  /* 0x0000000e0b0b7287 */ /* 0x000fe20008000000 */
[C---:B0-----:R-:W-:Y:S01]  /*0170*/  VIADD R21, R4.reuse, 0x780 ;  /* 0x0000078004157836 */ /* 0x041fe20000000000 */
[----:B------:R-:W-:Y:S02]  /*0180*/  USEL UR12, UR12, UR15, UP0 ;  /* 0x0000000f0c0c7287 */ /* 0x000fe40008000000 */
[----:B------:R-:W-:Y:S02]  /*0190*/  UISETP.GE.AND UP0, UPT, UR4, 0x8, UPT ;  /* 0x000000080400788c */ /* 0x000fe4000bf06270 */
[----:B--2---:R-:W-:Y:S02]  /*01a0*/  ULEA UR6, UR7, UR6, 0x18 ;  /* 0x0000000607067291 */ /* 0x004fe4000f8ec0ff */
[----:B------:R-:W-:Y:S02]  /*01b0*/  USHF.R.S32.HI UR5, URZ, 0x3, UR5 ;  /* 0x00000003ff057899 */ /* 0x000fe40008011405 */
[----:B------:R-:W-:Y:S01]  /*01c0*/  PLOP3.LUT P0, PT, PT, PT, UP0, 0x80, 0x8 ;  /* 0x000000000008781c */ /* 0x000fe20003f0f008 */
[----:B----4-:R-:W-:Y:S01]  /*01d0*/  USHF.L.U32 UR8, UR8, 0xb, URZ ;  /* 0x0000000b08087899 */ /* 0x010fe200080006ff */
[C---:B------:R-:W-:Y:S01]  /*01e0*/  LEA R0, R4.reuse, UR6, 0x2 ;  /* 0x0000000604007c11 */ /* 0x040fe2000f8e10ff */
[----:B------:R-:W-:Y:S01]  /*01f0*/  UIADD3 UR22, UPT, UPT, UR5, -0x1, URZ ;  /* 0xffffffff05167890 */ /* 0x000fe2000fffe0ff */
[----:B------:R-:W-:Y:S01]  /*0200*/  ISETP.GT.U32.OR P0, PT, R4, 0xff, !P0 ;  /* 0x000000ff0400780c */ /* 0x000fe20004704470 */
[----:B------:R-:W-:-:S02]  /*0210*/  ULOP3.LUT UR23, UR5, 0xf, URZ, 0xc0, !UPT ;  /* 0x0000000f05177892 */ /* 0x000fc4000f8ec0ff */
[----:B------:R-:W-:Y:S01]  /*0220*/  ULOP3.LUT UR24, UR5, 0x7, URZ, 0xc0, !UPT ;  /* 0x0000000705187892 */ /* 0x000fe2000f8ec0ff */
[----:B------:R-:W-:Y:S01]  /*0230*/  P2R R20, PR, RZ, 0x1 ;  /* 0x00000001ff147803 */ /* 0x000fe20000000000 */
[----:B------:R-:W-:Y:S02]  /*0240*/  ULOP3.LUT UR25, UR5, 0x3, URZ, 0xc0, !UPT ;  /* 0x0000000305197892 */ /* 0x000fe4000f8ec0ff */
[----:B------:R-:W-:Y:S02]  /*0250*/  ULOP3.LUT UR26, UR5, 0xffffff0, URZ, 0xc0, !UPT ;  /* 0x0ffffff0051a7892 */ /* 0x000fe4000f8ec0ff */
[----:B------:R-:W-:Y:S02]  /*0260*/  ULOP3.LUT UR27, UR5, 0xffffff8, URZ, 0xc0, !UPT ;  /* 0x0ffffff8051b7892 */ /* 0x000fe4000f8ec0ff */
[----:B------:R-:W-:Y:S01]  /*0270*/  ULOP3.LUT UR9, UR5, 0x1, URZ, 0xc0, !UPT ;  /* 0x0000000105097892 */ /* 0x000fe2000f8ec0ff */
[----:B------:R-:W-:Y:S01]  /*0280*/  UMOV UR6, URZ ;  /* 0x000000ff00067c82 */ /* 0x000fe20008000000 */
[----:B---3--:R-:W-:-:S10]  /*0290*/  UMOV UR7, URZ ;  /* 0x000000ff00077c82 */ /* 0x008fd40008000000 */
.L_x_217:
[----:B------:R-:W-:Y:S01]  /*02a0*/  ISETP.NE.AND P0, PT, R20, RZ, PT ;  /* 0x000000ff1400720c */ /* 0x000fe20003f05270 */
[----:B------:R-:W-:-:S12]  /*02b0*/  BSSY.RECONVERGENT B0, `(.L_x_134) ;  /* 0x000007c000007945 */ /* 0x000fd80003800200 */
[----:B012345:R-:W-:Y:S05]  /*02c0*/  @P0 BRA `(.L_x_135) ;  /* 0x0000000400e80947 */ /* 0x03ffea0003800000 */
[----:B------:R-:W-:Y:S02]  /*02d0*/  IMAD.U32 R2, RZ, RZ, UR22 ;  /* 0x00000016ff027e24 */ /* 0x000fe4000f8e00ff */
[----:B------:R-:W-:-:S03]  /*02e0*/  IMAD.MOV.U32 R3, RZ, RZ, RZ ;  /* 0x000000ffff037224 */ /* 0x000fc600078e00ff */
[----:B------:R-:W-:-:S13]  /*02f0*/  ISETP.GE.U32.AND P1, PT, R2, 0xf, PT ;  /* 0x0000000f0200780c */ /* 0x000fda0003f26070 */
[----:B------:R-:W-:Y:S05]  /*0300*/  @!P1 BRA `(.L_x_136) ;  /* 0x00000000005c9947 */ /* 0x000fea0003800000 */
[----:B------:R-:W-:Y:S01]  /*0310*/  VIADD R2, R0, 0x2000 ;  /* 0x0000200000027836 */ /* 0x000fe20000000000 */
[----:B------:R-:W-:-:S12]  /*0320*/  UIADD3 UR4, UPT, UPT, -UR26, URZ, URZ ;  /* 0x000000ff1a047290 */ /* 0x000fd8000fffe1ff */
.L_x_137:
[----:B------:R-:W-:Y:S01]  /*0330*/  UIADD3 UR4, UPT, UPT, UR4, 0x10, URZ ;  /* 0x0000001004047890 */ /* 0x000fe2000fffe0ff */
[----:B------:R-:W-:Y:S03]  /*0340*/  STS [R2+-0x2000], RZ ;  /* 0xffe000ff02007388 */ /* 0x000fe60000000800 */
[----:B------:R-:W-:Y:S01]  /*0350*/  UISETP.NE.AND UP0, UPT, UR4, URZ, UPT ;  /* 0x000000ff0400728c */ /* 0x000fe2000bf05270 */
        /* <DEDUP_REMOVED lines=16> */
[----:B------:R-:W-:Y:S06]  /*0460*/  BRA.U UP0, `(.L_x_137) ;  /* 0xfffffffd00b07547 */ /* 0x000fec000b83ffff */
[----:B------:R-:W-:-:S07]  /*0470*/  IMAD.U32 R3, RZ, RZ, UR26 ;  /* 0x0000001aff037e24 */ /* 0x000fce000f8e00ff */
.L_x_136:
[----:B------:R-:W-:Y:S01]  /*0480*/  ISETP.NE.AND P0, PT, RZ, UR23, PT ;  /* 0x00000017ff007c0c */ /* 0x000fe2000bf05270 */
[----:B------:R-:W-:Y:S02]  /*0490*/  IMAD.U32 R6, RZ, RZ, UR24 ;  /* 0x00000018ff067e24 */ /* 0x000fe4000f8e00ff */
[----:B------:R-:W-:Y:S02]  /*04a0*/  IMAD.U32 R2, RZ, RZ, UR23 ;  /* 0x00000017ff027e24 */ /* 0x000fe4000f8e00ff */
[----:B------:R-:W-:Y:S02]  /*04b0*/  VIADD R6, R6, 0xffffffff ;  /* 0xffffffff06067836 */ /* 0x000fe40000000000 */
[----:B------:R-:W-:-:S06]  /*04c0*/  VIADD R2, R2, 0xffffffff ;  /* 0xffffffff02027836 */ /* 0x000fcc0000000000 */
[----:B------:R-:W-:Y:S05]  /*04d0*/  @!P0 BRA `(.L_x_138) ;  /* 0x00000000007c8947 */ /* 0x000fea0003800000 */
[----:B------:R-:W-:Y:S01]  /*04e0*/  ISETP.GE.U32.AND P2, PT, R2, 0x7, PT ;  /* 0x000000070200780c */ /* 0x000fe20003f46070 */
[----:B------:R-:W-:-:S12]  /*04f0*/  UISETP.NE.AND UP0, UPT, UR24, URZ, UPT ;  /* 0x000000ff1800728c */ /* 0x000fd8000bf05270 */
[----:B------:R-:W-:Y:S05]  /*0500*/  @!P2 BRA `(.L_x_139) ;  /* 0x000000000028a947 */ /* 0x000fea0003800000 */
[C---:B------:R-:W-:Y:S01]  /*0510*/  IMAD R5, R3.reuse, 0x400, R0 ;  /* 0x0000040003057824 */ /* 0x040fe200078e0200 */
[----:B------:R-:W-:-:S04]  /*0520*/  IADD3 R3, PT, PT, R3, 0x8, RZ ;  /* 0x0000000803037810 */ /* 0x000fc80007ffe0ff */
        /* <DEDUP_REMOVED lines=8> */
.L_x_139:
[----:B------:R-:W-:Y:S05]  /*05b0*/  BRA.U !UP0, `(.L_x_138) ;  /* 0x0000000108447547 */ /* 0x000fea000b800000 */
[----:B------:R-:W-:Y:S01]  /*05c0*/  ISETP.GE.U32.AND P2, PT, R6, 0x3, PT ;  /* 0x000000030600780c */ /* 0x000fe20003f46070 */
[----:B------:R-:W-:-:S12]  /*05d0*/  UISETP.NE.AND UP0, UPT, UR25, URZ, UPT ;  /* 0x000000ff1900728c */ /* 0x000fd8000bf05270 */
[C---:B0-----:R-:W-:Y:S02]  /*05e0*/  @P2 IMAD R5, R3.reuse, 0x400, R0 ;  /* 0x0000040003052824 */ /* 0x041fe400078e0200 */
[----:B------:R-:W-:-:S03]  /*05f0*/  @P2 VIADD R3, R3, 0x4 ;  /* 0x0000000403032836 */ /* 0x000fc60000000000 */
[----:B------:R1:W-:Y:S04]  /*0600*/  @P2 STS [R5], RZ ;  /* 0x000000ff05002388 */ /* 0x0003e80000000800 */
[----:B------:R1:W-:Y:S04]  /*0610*/  @P2 STS [R5+0x400], RZ ;  /* 0x000400ff05002388 */ /* 0x0003e80000000800 */
[----:B------:R1:W-:Y:S04]  /*0620*/  @P2 STS [R5+0x800], RZ ;  /* 0x000800ff05002388 */ /* 0x0003e80000000800 */
[----:B------:R1:W-:Y:S01]  /*0630*/  @P2 STS [R5+0xc00], RZ ;  /* 0x000c00ff05002388 */ /* 0x0003e20000000800 */
[----:B------:R-:W-:Y:S05]  /*0640*/  BRA.U !UP0, `(.L_x_138) ;  /* 0x0000000108207547 */ /* 0x000fea000b800000 */
[----:B------:R-:W-:Y:S01]  /*0650*/  IMAD R3, R3, 0x400, R0 ;  /* 0x0000040003037824 */ /* 0x000fe200078e0200 */
[----:B------:R-:W-:-:S04]  /*0660*/  UISETP.NE.AND UP0, UPT, UR25, 0x1, UPT ;  /* 0x000000011900788c */ /* 0x000fc8000bf05270 */
[----:B------:R2:W-:Y:S05]  /*0670*/  STS [R3], RZ ;  /* 0x000000ff03007388 */ /* 0x0005ea0000000800 */
[----:B------:R-:W-:Y:S05]  /*0680*/  BRA.U !UP0, `(.L_x_138) ;  /* 0x0000000108107547 */ /* 0x000fea000b800000 */
[----:B------:R-:W-:Y:S01]  /*0690*/  UISETP.NE.AND UP0, UPT, UR25, 0x2, UPT ;  /* 0x000000021900788c */ /* 0x000fe2000bf05270 */
[----:B------:R3:W-:Y:S05]  /*06a0*/  STS [R3+0x400], RZ ;  /* 0x000400ff03007388 */ /* 0x0007ea0000000800 */
[----:B------:R-:W-:-:S13]  /*06b0*/  PLOP3.LUT P2, PT, PT, PT, UP0, 0x80, 0x8 ;  /* 0x000000000008781c */ /* 0x000fda0003f4f008 */
[----:B------:R3:W-:Y:S02]  /*06c0*/  @P2 STS [R3+0x800], RZ ;  /* 0x000800ff03002388 */ /* 0x0007e40000000800 */
.L_x_138:
[----:B------:R-:W-:-:S13]  /*06d0*/  ISETP.GT.U32.AND P2, PT, R4, 0x7f, PT ;  /* 0x0000007f0400780c */ /* 0x000fda0003f44070 */
[----:B------:R-:W-:Y:S05]  /*06e0*/  @P2 BRA `(.L_x_135) ;  /* 0x0000000000e02947 */ /* 0x000fea0003800000 */
[----:B--23--:R-:W-:Y:S01]  /*06f0*/  IMAD.MOV.U32 R3, RZ, RZ, RZ ;  /* 0x000000ffff037224 */ /* 0x00cfe200078e00ff */
[----:B------:R-:W-:Y:S06]  /*0700*/  @!P1 BRA `(.L_x_140) ;  /* 0x0000000000589947 */ /* 0x000fec0003800000 */
[----:B------:R-:W-:-:S07]  /*0710*/  IMAD.MOV.U32 R3, RZ, RZ, RZ ;  /* 0x000000ffff037224 */ /* 0x000fce00078e00ff */
.L_x_141:
[C---:B012---:R-:W-:Y:S02]  /*0720*/  IMAD R5, R3.reuse, 0x400, R0 ;  /* 0x0000040003057824 */ /* 0x047fe400078e0200 */
[----:B------:R-:W-:-:S03]  /*0730*/  VIADD R3, R3, 0x10 ;  /* 0x0000001003037836 */ /* 0x000fc60000000000 */
[----:B------:R2:W-:Y:S02]  /*0740*/  STS [R5+0x200], RZ ;  /* 0x000200ff05007388 */ /* 0x0005e40000000800 */
[----:B------:R-:W-:Y:S02]  /*0750*/  ISETP.NE.AND P1, PT, R3, UR26, PT ;  /* 0x0000001a03007c0c */ /* 0x000fe4000bf25270 */
[----:B------:R2:W-:Y:S04]  /*0760*/  STS [R5+0x600], RZ ;  /* 0x000600ff05007388 */ /* 0x0005e80000000800 */
        /* <DEDUP_REMOVED lines=13> */
[----:B------:R2:W-:Y:S01]  /*0840*/  STS [R5+0x3e00], RZ ;  /* 0x003e00ff05007388 */ /* 0x0005e20000000800 */
[----:B------:R-:W-:Y:S05]  /*0850*/  @P1 BRA `(.L_x_141) ;  /* 0xfffffffc00b01947 */ /* 0x000fea000383ffff */
[----:B------:R-:W-:-:S07]  /*0860*/  IMAD.U32 R3, RZ, RZ, UR26 ;  /* 0x0000001aff037e24 */ /* 0x000fce000f8e00ff */
.L_x_140:
[----:B------:R-:W-:Y:S05]  /*0870*/  @!P0 BRA `(.L_x_135) ;  /* 0x00000000007c8947 */ /* 0x000fea0003800000 */
[----:B------:R-:W-:Y:S01]  /*0880*/  ISETP.GE.U32.AND P0, PT, R2, 0x7, PT ;  /* 0x000000070200780c */ /* 0x000fe20003f06070 */
[----:B------:R-:W-:-:S12]  /*0890*/  UISETP.NE.AND UP0, UPT, UR24, URZ, UPT ;  /* 0x000000ff1800728c */ /* 0x000fd8000bf05270 */
[----:B------:R-:W-:Y:S05]  /*08a0*/  @!P0 BRA `(.L_x_142) ;  /* 0x0000000000288947 */ /* 0x000fea0003800000 */
[C---:B------:R-:W-:Y:S02]  /*08b0*/  IMAD R2, R3.reuse, 0x400, R0 ;  /* 0x0000040003027824 */ /* 0x040fe400078e0200 */
[----:B------:R-:W-:-:S03]  /*08c0*/  VIADD R3, R3, 0x8 ;  /* 0x0000000803037836 */ /* 0x000fc60000000000 */
[----:B------:R3:W-:Y:S04]  /*08d0*/  STS [R2+0x200], RZ ;  /* 0x000200ff02007388 */ /* 0x0007e80000000800 */
[----:B------:R3:W-:Y:S04]  /*08e0*/  STS [R2+0x600], RZ ;  /* 0x000600ff02007388 */ /* 0x0007e80000000800 */
[----:B------:R3:W-:Y:S04]  /*08f0*/  STS [R2+0xa00], RZ ;  /* 0x000a00ff02007388 */ /* 0x0007e80000000800 */
[----:B------:R3:W-:Y:S04]  /*0900*/  STS [R2+0xe00], RZ ;  /* 0x000e00ff02007388 */ /* 0x0007e80000000800 */
[----:B------:R3:W-:Y:S04]  /*0910*/  STS [R2+0x1200], RZ ;  /* 0x001200ff02007388 */ /* 0x0007e80000000800 */
[----:B------:R3:W-:Y:S04]  /*0920*/  STS [R2+0x1600], RZ ;  /* 0x001600ff02007388 */ /* 0x0007e80000000800 */
[----:B------:R3:W-:Y:S04]  /*0930*/  STS [R2+0x1a00], RZ ;  /* 0x001a00ff02007388 */ /* 0x0007e80000000800 */
[----:B------:R3:W-:Y:S02]  /*0940*/  STS [R2+0x1e00], RZ ;  /* 0x001e00ff02007388 */ /* 0x0007e40000000800 */
.L_x_142:
[----:B------:R-:W-:Y:S05]  /*0950*/  BRA.U !UP0, `(.L_x_135) ;  /* 0x0000000108447547 */ /* 0x000fea000b800000 */
[----:B------:R-:W-:Y:S01]  /*0960*/  ISETP.GE.U32.AND P0, PT, R6, 0x3, PT ;  /* 0x000000030600780c */ /* 0x000fe20003f06070 */
[----:B------:R-:W-:-:S12]  /*0970*/  UISETP.NE.AND UP0, UPT, UR25, URZ, UPT ;  /* 0x000000ff1900728c */ /* 0x000fd8000bf05270 */
[C---:B---3--:R-:W-:Y:S01]  /*0980*/  @P0 LEA R2, R3.reuse, R0, 0xa ;  /* 0x0000000003020211 */ /* 0x048fe200078e50ff */
[----:B------:R-:W-:-:S04]  /*0990*/  @P0 VIADD R3, R3, 0x4 ;  /* 0x0000000403030836 */ /* 0x000fc80000000000 */
[----:B------:R4:W-:Y:S04]  /*09a0*/  @P0 STS [R2+0x200], RZ ;  /* 0x000200ff02000388 */ /* 0x0009e80000000800 */
[----:B------:R4:W-:Y:S04]  /*09b0*/  @P0 STS [R2+0x600], RZ ;  /* 0x000600ff02000388 */ /* 0x0009e80000000800 */
[----:B------:R4:W-:Y:S04]  /*09c0*/  @P0 STS [R2+0xa00], RZ ;  /* 0x000a00ff02000388 */ /* 0x0009e80000000800 */
[----:B------:R4:W-:Y:S01]  /*09d0*/  @P0 STS [R2+0xe00], RZ ;  /* 0x000e00ff02000388 */ /* 0x0009e20000000800 */
[----:B------:R-:W-:Y:S05]  /*09e0*/  BRA.U !UP0, `(.L_x_135) ;  /* 0x0000000108207547 */ /* 0x000fea000b800000 */
[----:B------:R-:W-:Y:S01]  /*09f0*/  IMAD R3, R3, 0x400, R0 ;  /* 0x0000040003037824 */ /* 0x000fe200078e0200 */
[----:B------:R-:W-:-:S04]  /*0a00*/  UISETP.NE.AND UP0, UPT, UR25, 0x1, UPT ;  /* 0x000000011900788c */ /* 0x000fc8000bf05270 */
[----:B------:R3:W-:Y:S05]  /*0a10*/  STS [R3+0x200], RZ ;  /* 0x000200ff03007388 */ /* 0x0007ea0000000800 */
[----:B------:R-:W-:Y:S05]  /*0a20*/  BRA.U !UP0, `(.L_x_135) ;  /* 0x0000000108107547 */ /* 0x000fea000b800000 */
[----:B------:R-:W-:Y:S01]  /*0a30*/  UISETP.NE.AND UP0, UPT, UR25, 0x2, UPT ;  /* 0x000000021900788c */ /* 0x000fe2000bf05270 */
[----:B------:R0:W-:Y:S05]  /*0a40*/  STS [R3+0x600], RZ ;  /* 0x000600ff03007388 */ /* 0x0001ea0000000800 */
[----:B------:R-:W-:-:S13]  /*0a50*/  PLOP3.LUT P0, PT, PT, PT, UP0, 0x80, 0x8 ;  /* 0x000000000008781c */ /* 0x000fda0003f0f008 */
[----:B------:R0:W-:Y:S02]  /*0a60*/  @P0 STS [R3+0xa00], RZ ;  /* 0x000a00ff03000388 */ /* 0x0001e40000000800 */
.L_x_135:
[----:B------:R-:W-:Y:S05]  /*0a70*/  BSYNC.RECONVERGENT B0 ;  /* 0x0000000000007941 */ /* 0x000fea0003800200 */
.L_x_134:
[----:B------:R-:W5:Y:S01]  /*0a80*/  LDCU.64 UR14, c[0x0][0x390] ;  /* 0x00007200ff0e77ac */ /* 0x000f620008000a00 */
[----:B------:R-:W-:Y:S02]  /*0a90*/  USHF.L.U32 UR4, UR6, 0x1e, URZ ;  /* 0x0000001e06047899 */ /* 0x000fe400080006ff */
[----:B------:R-:W-:Y:S02]  /*0aa0*/  USHF.L.U64.HI UR5, UR6, 0x1e, UR7 ;  /* 0x0000001e06057899 */ /* 0x000fe40008010207 */
[----:B-----5:R-:W-:-:S04]  /*0ab0*/  UIADD3 UR4, UP0, UPT, -UR4, UR14, URZ ;  /* 0x0000000e04047290 */ /* 0x020fc8000ff1e1ff */
[----:B------:R-:W-:Y:S02]  /*0ac0*/  UIADD3.X UR5, UPT, UPT, ~UR5, UR15, URZ, UP0, !UPT ;  /* 0x0000000f05057290 */ /* 0x000fe400087fe5ff */
[----:B------:R-:W-:-:S04]  /*0ad0*/  UISETP.LT.U32.AND UP0, UPT, UR4, 0x40000000, UPT ;  /* 0x400000000400788c */ /* 0x000fc8000bf01070 */
[----:B------:R-:W-:-:S04]  /*0ae0*/  UISETP.LT.U32.AND.EX UP0, UPT, UR5, URZ, UPT, UP0 ;  /* 0x000000ff0500728c */ /* 0x000fc8000bf01100 */
[----:B------:R-:W-:Y:S02]  /*0af0*/  USEL UR13, UR4, 0x40000000, UP0 ;  /* 0x40000000040d7887 */ /* 0x000fe40008000000 */
[----:B------:R-:W-:Y:S02]  /*0b00*/  USEL UR14, UR5, URZ, UP0 ;  /* 0x000000ff050e7287 */ /* 0x000fe40008000000 */
[----:B------:R-:W-:-:S04]  /*0b10*/  UISETP.GT.U32.AND UP0, UPT, UR13, UR8, UPT ;  /* 0x000000080d00728c */ /* 0x000fc8000bf04070 */
[----:B------:R-:W-:Y:S01]  /*0b20*/  UISETP.GT.U32.AND.EX UP0, UPT, UR14, URZ, UPT, UP0 ;  /* 0x000000ff0e00728c */ /* 0x000fe2000bf04100 */
[----:B------:R-:W-:Y:S08]  /*0b30*/  BAR.SYNC.DEFER_BLOCKING 0x0 ;  /* 0x0000000000007b1d */ /* 0x000ff00000010000 */
[----:B------:R-:W-:Y:S06]  /*0b40*/  BAR.SYNC.DEFER_BLOCKING 0x0 ;  /* 0x0000000000007b1d */ /* 0x000fec0000010000 */
[----:B------:R-:W-:Y:S05]  /*0b50*/  BRA.U !UP0, `(.L_x_143) ;  /* 0x0000000d08147547 */ /* 0x000fea000b800000 */
[----:B------:R-:W-:Y:S01]  /*0b60*/  UMOV UR10, UR8 ;  /* 0x00000008000a7c82 */ /* 0x000fe20008000000 */
[----:B------:R-:W-:-:S05]  /*0b70*/  UMOV UR5, URZ ;  /* 0x000000ff00057c82 */ /* 0x000fca0008000000 */
.L_x_148:
[----:B-----5:R-:W5:Y:S01]  /*0b80*/  LDCU.64 UR18, c[0x0][0x390] ;  /* 0x00007200ff1277ac */ /* 0x020f620008000a00 */
[----:B------:R-:W-:Y:S02]  /*0b90*/  USHF.L.U32 UR15, UR6, 0x1e, URZ ;  /* 0x0000001e060f7899 */ /* 0x000fe400080006ff */
[----:B------:R-:W-:Y:S02]  /*0ba0*/  USHF.L.U64.HI UR16, UR6, 0x1e, UR7 ;  /* 0x0000001e06107899 */ /* 0x000fe40008010207 */
[----:B------:R-:W-:-:S04]  /*0bb0*/  UIADD3 UR15, UP0, UPT, UR10, UR15, URZ ;  /* 0x0000000f0a0f7290 */ /* 0x000fc8000ff1e0ff */
[----:B------:R-:W-:Y:S02]  /*0bc0*/  UIADD3.X UR16, UPT, UPT, UR5, UR16, URZ, UP0, !UPT ;  /* 0x0000001005107290 */ /* 0x000fe400087fe4ff */
[----:B------:R-:W-:Y:S02]  /*0bd0*/  ULEA UR10, UP0, UR28, UR10, 0xb ;  /* 0x0000000a1c0a7291 */ /* 0x000fe4000f8058ff */
[----:B-----5:R-:W-:Y:S02]  /*0be0*/  UIADD3 UR17, UP1, UPT, -UR15, UR18, URZ ;  /* 0x000000120f117290 */ /* 0x020fe4000ff3e1ff */
[----:B------:R-:W-:Y:S02]  /*0bf0*/  UIADD3.X UR5, UPT, UPT, URZ, UR5, URZ, UP0, !UPT ;  /* 0x00000005ff057290 */ /* 0x000fe400087fe4ff */
[----:B------:R-:W-:Y:S02]  /*0c00*/  UIADD3.X UR4, UPT, UPT, ~UR16, UR19, URZ, UP1, !UPT ;  /* 0x0000001310047290 */ /* 0x000fe40008ffe5ff */
[----:B------:R-:W-:-:S02]  /*0c10*/  UISETP.GE.U32.AND UP1, UPT, UR17, 0x800, UPT ;  /* 0x000008001100788c */ /* 0x000fc4000bf26070 */
[----:B------:R-:W-:Y:S02]  /*0c20*/  UISETP.GE.U32.AND UP0, UPT, UR10, UR13, UPT ;  /* 0x0000000d0a00728c */ /* 0x000fe4000bf06070 */
[----:B------:R-:W-:Y:S02]  /*0c30*/  UISETP.GE.U32.AND.EX UP1, UPT, UR4, URZ, UPT, UP1 ;  /* 0x000000ff0400728c */ /* 0x000fe4000bf26110 */
[----:B------:R-:W-:-:S07]  /*0c40*/  UISETP.GE.U32.AND.EX UP0, UPT, UR5, UR14, UPT, UP0 ;  /* 0x0000000e0500728c */ /* 0x000fce000bf06100 */
[----:B0-----:R-:W-:Y:S05]  /*0c50*/  BRA.U !UP1, `(.L_x_144) ;  /* 0x0000000109587547 */ /* 0x001fea000b800000 */
[----:B------:R-:W4:Y:S01]  /*0c60*/  LDCU.64 UR18, c[0x0][0x388] ;  /* 0x00007100ff1277ac */ /* 0x000f220008000a00 */
[----:B0-23--:R-:W-:-:S05]  /*0c70*/  IADD3 R3, P0, PT, R4, UR15, RZ ;  /* 0x0000000f04037c10 */ /* 0x00dfca000ff1e0ff */
[----:B------:R-:W-:Y:S01]  /*0c80*/  IMAD.X R6, RZ, RZ, UR16, P0 ;  /* 0x00000010ff067e24 */ /* 0x000fe200080e06ff */
[----:B----4-:R-:W-:-:S04]  /*0c90*/  LEA R2, P0, R3, UR18, 0x2 ;  /* 0x0000001203027c11 */ /* 0x010fc8000f8010ff */
        /* <DEDUP_REMOVED lines=8> */
[----:B-1----:R0:W5:Y:S04]  /*0d20*/  LDG.E R5, desc[UR20][R2.64+0xe00] ;  /* 0x000e001402057981 */ /* 0x002168000c1e1900 */
        /* <DEDUP_REMOVED lines=9> */
.L_x_144:
[----:B------:R-:W1:Y:S01]  /*0dc0*/  LDCU.64 UR18, c[0x0][0x388] ;  /* 0x00007100ff1277ac */ /* 0x000e620008000a00 */
[C---:B---34-:R-:W-:Y:S01]  /*0dd0*/  VIADD R2, R4.reuse, 0x80 ;  /* 0x0000008004027836 */ /* 0x058fe20000000000 */
[C---:B0-2---:R-:W-:Y:S01]  /*0de0*/  IADD3 R3, P0, PT, R4.reuse, UR15, RZ ;  /* 0x0000000f04037c10 */ /* 0x045fe2000ff1e0ff */
[C---:B-1----:R-:W-:Y:S01]  /*0df0*/  VIADD R5, R4.reuse, 0x100 ;  /* 0x0000010004057836 */ /* 0x042fe20000000000 */
[C---:B------:R-:W-:Y:S01]  /*0e00*/  ISETP.GE.AND P1, PT, R4.reuse, UR17, PT ;  /* 0x0000001104007c0c */ /* 0x040fe2000bf26270 */
[----:B------:R-:W-:Y:S01]  /*0e10*/  VIADD R7, R4, 0x180 ;  /* 0x0000018004077836 */ /* 0x000fe20000000000 */
[----:B------:R-:W-:Y:S01]  /*0e20*/  ISETP.GE.AND P2, PT, R2, UR17, PT ;  /* 0x0000001102007c0c */ /* 0x000fe2000bf46270 */
[----:B------:R-:W-:Y:S01]  /*0e30*/  IMAD.X R6, RZ, RZ, UR16, P0 ;  /* 0x00000010ff067e24 */ /* 0x000fe200080e06ff */
[----:B------:R-:W-:Y:S01]  /*0e40*/  ISETP.GE.AND P3, PT, R5, UR17, PT ;  /* 0x0000001105007c0c */ /* 0x000fe2000bf66270 */
[----:B------:R-:W-:Y:S01]  /*0e50*/  VIADD R5, R4, 0x200 ;  /* 0x0000020004057836 */ /* 0x000fe20000000000 */
[----:B------:R-:W-:Y:S01]  /*0e60*/  ISETP.GE.AND P4, PT, R7, UR17, PT ;  /* 0x0000001107007c0c */ /* 0x000fe2000bf86270 */
[----:B------:R-:W-:-:S03]  /*0e70*/  IMAD.MOV.U32 R12, RZ, RZ, RZ ;  /* 0x000000ffff0c7224 */ /* 0x000fc600078e00ff */
[----:B------:R-:W-:Y:S02]  /*0e80*/  ISETP.GE.AND P5, PT, R5, UR17, PT ;  /* 0x0000001105007c0c */ /* 0x000fe4000bfa6270 */
[----:B------:R-:W-:Y:S02]  /*0e90*/  IADD3 R5, PT, PT, R4, 0x300, RZ ;  /* 0x0000030004057810 */ /* 0x000fe40007ffe0ff */
[----:B------:R-:W-:-:S04]  /*0ea0*/  LEA R2, P0, R3, UR18, 0x2 ;  /* 0x0000001203027c11 */ /* 0x000fc8000f8010ff */
[----:B------:R-:W-:Y:S02]  /*0eb0*/  LEA.HI.X R3, R3, UR19, R6, 0x2, P0 ;  /* 0x0000001303037c11 */ /* 0x000fe400080f1406 */
[----:B------:R-:W-:Y:S02]  /*0ec0*/  CS2R R10, SRZ ;  /* 0x00000000000a7805 */ /* 0x000fe4000001ff00 */
[----:B------:R-:W-:Y:S01]  /*0ed0*/  CS2R R8, SRZ ;  /* 0x0000000000087805 */ /* 0x000fe2000001ff00 */
[C---:B------:R-:W-:Y:S01]  /*0ee0*/  VIADD R6, R4.reuse, 0x280 ;  /* 0x0000028004067836 */ /* 0x040fe20000000000 */
[----:B------:R1:W5:Y:S01]  /*0ef0*/  @!P1 LDG.E R12, desc[UR20][R2.64] ;  /* 0x00000014020c9981 */ /* 0x000362000c1e1900 */
[----:B------:R-:W-:Y:S01]  /*0f00*/  ISETP.GE.AND P1, PT, R5, UR17, PT ;  /* 0x0000001105007c0c */ /* 0x000fe2000bf26270 */
[----:B------:R-:W-:Y:S02]  /*0f10*/  VIADD R5, R4, 0x380 ;  /* 0x0000038004057836 */ /* 0x000fe40000000000 */
[----:B------:R-:W-:Y:S01]  /*0f20*/  ISETP.GE.AND P0, PT, R6, UR17, PT ;  /* 0x0000001106007c0c */ /* 0x000fe2000bf06270 */
[----:B------:R1:W5:Y:S02]  /*0f30*/  @!P2 LDG.E R11, desc[UR20][R2.64+0x200] ;  /* 0x00020014020ba981 */ /* 0x000364000c1e1900 */
[----:B------:R-:W-:Y:S01]  /*0f40*/  ISETP.GE.AND P2, PT, R5, UR17, PT ;  /* 0x0000001105007c0c */ /* 0x000fe2000bf46270 */
[C---:B------:R-:W-:Y:S01]  /*0f50*/  VIADD R5, R4.reuse, 0x480 ;  /* 0x0000048004057836 */ /* 0x040fe20000000000 */
[----:B------:R1:W5:Y:S01]  /*0f60*/  @!P4 LDG.E R9, desc[UR20][R2.64+0x600] ;  /* 0x000600140209c981 */ /* 0x000362000c1e1900 */
[----:B------:R-:W-:-:S03]  /*0f70*/  LOP3.LUT R6, R4, 0x400, RZ, 0xfc, !PT ;  /* 0x0000040004067812 */ /* 0x000fc600078efcff */
[----:B------:R-:W-:Y:S01]  /*0f80*/  ISETP.GE.AND P4, PT, R5, UR17, PT ;  /* 0x0000001105007c0c */ /* 0x000fe2000bf86270 */
[----:B------:R-:W-:Y:S01]  /*0f90*/  VIADD R5, R4, 0x500 ;  /* 0x0000050004057836 */ /* 0x000fe20000000000 */
[----:B------:R1:W5:Y:S01]  /*0fa0*/  @!P3 LDG.E R10, desc[UR20][R2.64+0x400] ;  /* 0x00040014020ab981 */ /* 0x000362000c1e1900 */
[----:B------:R-:W-:Y:S02]  /*0fb0*/  ISETP.GE.AND P3, PT, R6, UR17, PT ;  /* 0x0000001106007c0c */ /* 0x000fe4000bf66270 */
[----:B------:R-:W-:Y:S01]  /*0fc0*/  CS2R R6, SRZ ;  /* 0x0000000000067805 */ /* 0x000fe2000001ff00 */
[----:B------:R1:W5:Y:S01]  /*0fd0*/  @!P5 LDG.E R8, desc[UR20][R2.64+0x800] ;  /* 0x000800140208d981 */ /* 0x000362000c1e1900 */
[----:B------:R-:W-:Y:S01]  /*0fe0*/  ISETP.GE.AND P5, PT, R5, UR17, PT ;  /* 0x0000001105007c0c */ /* 0x000fe2000bfa6270 */
[C---:B------:R-:W-:Y:S02]  /*0ff0*/  VIADD R5, R4.reuse, 0x600 ;  /* 0x0000060004057836 */ /* 0x040fe40000000000 */
[----:B------:R-:W-:Y:S01]  /*1000*/  VIADD R13, R4, 0x580 ;  /* 0x00000580040d7836 */ /* 0x000fe20000000000 */
[----:B------:R1:W5:Y:S01]  /*1010*/  @!P1 LDG.E R6, desc[UR20][R2.64+0xc00] ;  /* 0x000c001402069981 */ /* 0x000362000c1e1900 */
[----:B------:R-:W-:-:S02]  /*1020*/  CS2R R18, SRZ ;  /* 0x0000000000127805 */ /* 0x000fc4000001ff00 */
[----:B------:R-:W-:Y:S01]  /*1030*/  ISETP.GE.AND P1, PT, R5, UR17, PT ;  /* 0x0000001105007c0c */ /* 0x000fe2000bf26270 */
[----:B------:R-:W-:Y:S01]  /*1040*/  IMAD.MOV.U32 R5, RZ, RZ, RZ ;  /* 0x000000ffff057224 */ /* 0x000fe200078e00ff */
[----:B------:R1:W5:Y:S01]  /*1050*/  @!P0 LDG.E R7, desc[UR20][R2.64+0xa00] ;  /* 0x000a001402078981 */ /* 0x000362000c1e1900 */
[----:B------:R-:W-:Y:S01]  /*1060*/  ISETP.GE.AND P0, PT, R13, UR17, PT ;  /* 0x000000110d007c0c */ /* 0x000fe2000bf06270 */
[C---:B------:R-:W-:Y:S02]  /*1070*/  VIADD R13, R4.reuse, 0x680 ;  /* 0x00000680040d7836 */ /* 0x040fe40000000000 */
[----:B------:R-:W-:Y:S01]  /*1080*/  VIADD R14, R4, 0x700 ;  /* 0x00000700040e7836 */ /* 0x000fe20000000000 */
[----:B------:R1:W5:Y:S02]  /*1090*/  @!P2 LDG.E R5, desc[UR20][R2.64+0xe00] ;  /* 0x000e00140205a981 */ /* 0x000364000c1e1900 */
[----:B------:R-:W-:Y:S02]  /*10a0*/  ISETP.GE.AND P2, PT, R13, UR17, PT ;  /* 0x000000110d007c0c */ /* 0x000fe4000bf46270 */
[----:B------:R1:W5:Y:S01]  /*10b0*/  @!P3 LDG.E R19, desc[UR20][R2.64+0x1000] ;  /* 0x001000140213b981 */ /* 0x000362000c1e1900 */
[----:B------:R-:W-:-:S03]  /*10c0*/  ISETP.GE.AND P3, PT, R14, UR17, PT ;  /* 0x000000110e007c0c */ /* 0x000fc6000bf66270 */
[----:B------:R1:W5:Y:S01]  /*10d0*/  @!P4 LDG.E R18, desc[UR20][R2.64+0x1200] ;  /* 0x001200140212c981 */ /* 0x000362000c1e1900 */
[----:B------:R-:W-:Y:S02]  /*10e0*/  ISETP.GE.AND P4, PT, R21, UR17, PT ;  /* 0x0000001115007c0c */ /* 0x000fe4000bf86270 */
[----:B------:R-:W-:Y:S01]  /*10f0*/  CS2R R16, SRZ ;  /* 0x0000000000107805 */ /* 0x000fe2000001ff00 */
[----:B------:R-:W-:Y:S01]  /*1100*/  IMAD.MOV.U32 R22, RZ, RZ, RZ ;  /* 0x000000ffff167224 */ /* 0x000fe200078e00ff */
[----:B------:R-:W-:Y:S01]  /*1110*/  CS2R R14, SRZ ;  /* 0x00000000000e7805 */ /* 0x000fe2000001ff00 */
[----:B------:R-:W-:-:S03]  /*1120*/  IMAD.MOV.U32 R13, RZ, RZ, RZ ;  /* 0x000000ffff0d7224 */ /* 0x000fc600078e00ff */
[----:B------:R1:W5:Y:S04]  /*1130*/  @!P5 LDG.E R17, desc[UR20][R2.64+0x1400] ;  /* 0x001400140211d981 */ /* 0x000368000c1e1900 */
[----:B------:R1:W5:Y:S04]  /*1140*/  @!P0 LDG.E R16, desc[UR20][R2.64+0x1600] ;  /* 0x0016001402108981 */ /* 0x000368000c1e1900 */
[----:B------:R1:W5:Y:S04]  /*1150*/  @!P1 LDG.E R22, desc[UR20][R2.64+0x1800] ;  /* 0x0018001402169981 */ /* 0x000368000c1e1900 */
[----:B------:R1:W5:Y:S04]  /*1160*/  @!P2 LDG.E R13, desc[UR20][R2.64+0x1a00] ;  /* 0x001a0014020da981 */ /* 0x000368000c1e1900 */
[----:B------:R1:W5:Y:S04]  /*1170*/  @!P3 LDG.E R14, desc[UR20][R2.64+0x1c00] ;  /* 0x001c0014020eb981 */ /* 0x000368000c1e1900 */
[----:B------:R1:W5:Y:S02]  /*1180*/  @!P4 LDG.E R15, desc[UR20][R2.64+0x1e00] ;  /* 0x001e0014020fc981 */ /* 0x000364000c1e1900 */
.L_x_145:
[----:B01----:R-:W0:Y:S02]  /*1190*/  LDC.64 R2, c[0x0][0x398] ;  /* 0x0000e600ff027b82 */ /* 0x003e240000000a00 */
[----:B0-----:R-:W-:-:S13]  /*11a0*/  ISETP.GT.AND P0, PT, R3, R2, PT ;  /* 0x000000020300720c */ /* 0x001fda0003f04270 */
[----:B------:R-:W-:Y:S05]  /*11b0*/  @!P0 BRA `(.L_x_146) ;  /* 0x0000000400788947 */ /* 0x000fea0003800000 */
[----:B------:R-:W0:Y:S01]  /*11c0*/  S2UR UR15, SR_CgaCtaId ;  /* 0x00000000000f79c3 */ /* 0x000e220000008800 */
[----:B-----5:R-:W-:Y:S01]  /*11d0*/  LOP3.LUT R15, RZ, R15, RZ, 0x33, !PT ;  /* 0x0000000fff0f7212 */ /* 0x020fe200078e33ff */
[----:B------:R-:W-:Y:S01]  /*11e0*/  UMOV UR4, 0x400 ;  /* 0x0000040000047882 */ /* 0x000fe20000000000 */
[----:B------:R-:W-:Y:S01]  /*11f0*/  LOP3.LUT R14, RZ, R14, RZ, 0x33, !PT ;  /* 0x0000000eff0e7212 */ /* 0x000fe200078e33ff */
[----:B------:R-:W1:Y:S01]  /*1200*/  LDCU UR16, c[0x0][0x398] ;  /* 0x00007300ff1077ac */ /* 0x000e620008000800 */
[----:B------:R-:W-:Y:S02]  /*1210*/  LOP3.LUT R13, RZ, R13, RZ, 0x33, !PT ;  /* 0x0000000dff0d7212 */ /* 0x000fe400078e33ff */
[----:B------:R-:W-:Y:S02]  /*1220*/  LOP3.LUT R2, RZ, R22, RZ, 0x33, !PT ;  /* 0x00000016ff027212 */ /* 0x000fe400078e33ff */
[----:B------:R-:W-:Y:S02]  /*1230*/  LOP3.LUT R16, RZ, R16, RZ, 0x33, !PT ;  /* 0x00000010ff107212 */ /* 0x000fe400078e33ff */
[----:B------:R-:W-:-:S02]  /*1240*/  LOP3.LUT R17, RZ, R17, RZ, 0x33, !PT ;  /* 0x00000011ff117212 */ /* 0x000fc400078e33ff */
[----:B------:R-:W-:Y:S02]  /*1250*/  LOP3.LUT R18, RZ, R18, RZ, 0x33, !PT ;  /* 0x00000012ff127212 */ /* 0x000fe400078e33ff */
[----:B------:R-:W-:Y:S02]  /*1260*/  LOP3.LUT R19, RZ, R19, RZ, 0x33, !PT ;  /* 0x00000013ff137212 */ /* 0x000fe400078e33ff */
[----:B------:R-:W-:Y:S02]  /*1270*/  LOP3.LUT R5, RZ, R5, RZ, 0x33, !PT ;  /* 0x00000005ff057212 */ /* 0x000fe400078e33ff */
[----:B------:R-:W-:Y:S02]  /*1280*/  LOP3.LUT R6, RZ, R6, RZ, 0x33, !PT ;  /* 0x00000006ff067212 */ /* 0x000fe400078e33ff */
[----:B------:R-:W-:Y:S02]  /*1290*/  LOP3.LUT R7, RZ, R7, RZ, 0x33, !PT ;  /* 0x00000007ff077212 */ /* 0x000fe400078e33ff */
[----:B------:R-:W-:Y:S01]  /*12a0*/  LOP3.LUT R8, RZ, R8, RZ, 0x33, !PT ;  /* 0x00000008ff087212 */ /* 0x000fe200078e33ff */
[----:B0-----:R-:W-:Y:S01]  /*12b0*/  ULEA UR15, UR15, UR4, 0x18 ;  /* 0x000000040f0f7291 */ /* 0x001fe2000f8ec0ff */
[----:B------:R-:W-:-:S02]  /*12c0*/  LOP3.LUT R9, RZ, R9, RZ, 0x33, !PT ;  /* 0x00000009ff097212 */ /* 0x000fc400078e33ff */
[----:B------:R-:W-:Y:S01]  /*12d0*/  LOP3.LUT R10, RZ, R10, RZ, 0x33, !PT ;  /* 0x0000000aff0a7212 */ /* 0x000fe200078e33ff */
[----:B------:R-:W-:Y:S01]  /*12e0*/  UMOV UR4, URZ ;  /* 0x000000ff00047c82 */ /* 0x000fe20008000000 */
[----:B------:R-:W-:Y:S02]  /*12f0*/  LOP3.LUT R11, RZ, R11, RZ, 0x33, !PT ;  /* 0x0000000bff0b7212 */ /* 0x000fe400078e33ff */
[----:B-1----:R-:W-:-:S07]  /*1300*/  LOP3.LUT R12, RZ, R12, RZ, 0x33, !PT ;  /* 0x0000000cff0c7212 */ /* 0x002fce00078e33ff */
.L_x_147:
[----:B------:R-:W-:Y:S01]  /*1310*/  IADD3 R22, PT, PT, RZ, -UR16, RZ ;  /* 0x80000010ff167c10 */ /* 0x000fe2000fffe0ff */
[----:B0-----:R-:W-:Y:S01]  /*1320*/  IMAD.MOV.U32 R25, RZ, RZ, -0x1 ;  /* 0xffffffffff197424 */ /* 0x001fe200078e00ff */
[----:B------:R-:W-:Y:S01]  /*1330*/  SHF.R.U32.HI R23, RZ, UR16, R12 ;  /* 0x00000010ff177c19 */ /* 0x000fe2000801160c */
[----:B------:R-:W-:Y:S01]  /*1340*/  ULEA UR17, UR4, UR15, 0xa ;  /* 0x0000000f04117291 */ /* 0x000fe2000f8e50ff */
[----:B------:R-:W-:Y:S01]  /*1350*/  VIADDMNMX R22, R22, R3, 0x8, PT ;  /* 0x0000000816167446 */ /* 0x000fe20003800103 */
[----:B------:R-:W-:Y:S01]  /*1360*/  UIADD3 UR4, UPT, UPT, UR4, 0x1, URZ ;  /* 0x0000000104047890 */ /* 0x000fe2000fffe0ff */
[----:B------:R-:W-:Y:S02]  /*1370*/  SHF.R.U32.HI R27, RZ, UR16, R10 ;  /* 0x00000010ff1b7c19 */ /* 0x000fe4000801160a */
[----:B------:R-:W-:Y:S02]  /*1380*/  SHF.L.U32 R22, R25, R22, RZ ;  /* 0x0000001619167219 */ /* 0x000fe400000006ff */
[----:B------:R-:W-:-:S02]  /*1390*/  SHF.R.U32.HI R25, RZ, UR16, R11 ;  /* 0x00000010ff197c19 */ /* 0x000fc4000801160b */
[-C--:B------:R-:W-:Y:S02]  /*13a0*/  LOP3.LUT R23, R23, R22.reuse, RZ, 0x30, !PT ;  /* 0x0000001617177212 */ /* 0x080fe400078e30ff */
[-C--:B------:R-:W-:Y:S02]  /*13b0*/  LOP3.LUT R25, R25, R22.reuse, RZ, 0x30, !PT ;  /* 0x0000001619197212 */ /* 0x080fe400078e30ff */
[----:B------:R-:W-:Y:S02]  /*13c0*/  LOP3.LUT R27, R27, R22, RZ, 0x30, !PT ;  /* 0x000000161b1b7212 */ /* 0x000fe400078e30ff */
[----:B------:R-:W-:Y:S02]  /*13d0*/  LEA R23, R23, UR17, 0x2 ;  /* 0x0000001117177c11 */ /* 0x000fe4000f8e10ff */
[----:B------:R-:W-:Y:S02]  /*13e0*/  LEA R25, R25, UR17, 0x2 ;  /* 0x0000001119197c11 */ /* 0x000fe4000f8e10ff */
[----:B------:R-:W-:Y:S01]  /*13f0*/  LEA R27, R27, UR17, 0x2 ;  /* 0x000000111b1b7c11 */ /* 0x000fe2000f8e10ff */
[----:B------:R0:W-:Y:S01]  /*1400*/  ATOMS.POPC.INC.32 RZ, [R23+URZ] ;  /* 0x0000000017ff7f8c */ /* 0x0001e2000d8000ff */
[----:B------:R-:W-:-:S02]  /*1410*/  SHF.R.U32.HI R29, RZ, UR16, R9 ;  /* 0x00000010ff1d7c19 */ /* 0x000fc40008011609 */
[----:B------:R-:W-:Y:S01]  /*1420*/  SHF.R.U32.HI R24, RZ, UR16, R8 ;  /* 0x00000010ff187c19 */ /* 0x000fe20008011608 */
[----:B------:R1:W-:Y:S01]  /*1430*/  ATOMS.POPC.INC.32 RZ, [R25+URZ] ;  /* 0x0000000019ff7f8c */ /* 0x0003e2000d8000ff */
[----:B------:R-:W-:Y:S02]  /*1440*/  SHF.R.U32.HI R26, RZ, UR16, R7 ;  /* 0x00000010ff1a7c19 */ /* 0x000fe40008011607 */
[-C--:B------:R-:W-:Y:S01]  /*1450*/  LOP3.LUT R29, R29, R22.reuse, RZ, 0x30, !PT ;  /* 0x000000161d1d7212 */ /* 0x080fe200078e30ff */
[----:B------:R2:W-:Y:S01]  /*1460*/  ATOMS.POPC.INC.32 RZ, [R27+URZ] ;  /* 0x000000001bff7f8c */ /* 0x0005e2000d8000ff */
[----:B0-----:R-:W-:Y:S02]  /*1470*/  SHF.R.U32.HI R23, RZ, UR16, R6 ;  /* 0x00000010ff177c19 */ /* 0x001fe40008011606 */
[----:B------:R-:W-:Y:S02]  /*1480*/  LOP3.LUT R24, R24, R22, RZ, 0x30, !PT ;  /* 0x0000001618187212 */ /* 0x000fe400078e30ff */
[----:B-1----:R-:W-:-:S02]  /*1490*/  SHF.R.U32.HI R25, RZ, UR16, R5 ;  /* 0x00000010ff197c19 */ /* 0x002fc40008011605 */
[-C--:B------:R-:W-:Y:S02]  /*14a0*/  LOP3.LUT R26, R26, R22.reuse, RZ, 0x30, !PT ;  /* 0x000000161a1a7212 */ /* 0x080fe400078e30ff */
[----:B--2---:R-:W-:Y:S02]  /*14b0*/  SHF.R.U32.HI R27, RZ, UR16, R19 ;  /* 0x00000010ff1b7c19 */ /* 0x004fe40008011613 */
[-C--:B------:R-:W-:Y:S02]  /*14c0*/  LOP3.LUT R23, R23, R22.reuse, RZ, 0x30, !PT ;  /* 0x0000001617177212 */ /* 0x080fe400078e30ff */
[----:B------:R-:W-:Y:S02]  /*14d0*/  LEA R29, R29, UR17, 0x2 ;  /* 0x000000111d1d7c11 */ /* 0x000fe4000f8e10ff */
[-C--:B------:R-:W-:Y:S02]  /*14e0*/  LOP3.LUT R25, R25, R22.reuse, RZ, 0x30, !PT ;  /* 0x0000001619197212 */ /* 0x080fe400078e30ff */
[----:B------:R-:W-:Y:S01]  /*14f0*/  LEA R24, R24, UR17, 0x2 ;  /* 0x0000001118187c11 */ /* 0x000fe2000f8e10ff */
[----:B------:R0:W-:Y:S01]  /*1500*/  ATOMS.POPC.INC.32 RZ, [R29+URZ] ;  /* 0x000000001dff7f8c */ /* 0x0001e2000d8000ff */
[----:B------:R-:W-:-:S02]  /*1510*/  LOP3.LUT R27, R27, R22, RZ, 0x30, !PT ;  /* 0x000000161b1b7212 */ /* 0x000fc400078e30ff */
[----:B------:R-:W-:Y:S01]  /*1520*/  LEA R26, R26, UR17, 0x2 ;  /* 0x000000111a1a7c11 */ /* 0x000fe2000f8e10ff */
[----:B------:R1:W-:Y:S01]  /*1530*/  ATOMS.POPC.INC.32 RZ, [R24+URZ] ;  /* 0x0000000018ff7f8c */ /* 0x0003e2000d8000ff */
[----:B------:R-:W-:Y:S02]  /*1540*/  LEA R23, R23, UR17, 0x2 ;  /* 0x0000001117177c11 */ /* 0x000fe4000f8e10ff */
[----:B------:R-:W-:Y:S01]  /*1550*/  LEA R25, R25, UR17, 0x2 ;  /* 0x0000001119197c11 */ /* 0x000fe2000f8e10ff */
[----:B------:R2:W-:Y:S01]  /*1560*/  ATOMS.POPC.INC.32 RZ, [R26+URZ] ;  /* 0x000000001aff7f8c */ /* 0x0005e2000d8000ff */
[----:B------:R-:W-:Y:S02]  /*1570*/  LEA R27, R27, UR17, 0x2 ;  /* 0x000000111b1b7c11 */ /* 0x000fe4000f8e10ff */
[----:B0-----:R-:W-:Y:S01]  /*1580*/  SHF.R.U32.HI R29, RZ, UR16, R18 ;  /* 0x00000010ff1d7c19 */ /* 0x001fe20008011612 */
[----:B------:R0:W-:Y:S01]  /*1590*/  ATOMS.POPC.INC.32 RZ, [R23+URZ] ;  /* 0x0000000017ff7f8c */ /* 0x0001e2000d8000ff */
[----:B-1----:R-:W-:-:S02]  /*15a0*/  SHF.R.U32.HI R24, RZ, UR16, R17 ;  /* 0x00000010ff187c19 */ /* 0x002fc40008011611 */
[----:B------:R-:W-:Y:S01]  /*15b0*/  SHF.R.U32.HI R28, RZ, UR16, R15 ;  /* 0x00000010ff1c7c19 */ /* 0x000fe2000801160f */
[----:B------:R1:W-:Y:S01]  /*15c0*/  ATOMS.POPC.INC.32 RZ, [R25+URZ] ;  /* 0x0000000019ff7f8c */ /* 0x0003e2000d8000ff */
[----:B--2---:R-:W-:Y:S02]  /*15d0*/  SHF.R.U32.HI R26, RZ, UR16, R16 ;  /* 0x00000010ff1a7c19 */ /* 0x004fe40008011610 */
[-C--:B------:R-:W-:Y:S01]  /*15e0*/  LOP3.LUT R29, R29, R22.reuse, RZ, 0x30, !PT ;  /* 0x000000161d1d7212 */ /* 0x080fe200078e30ff */
[----:B------:R2:W-:Y:S01]  /*15f0*/  ATOMS.POPC.INC.32 RZ, [R27+URZ] ;  /* 0x000000001bff7f8c */ /* 0x0005e2000d8000ff */
[----:B0-----:R-:W-:Y:S02]  /*1600*/  SHF.R.U32.HI R23, RZ, UR16, R2 ;  /* 0x00000010ff177c19 */ /* 0x001fe40008011602 */
[----:B------:R-:W-:Y:S02]  /*1610*/  LOP3.LUT R24, R24, R22, RZ, 0x30, !PT ;  /* 0x0000001618187212 */ /* 0x000fe400078e30ff */
[----:B-1----:R-:W-:-:S02]  /*1620*/  SHF.R.U32.HI R25, RZ, UR16, R13 ;  /* 0x00000010ff197c19 */ /* 0x002fc4000801160d */
[-C--:B------:R-:W-:Y:S02]  /*1630*/  LOP3.LUT R26, R26, R22.reuse, RZ, 0x30, !PT ;  /* 0x000000161a1a7212 */ /* 0x080fe400078e30ff */
[----:B--2---:R-:W-:Y:S01]  /*1640*/  SHF.R.U32.HI R27, RZ, UR16, R14 ;  /* 0x00000010ff1b7c19 */ /* 0x004fe2000801160e */
[----:B------:R-:W-:Y:S01]  /*1650*/  UIADD3 UR16, UPT, UPT, UR16, 0x8, URZ ;  /* 0x0000000810107890 */ /* 0x000fe2000fffe0ff */
[-C--:B------:R-:W-:Y:S02]  /*1660*/  LOP3.LUT R23, R23, R22.reuse, RZ, 0x30, !PT ;  /* 0x0000001617177212 */ /* 0x080fe400078e30ff */
[----:B------:R-:W-:Y:S02]  /*1670*/  LEA R29, R29, UR17, 0x2 ;  /* 0x000000111d1d7c11 */ /* 0x000fe4000f8e10ff */
[----:B------:R-:W-:Y:S02]  /*1680*/  LOP3.LUT R25, R25, R22, RZ, 0x30, !PT ;  /* 0x0000001619197212 */ /* 0x000fe400078e30ff */
[----:B------:R-:W-:Y:S01]  /*1690*/  ISETP.LE.AND P0, PT, R3, UR16, PT ;  /* 0x0000001003007c0c */ /* 0x000fe2000bf03270 */
[----:B------:R0:W-:Y:S01]  /*16a0*/  ATOMS.POPC.INC.32 RZ, [R29+URZ] ;  /* 0x000000001dff7f8c */ /* 0x0001e2000d8000ff */
[----:B------:R-:W-:-:S02]  /*16b0*/  LEA R24, R24, UR17, 0x2 ;  /* 0x0000001118187c11 */ /* 0x000fc4000f8e10ff */
[-C--:B------:R-:W-:Y:S02]  /*16c0*/  LOP3.LUT R27, R27, R22.reuse, RZ, 0x30, !PT ;  /* 0x000000161b1b7212 */ /* 0x080fe400078e30ff */
[----:B------:R-:W-:Y:S01]  /*16d0*/  LEA R26, R26, UR17, 0x2 ;  /* 0x000000111a1a7c11 */ /* 0x000fe2000f8e10ff */
[----:B------:R0:W-:Y:S01]  /*16e0*/  ATOMS.POPC.INC.32 RZ, [R24+URZ] ;  /* 0x0000000018ff7f8c */ /* 0x0001e2000d8000ff */
[----:B------:R-:W-:Y:S02]  /*16f0*/  LOP3.LUT R28, R28, R22, RZ, 0x30, !PT ;  /* 0x000000161c1c7212 */ /* 0x000fe400078e30ff */
[----:B------:R-:W-:Y:S01]  /*1700*/  LEA R23, R23, UR17, 0x2 ;  /* 0x0000001117177c11 */ /* 0x000fe2000f8e10ff */
[----:B------:R0:W-:Y:S01]  /*1710*/  ATOMS.POPC.INC.32 RZ, [R26+URZ] ;  /* 0x000000001aff7f8c */ /* 0x0001e2000d8000ff */
[----:B------:R-:W-:Y:S02]  /*1720*/  LEA R25, R25, UR17, 0x2 ;  /* 0x0000001119197c11 */ /* 0x000fe4000f8e10ff */
[----:B------:R-:W-:Y:S01]  /*1730*/  LEA R27, R27, UR17, 0x2 ;  /* 0x000000111b1b7c11 */ /* 0x000fe2000f8e10ff */
[----:B------:R0:W-:Y:S01]  /*1740*/  ATOMS.POPC.INC.32 RZ, [R23+URZ] ;  /* 0x0000000017ff7f8c */ /* 0x0001e2000d8000ff */
[----:B------:R-:W-:-:S03]  /*1750*/  LEA R28, R28, UR17, 0x2 ;  /* 0x000000111c1c7c11 */ /* 0x000fc6000f8e10ff */
[----:B------:R0:W-:Y:S04]  /*1760*/  ATOMS.POPC.INC.32 RZ, [R25+URZ] ;  /* 0x0000000019ff7f8c */ /* 0x0001e8000d8000ff */
[----:B------:R0:W-:Y:S04]  /*1770*/  ATOMS.POPC.INC.32 RZ, [R27+URZ] ;  /* 0x000000001bff7f8c */ /* 0x0001e8000d8000ff */
[----:B------:R0:W-:Y:S01]  /*1780*/  ATOMS.POPC.INC.32 RZ, [R28+URZ] ;  /* 0x000000001cff7f8c */ /* 0x0001e2000d8000ff */
[----:B------:R-:W-:Y:S05]  /*1790*/  @!P0 BRA `(.L_x_147) ;  /* 0xfffffff800dc8947 */ /* 0x000fea000383ffff */
.L_x_146:
[----:B------:R-:W-:Y:S05]  /*17a0*/  BRA.U !UP0, `(.L_x_148) ;  /* 0xfffffff108f47547 */ /* 0x000fea000b83ffff */
.L_x_143:
[----:B------:R-:W-:Y:S01]  /*17b0*/  BAR.SYNC.DEFER_BLOCKING 0x0 ;  /* 0x0000000000007b1d */ /* 0x000fe20000010000 */
[----:B------:R-:W-:-:S05]  /*17c0*/  ISETP.NE.AND P0, PT, R20, RZ, PT ;  /* 0x000000ff1400720c */ /* 0x000fca0003f05270 */
[----:B------:R-:W-:Y:S08]  /*17d0*/  BSSY.RECONVERGENT B0, `(.L_x_149) ;  /* 0x0000164000007945 */ /* 0x000ff00003800200 */
[----:B------:R-:W-:Y:S05]  /*17e0*/  @P0 BRA `(.L_x_150) ;  /* 0x0000001400880947 */ /* 0x000fea0003800000 */
[----:B------:R-:W-:Y:S01]  /*17f0*/  UISETP.GE.U32.AND UP0, UPT, UR22, 0x7, UPT ;  /* 0x000000071600788c */ /* 0x000fe2000bf06070 */
[----:B0-23--:R-:W-:-:S08]  /*1800*/  IMAD.MOV.U32 R3, RZ, RZ, RZ ;  /* 0x000000ffff037224 */ /* 0x00dfd000078e00ff */
[----:B------:R-:W-:Y:S05]  /*1810*/  BRA.U !UP0, `(.L_x_151) ;  /* 0x00000005085c7547 */ /* 0x000fea000b800000 */
[----:B----4-:R-:W0:Y:S01]  /*1820*/  LDC.64 R2, c[0x0][0x380] ;  /* 0x0000e000ff027b82 */ /* 0x010e220000000a00 */
[----:B-1---5:R-:W-:-:S07]  /*1830*/  IMAD.MOV.U32 R5, RZ, RZ, RZ ;  /* 0x000000ffff057224 */ /* 0x022fce00078e00ff */
.L_x_168:
[----:B----4-:R-:W-:Y:S01]  /*1840*/  IMAD R7, R5, 0x400, R0 ;  /* 0x0000040005077824 */ /* 0x010fe200078e0200 */
[----:B------:R-:W-:Y:S04]  /*1850*/  BSSY.RECONVERGENT B1, `(.L_x_152) ;  /* 0x000000f000017945 */ /* 0x000fe80003800200 */
[----:B01----:R-:W1:Y:S04]  /*1860*/  LDS R18, [R7] ;  /* 0x0000000007127984 */ /* 0x003e680000000800 */
[----:B--23--:R2:W3:Y:S04]  /*1870*/  LDS R9, [R7+0x400] ;  /* 0x0004000007097984 */ /* 0x00c4e80000000800 */
[----:B------:R2:W4:Y:S04]  /*1880*/  LDS R22, [R7+0x800] ;  /* 0x0008000007167984 */ /* 0x0005280000000800 */
[----:B------:R2:W0:Y:S04]  /*1890*/  LDS R14, [R7+0xc00] ;  /* 0x000c0000070e7984 */ /* 0x0004280000000800 */
[----:B------:R2:W0:Y:S04]  /*18a0*/  LDS R12, [R7+0x1000] ;  /* 0x00100000070c7984 */ /* 0x0004280000000800 */
[----:B------:R2:W0:Y:S04]  /*18b0*/  LDS R6, [R7+0x1400] ;  /* 0x0014000007067984 */ /* 0x0004280000000800 */
[----:B------:R2:W0:Y:S04]  /*18c0*/  LDS R8, [R7+0x1800] ;  /* 0x0018000007087984 */ /* 0x0004280000000800 */
[----:B------:R2:W0:Y:S01]  /*18d0*/  LDS R10, [R7+0x1c00] ;  /* 0x001c0000070a7984 */ /* 0x0004220000000800 */
[----:B-1----:R-:W-:-:S13]  /*18e0*/  ISETP.NE.AND P0, PT, R18, RZ, PT ;  /* 0x000000ff1200720c */ /* 0x002fda0003f05270 */
[----:B--234-:R-:W-:Y:S05]  /*18f0*/  @!P0 BRA `(.L_x_153) ;  /* 0x0000000000108947 */ /* 0x01cfea0003800000 */
[----:B------:R-:W-:Y:S02]  /*1900*/  IMAD R17, R5, 0x100, R4 ;  /* 0x0000010005117824 */ /* 0x000fe400078e0204 */
[----:B------:R-:W-:Y:S02]  /*1910*/  IMAD.MOV.U32 R19, RZ, RZ, RZ ;  /* 0x000000ffff137224 */ /* 0x000fe400078e00ff */
[----:B0-----:R-:W-:-:S05]  /*1920*/  IMAD.WIDE.U32 R16, R17, 0x8, R2 ;  /* 0x0000000811107825 */ /* 0x001fca00078e0002 */
[----:B------:R1:W-:Y:S02]  /*1930*/  REDG.E.ADD.64.STRONG.GPU desc[UR20][R16.64], R18 ;  /* 0x000000121000798e */ /* 0x0003e4000c12e514 */
.L_x_153:
[----:B------:R-:W-:Y:S05]  /*1940*/  BSYNC.RECONVERGENT B1 ;  /* 0x0000000000017941 */ /* 0x000fea0003800200 */
.L_x_152:
[----:B------:R-:W-:Y:S01]  /*1950*/  ISETP.NE.AND P6, PT, R9, RZ, PT ;  /* 0x000000ff0900720c */ /* 0x000fe20003fc5270 */
[----:B------:R-:W-:Y:S01]  /*1960*/  BSSY.RECONVERGENT B1, `(.L_x_154) ;  /* 0x000000e000017945 */ /* 0x000fe20003800200 */
[----:B------:R-:W-:Y:S02]  /*1970*/  ISETP.NE.AND P0, PT, R22, RZ, PT ;  /* 0x000000ff1600720c */ /* 0x000fe40003f05270 */
[----:B0-----:R-:W-:Y:S02]  /*1980*/  ISETP.NE.AND P1, PT, R14, RZ, PT ;  /* 0x000000ff0e00720c */ /* 0x001fe40003f25270 */
[----:B------:R-:W-:Y:S02]  /*1990*/  ISETP.NE.AND P2, PT, R12, RZ, PT ;  /* 0x000000ff0c00720c */ /* 0x000fe40003f45270 */
[----:B------:R-:W-:Y:S02]  /*19a0*/  ISETP.NE.AND P3, PT, R6, RZ, PT ;  /* 0x000000ff0600720c */ /* 0x000fe40003f65270 */
[----:B------:R-:W-:-:S02]  /*19b0*/  ISETP.NE.AND P4, PT, R8, RZ, PT ;  /* 0x000000ff0800720c */ /* 0x000fc40003f85270 */
[----:B------:R-:W-:Y:S01]  /*19c0*/  ISETP.NE.AND P5, PT, R10, RZ, PT ;  /* 0x000000ff0a00720c */ /* 0x000fe20003fa5270 */
[----:B------:R-:W-:-:S12]  /*19d0*/  @!P6 BRA `(.L_x_155) ;  /* 0x000000000018e947 */ /* 0x000fd80003800000 */
[----:B-1----:R-:W-:Y:S02]  /*19e0*/  IMAD R17, R5, 0x100, R4 ;  /* 0x0000010005117824 */ /* 0x002fe400078e0204 */
[----:B------:R-:W-:Y:S02]  /*19f0*/  IMAD.MOV.U32 R18, RZ, RZ, R9 ;  /* 0x000000ffff127224 */ /* 0x000fe400078e0009 */
[----:B------:R-:W-:Y:S02]  /*1a00*/  VIADD R17, R17, 0x100 ;  /* 0x0000010011117836 */ /* 0x000fe40000000000 */
[----:B------:R-:W-:Y:S02]  /*1a10*/  IMAD.MOV.U32 R19, RZ, RZ, RZ ;  /* 0x000000ffff137224 */ /* 0x000fe400078e00ff */
[----:B------:R-:W-:-:S05]  /*1a20*/  IMAD.WIDE.U32 R16, R17, 0x8, R2 ;  /* 0x0000000811107825 */ /* 0x000fca00078e0002 */
[----:B------:R0:W-:Y:S02]  /*1a30*/  REDG.E.ADD.64.STRONG.GPU desc[UR20][R16.64], R18 ;  /* 0x000000121000798e */ /* 0x0001e4000c12e514 */
.L_x_155:
[----:B------:R-:W-:Y:S05]  /*1a40*/  BSYNC.RECONVERGENT B1 ;  /* 0x0000000000017941 */ /* 0x000fea0003800200 */
.L_x_154:
[----:B------:R-:W-:Y:S04]  /*1a50*/  BSSY.RECONVERGENT B1, `(.L_x_156) ;  /* 0x0000007000017945 */ /* 0x000fe80003800200 */
[----:B------:R-:W-:Y:S05]  /*1a60*/  @!P0 BRA `(.L_x_157) ;  /* 0x0000000000148947 */ /* 0x000fea0003800000 */
[----:B01----:R-:W-:Y:S01]  /*1a70*/  LEA R17, R5, R4, 0x8 ;  /* 0x0000000405117211 */ /* 0x003fe200078e40ff */
[----:B------:R-:W-:-:S04]  /*1a80*/  IMAD.MOV.U32 R23, RZ, RZ, RZ ;  /* 0x000000ffff177224 */ /* 0x000fc800078e00ff */
[----:B------:R-:W-:-:S04]  /*1a90*/  VIADD R17, R17, 0x200 ;  /* 0x0000020011117836 */ /* 0x000fc80000000000 */
[----:B------:R-:W-:-:S05]  /*1aa0*/  IMAD.WIDE.U32 R16, R17, 0x8, R2 ;  /* 0x0000000811107825 */ /* 0x000fca00078e0002 */
[----:B------:R2:W-:Y:S02]  /*1ab0*/  REDG.E.ADD.64.STRONG.GPU desc[UR20][R16.64], R22 ;  /* 0x000000161000798e */ /* 0x0005e4000c12e514 */
.L_x_157:
[----:B------:R-:W-:Y:S05]  /*1ac0*/  BSYNC.RECONVERGENT B1 ;  /* 0x0000000000017941 */ /* 0x000fea0003800200 */
.L_x_156:
[----:B------:R-:W-:Y:S04]  /*1ad0*/  BSSY.RECONVERGENT B1, `(.L_x_158) ;  /* 0x0000007000017945 */ /* 0x000fe80003800200 */
[----:B------:R-:W-:Y:S05]  /*1ae0*/  @!P1 BRA `(.L_x_159) ;  /* 0x0000000000149947 */ /* 0x000fea0003800000 */
[----:B012---:R-:W-:Y:S02]  /*1af0*/  IMAD R17, R5, 0x100, R4 ;  /* 0x0000010005117824 */ /* 0x007fe400078e0204 */
[----:B------:R-:W-:Y:S02]  /*1b00*/  IMAD.MOV.U32 R15, RZ, RZ, RZ ;  /* 0x000000ffff0f7224 */ /* 0x000fe400078e00ff */
[----:B------:R-:W-:-:S04]  /*1b10*/  VIADD R17, R17, 0x300 ;  /* 0x0000030011117836 */ /* 0x000fc80000000000 */
[----:B------:R-:W-:-:S05]  /*1b20*/  IMAD.WIDE.U32 R16, R17, 0x8, R2 ;  /* 0x0000000811107825 */ /* 0x000fca00078e0002 */
[----:B------:R3:W-:Y:S02]  /*1b30*/  REDG.E.ADD.64.STRONG.GPU desc[UR20][R16.64], R14 ;  /* 0x0000000e1000798e */ /* 0x0007e4000c12e514 */
.L_x_159:
[----:B------:R-:W-:Y:S05]  /*1b40*/  BSYNC.RECONVERGENT B1 ;  /* 0x0000000000017941 */ /* 0x000fea0003800200 */
.L_x_158:
[----:B------:R-:W-:Y:S04]  /*1b50*/  BSSY.RECONVERGENT B1, `(.L_x_160) ;  /* 0x0000007000017945 */ /* 0x000fe80003800200 */
[----:B------:R-:W-:Y:S05]  /*1b60*/  @!P2 BRA `(.L_x_161) ;  /* 0x000000000014a947 */ /* 0x000fea0003800000 */
[----:B---3--:R-:W-:Y:S02]  /*1b70*/  IMAD R15, R5, 0x100, R4 ;  /* 0x00000100050f7824 */ /* 0x008fe400078e0204 */
[----:B------:R-:W-:Y:S02]  /*1b80*/  IMAD.MOV.U32 R13, RZ, RZ, RZ ;  /* 0x000000ffff0d7224 */ /* 0x000fe400078e00ff */
[----:B------:R-:W-:-:S04]  /*1b90*/  VIADD R15, R15, 0x400 ;  /* 0x000004000f0f7836 */ /* 0x000fc80000000000 */
[----:B------:R-:W-:-:S05]  /*1ba0*/  IMAD.WIDE.U32 R14, R15, 0x8, R2 ;  /* 0x000000080f0e7825 */ /* 0x000fca00078e0002 */
[----:B------:R4:W-:Y:S02]  /*1bb0*/  REDG.E.ADD.64.STRONG.GPU desc[UR20][R14.64], R12 ;  /* 0x0000000c0e00798e */ /* 0x0009e4000c12e514 */
.L_x_161:
[----:B------:R-:W-:Y:S05]  /*1bc0*/  BSYNC.RECONVERGENT B1 ;  /* 0x0000000000017941 */ /* 0x000fea0003800200 */
.L_x_160:
[----:B------:R-:W-:Y:S04]  /*1bd0*/  BSSY.RECONVERGENT B1, `(.L_x_162) ;  /* 0x0000007000017945 */ /* 0x000fe80003800200 */
[----:B------:R-:W-:Y:S05]  /*1be0*/  @!P3 BRA `(.L_x_163) ;  /* 0x000000000014b947 */ /* 0x000fea0003800000 */
[----:B----4-:R-:W-:Y:S02]  /*1bf0*/  IMAD R13, R5, 0x100, R4 ;  /* 0x00000100050d7824 */ /* 0x010fe400078e0204 */
[----:B------:R-:W-:Y:S02]  /*1c00*/  HFMA2 R7, -RZ, RZ, 0, 0 ;  /* 0x00000000ff077431 */ /* 0x000fe400000001ff */
[----:B------:R-:W-:-:S04]  /*1c10*/  VIADD R13, R13, 0x500 ;  /* 0x000005000d0d7836 */ /* 0x000fc80000000000 */
[----:B------:R-:W-:-:S05]  /*1c20*/  IMAD.WIDE.U32 R12, R13, 0x8, R2 ;  /* 0x000000080d0c7825 */ /* 0x000fca00078e0002 */
[----:B------:R4:W-:Y:S02]  /*1c30*/  REDG.E.ADD.64.STRONG.GPU desc[UR20][R12.64], R6 ;  /* 0x000000060c00798e */ /* 0x0009e4000c12e514 */
.L_x_163:
[----:B------:R-:W-:Y:S05]  /*1c40*/  BSYNC.RECONVERGENT B1 ;  /* 0x0000000000017941 */ /* 0x000fea0003800200 */
.L_x_162:
[----:B------:R-:W-:Y:S04]  /*1c50*/  BSSY.RECONVERGENT B1, `(.L_x_164) ;  /* 0x0000007000017945 */ /* 0x000fe80003800200 */
[----:B------:R-:W-:Y:S05]  /*1c60*/  @!P4 BRA `(.L_x_165) ;  /* 0x000000000014c947 */ /* 0x000fea0003800000 */
[----:B----4-:R-:W-:Y:S02]  /*1c70*/  IMAD R7, R5, 0x100, R4 ;  /* 0x0000010005077824 */ /* 0x010fe400078e0204 */
[----:B------:R-:W-:Y:S02]  /*1c80*/  IMAD.MOV.U32 R9, RZ, RZ, RZ ;  /* 0x000000ffff097224 */ /* 0x000fe400078e00ff */
[----:B------:R-:W-:-:S04]  /*1c90*/  VIADD R7, R7, 0x600 ;  /* 0x0000060007077836 */ /* 0x000fc80000000000 */
[----:B------:R-:W-:-:S05]  /*1ca0*/  IMAD.WIDE.U32 R6, R7, 0x8, R2 ;  /* 0x0000000807067825 */ /* 0x000fca00078e0002 */
[----:B------:R4:W-:Y:S02]  /*1cb0*/  REDG.E.ADD.64.STRONG.GPU desc[UR20][R6.64], R8 ;  /* 0x000000080600798e */ /* 0x0009e4000c12e514 */
.L_x_165:
[----:B------:R-:W-:Y:S05]  /*1cc0*/  BSYNC.RECONVERGENT B1 ;  /* 0x0000000000017941 */ /* 0x000fea0003800200 */
.L_x_164:
[----:B------:R-:W-:Y:S04]  /*1cd0*/  BSSY.RECONVERGENT B1, `(.L_x_166) ;  /* 0x0000007000017945 */ /* 0x000fe80003800200 */
[----:B------:R-:W-:Y:S05]  /*1ce0*/  @!P5 BRA `(.L_x_167) ;  /* 0x000000000014d947 */ /* 0x000fea0003800000 */
[----:B----4-:R-:W-:Y:S02]  /*1cf0*/  IMAD R7, R5, 0x100, R4 ;  /* 0x0000010005077824 */ /* 0x010fe400078e0204 */
[----:B------:R-:W-:Y:S02]  /*1d00*/  IMAD.MOV.U32 R11, RZ, RZ, RZ ;  /* 0x000000ffff0b7224 */ /* 0x000fe400078e00ff */
[----:B------:R-:W-:-:S04]  /*1d10*/  VIADD R7, R7, 0x700 ;  /* 0x0000070007077836 */ /* 0x000fc80000000000 */
[----:B------:R-:W-:-:S05]  /*1d20*/  IMAD.WIDE.U32 R6, R7, 0x8, R2 ;  /* 0x0000000807067825 */ /* 0x000fca00078e0002 */
[----:B------:R4:W-:Y:S02]  /*1d30*/  REDG.E.ADD.64.STRONG.GPU desc[UR20][R6.64], R10 ;  /* 0x0000000a0600798e */ /* 0x0009e4000c12e514 */
.L_x_167:
[----:B------:R-:W-:Y:S05]  /*1d40*/  BSYNC.RECONVERGENT B1 ;  /* 0x0000000000017941 */ /* 0x000fea0003800200 */
.L_x_166:
[----:B------:R-:W-:-:S05]  /*1d50*/  VIADD R5, R5, 0x8 ;  /* 0x0000000805057836 */ /* 0x000fca0000000000 */
[----:B------:R-:W-:-:S13]  /*1d60*/  ISETP.NE.AND P0, PT, R5, UR27, PT ;  /* 0x0000001b05007c0c */ /* 0x000fda000bf05270 */
[----:B------:R-:W-:Y:S05]  /*1d70*/  @P0 BRA `(.L_x_168) ;  /* 0xfffffff800b00947 */ /* 0x000fea000383ffff */
[----:B------:R-:W-:-:S07]  /*1d80*/  IMAD.U32 R3, RZ, RZ, UR27 ;  /* 0x0000001bff037e24 */ /* 0x000fce000f8e00ff */
.L_x_151:
[----:B------:R-:W-:Y:S02]  /*1d90*/  UISETP.NE.AND UP0, UPT, UR24, URZ, UPT ;  /* 0x000000ff1800728c */ /* 0x000fe4000bf05270 */
[----:B----45:R-:W-:Y:S02]  /*1da0*/  IMAD.U32 R8, RZ, RZ, UR24 ;  /* 0x00000018ff087e24 */ /* 0x030fe4000f8e00ff */
[----:B-1----:R-:W-:-:S03]  /*1db0*/  IMAD.U32 R5, RZ, RZ, UR25 ;  /* 0x00000019ff057e24 */ /* 0x002fc6000f8e00ff */
[----:B------:R-:W-:Y:S01]  /*1dc0*/  IADD3 R8, PT, PT, R8, -0x1, RZ ;  /* 0xffffffff08087810 */ /* 0x000fe20007ffe0ff */
[----:B------:R-:W-:Y:S01]  /*1dd0*/  VIADD R5, R5, 0xffffffff ;  /* 0xffffffff05057836 */ /* 0x000fe20000000000 */
[----:B------:R-:W-:Y:S06]  /*1de0*/  BRA.U !UP0, `(.L_x_169) ;  /* 0x0000000508707547 */ /* 0x000fec000b800000 */
[----:B------:R-:W-:-:S13]  /*1df0*/  ISETP.GE.U32.AND P0, PT, R8, 0x3, PT ;  /* 0x000000030800780c */ /* 0x000fda0003f06070 */
[----:B------:R-:W-:Y:S05]  /*1e00*/  @!P0 BRA `(.L_x_170) ;  /* 0x0000000000bc8947 */ /* 0x000fea0003800000 */
[----:B------:R-:W-:Y:S01]  /*1e10*/  IMAD R7, R3, 0x400, R0 ;  /* 0x0000040003077824 */ /* 0x000fe200078e0200 */
[----:B------:R-:W-:Y:S04]  /*1e20*/  BSSY.RECONVERGENT B1, `(.L_x_171) ;  /* 0x000000f000017945 */ /* 0x000fe80003800200 */
[----:B------:R-:W1:Y:S04]  /*1e30*/  LDS R12, [R7] ;  /* 0x00000000070c7984 */ /* 0x000e680000000800 */
[----:B------:R-:W4:Y:S04]  /*1e40*/  LDS R9, [R7+0x400] ;  /* 0x0004000007097984 */ /* 0x000f280000000800 */
[----:B------:R-:W5:Y:S04]  /*1e50*/  LDS R6, [R7+0x800] ;  /* 0x0008000007067984 */ /* 0x000f680000000800 */
[----:B------:R-:W0:Y:S01]  /*1e60*/  LDS R2, [R7+0xc00] ;  /* 0x000c000007027984 */ /* 0x000e220000000800 */
[----:B-1----:R-:W-:-:S02]  /*1e70*/  ISETP.NE.AND P0, PT, R12, RZ, PT ;  /* 0x000000ff0c00720c */ /* 0x002fc40003f05270 */
[----:B----4-:R-:W-:Y:S02]  /*1e80*/  ISETP.NE.AND P1, PT, R9, RZ, PT ;  /* 0x000000ff0900720c */ /* 0x010fe40003f25270 */
[----:B-----5:R-:W-:Y:S02]  /*1e90*/  ISETP.NE.AND P2, PT, R6, RZ, PT ;  /* 0x000000ff0600720c */ /* 0x020fe40003f45270 */
[----:B0-----:R-:W-:-:S07]  /*1ea0*/  ISETP.NE.AND P3, PT, R2, RZ, PT ;  /* 0x000000ff0200720c */ /* 0x001fce0003f65270 */
[----:B------:R-:W-:Y:S06]  /*1eb0*/  @!P0 BRA `(.L_x_172) ;  /* 0x0000000000148947 */ /* 0x000fec0003800000 */
[----:B------:R-:W0:Y:S01]  /*1ec0*/  LDC.64 R10, c[0x0][0x380] ;  /* 0x0000e000ff0a7b82 */ /* 0x000e220000000a00 */
[----:B------:R-:W-:Y:S02]  /*1ed0*/  IMAD R7, R3, 0x100, R4 ;  /* 0x0000010003077824 */ /* 0x000fe400078e0204 */
[----:B------:R-:W-:Y:S02]  /*1ee0*/  IMAD.MOV.U32 R13, RZ, RZ, RZ ;  /* 0x000000ffff0d7224 */ /* 0x000fe400078e00ff */
[----:B0-----:R-:W-:-:S05]  /*1ef0*/  IMAD.WIDE.U32 R10, R7, 0x8, R10 ;  /* 0x00000008070a7825 */ /* 0x001fca00078e000a */
[----:B------:R0:W-:Y:S02]  /*1f00*/  REDG.E.ADD.64.STRONG.GPU desc[UR20][R10.64], R12 ;  /* 0x0000000c0a00798e */ /* 0x0001e4000c12e514 */
.L_x_172:
[----:B------:R-:W-:Y:S05]  /*1f10*/  BSYNC.RECONVERGENT B1 ;  /* 0x0000000000017941 */ /* 0x000fea0003800200 */
.L_x_171:
[----:B------:R-:W-:Y:S04]  /*1f20*/  BSSY.RECONVERGENT B1, `(.L_x_173) ;  /* 0x0000009000017945 */ /* 0x000fe80003800200 */
[----:B------:R-:W-:Y:S05]  /*1f30*/  @!P1 BRA `(.L_x_174) ;  /* 0x00000000001c9947 */ /* 0x000fea0003800000 */
[----:B0-----:R-:W0:Y:S01]  /*1f40*/  LDC.64 R10, c[0x0][0x380] ;  /* 0x0000e000ff0a7b82 */ /* 0x001e220000000a00 */
[----:B------:R-:W-:Y:S02]  /*1f50*/  IMAD R7, R3, 0x100, R4 ;  /* 0x0000010003077824 */ /* 0x000fe400078e0204 */
[----:B------:R-:W-:Y:S02]  /*1f60*/  IMAD.MOV.U32 R12, RZ, RZ, R9 ;  /* 0x000000ffff0c7224 */ /* 0x000fe400078e0009 */
[----:B------:R-:W-:Y:S02]  /*1f70*/  VIADD R7, R7, 0x100 ;  /* 0x0000010007077836 */ /* 0x000fe40000000000 */
[----:B------:R-:W-:Y:S02]  /*1f80*/  IMAD.MOV.U32 R13, RZ, RZ, RZ ;  /* 0x000000ffff0d7224 */ /* 0x000fe400078e00ff */
[----:B0-----:R-:W-:-:S05]  /*1f90*/  IMAD.WIDE.U32 R10, R7, 0x8, R10 ;  /* 0x00000008070a7825 */ /* 0x001fca00078e000a */
[----:B------:R1:W-:Y:S02]  /*1fa0*/  REDG.E.ADD.64.STRONG.GPU desc[UR20][R10.64], R12 ;  /* 0x0000000c0a00798e */ /* 0x0003e4000c12e514 */
.L_x_174:
[----:B------:R-:W-:Y:S05]  /*1fb0*/  BSYNC.RECONVERGENT B1 ;  /* 0x0000000000017941 */ /* 0x000fea0003800200 */
.L_x_173:
[----:B------:R-:W-:Y:S04]  /*1fc0*/  BSSY.RECONVERGENT B1, `(.L_x_175) ;  /* 0x0000008000017945 */ /* 0x000fe80003800200 */
[----:B------:R-:W-:Y:S05]  /*1fd0*/  @!P2 BRA `(.L_x_176) ;  /* 0x000000000018a947 */ /* 0x000fea0003800000 */
[----:B01----:R-:W0:Y:S01]  /*1fe0*/  LDC.64 R10, c[0x0][0x380] ;  /* 0x0000e000ff0a7b82 */ /* 0x003e220000000a00 */
[----:B------:R-:W-:-:S04]  /*1ff0*/  IMAD R7, R3, 0x100, R4 ;  /* 0x0000010003077824 */ /* 0x000fc800078e0204 */
[----:B------:R-:W-:-:S04]  /*2000*/  VIADD R7, R7, 0x200 ;  /* 0x0000020007077836 */ /* 0x000fc80000000000 */
[----:B0-----:R-:W-:Y:S01]  /*2010*/  IMAD.WIDE.U32 R10, R7, 0x8, R10 ;  /* 0x00000008070a7825 */ /* 0x001fe200078e000a */
[----:B------:R-:W-:-:S05]  /*2020*/  MOV R7, RZ ;  /* 0x000000ff00077202 */ /* 0x000fca0000000f00 */
[----:B------:R4:W-:Y:S02]  /*2030*/  REDG.E.ADD.64.STRONG.GPU desc[UR20][R10.64], R6 ;  /* 0x000000060a00798e */ /* 0x0009e4000c12e514 */
.L_x_176:
[----:B------:R-:W-:Y:S05]  /*2040*/  BSYNC.RECONVERGENT B1 ;  /* 0x0000000000017941 */ /* 0x000fea0003800200 */
.L_x_175:
[----:B------:R-:W-:Y:S04]  /*2050*/  BSSY.RECONVERGENT B1, `(.L_x_177) ;  /* 0x0000009000017945 */ /* 0x000fe80003800200 */
[----:B------:R-:W-:Y:S05]  /*2060*/  @!P3 BRA `(.L_x_178) ;  /* 0x00000000001cb947 */ /* 0x000fea0003800000 */
[----:B----4-:R-:W4:Y:S01]  /*2070*/  LDC.64 R6, c[0x0][0x380] ;  /* 0x0000e000ff067b82 */ /* 0x010f220000000a00 */
[----:B------:R-:W-:Y:S02]  /*2080*/  IMAD R9, R3, 0x100, R4 ;  /* 0x0000010003097824 */ /* 0x000fe400078e0204 */
[----:B01----:R-:W-:Y:S02]  /*2090*/  IMAD.MOV.U32 R10, RZ, RZ, R2 ;  /* 0x000000ffff0a7224 */ /* 0x003fe400078e0002 */
[----:B------:R-:W-:Y:S02]  /*20a0*/  VIADD R9, R9, 0x300 ;  /* 0x0000030009097836 */ /* 0x000fe40000000000 */
[----:B------:R-:W-:Y:S02]  /*20b0*/  IMAD.MOV.U32 R11, RZ, RZ, RZ ;  /* 0x000000ffff0b7224 */ /* 0x000fe400078e00ff */
[----:B----4-:R-:W-:-:S05]  /*20c0*/  IMAD.WIDE.U32 R6, R9, 0x8, R6 ;  /* 0x0000000809067825 */ /* 0x010fca00078e0006 */
[----:B------:R0:W-:Y:S02]  /*20d0*/  REDG.E.ADD.64.STRONG.GPU desc[UR20][R6.64], R10 ;  /* 0x0000000a0600798e */ /* 0x0001e4000c12e514 */
.L_x_178:
[----:B------:R-:W-:Y:S05]  /*20e0*/  BSYNC.RECONVERGENT B1 ;  /* 0x0000000000017941 */ /* 0x000fea0003800200 */
.L_x_177:
[----:B------:R-:W-:-:S07]  /*20f0*/  VIADD R3, R3, 0x4 ;  /* 0x0000000403037836 */ /* 0x000fce0000000000 */
.L_x_170:
[----:B------:R-:W-:Y:S01]  /*2100*/  UISETP.NE.AND UP0, UPT, UR25, URZ, UPT ;  /* 0x000000ff1900728c */ /* 0x000fe2000bf05270 */
[----:B------:R-:W-:Y:S08]  /*2110*/  BSSY.RECONVERGENT B1, `(.L_x_169) ;  /* 0x0000029000017945 */ /* 0x000ff00003800200 */
[----:B------:R-:W-:Y:S05]  /*2120*/  BRA.U !UP0, `(.L_x_179) ;  /* 0x00000001089c7547 */ /* 0x000fea000b800000 */
[----:B------:R-:W-:-:S13]  /*2130*/  ISETP.NE.AND P0, PT, R5, RZ, PT ;  /* 0x000000ff0500720c */ /* 0x000fda0003f05270 */
[----:B------:R-:W-:Y:S05]  /*2140*/  @!P0 BRA `(.L_x_180) ;  /* 0x0000000000648947 */ /* 0x000fea0003800000 */
[----:B0---4-:R-:W-:Y:S01]  /*2150*/  IMAD R6, R3, 0x400, R0 ;  /* 0x0000040003067824 */ /* 0x011fe200078e0200 */
[----:B------:R-:W-:Y:S04]  /*2160*/  BSSY.RECONVERGENT B2, `(.L_x_181) ;  /* 0x000000c000027945 */ /* 0x000fe80003800200 */
[----:B------:R-:W0:Y:S04]  /*2170*/  LDS R2, [R6] ;  /* 0x0000000006027984 */ /* 0x000e280000000800 */
[----:B------:R-:W4:Y:S01]  /*2180*/  LDS R9, [R6+0x400] ;  /* 0x0004000006097984 */ /* 0x000f220000000800 */
[----:B0-----:R-:W-:-:S02]  /*2190*/  ISETP.NE.AND P0, PT, R2, RZ, PT ;  /* 0x000000ff0200720c */ /* 0x001fc40003f05270 */
[----:B----4-:R-:W-:-:S11]  /*21a0*/  ISETP.NE.AND P1, PT, R9, RZ, PT ;  /* 0x000000ff0900720c */ /* 0x010fd60003f25270 */
[----:B------:R-:W-:Y:S05]  /*21b0*/  @!P0 BRA `(.L_x_182) ;  /* 0x0000000000188947 */ /* 0x000fea0003800000 */
[----:B------:R-:W0:Y:S01]  /*21c0*/  LDC.64 R6, c[0x0][0x380] ;  /* 0x0000e000ff067b82 */ /* 0x000e220000000a00 */
[----:B-1----:R-:W-:-:S04]  /*21d0*/  IMAD R11, R3, 0x100, R4 ;  /* 0x00000100030b7824 */ /* 0x002fc800078e0204 */
[----:B0-----:R-:W-:-:S04]  /*21e0*/  IMAD.WIDE.U32 R10, R11, 0x8, R6 ;  /* 0x000000080b0a7825 */ /* 0x001fc800078e0006 */
[----:B------:R-:W-:Y:S02]  /*21f0*/  IMAD.MOV.U32 R6, RZ, RZ, R2 ;  /* 0x000000ffff067224 */ /* 0x000fe400078e0002 */
[----:B------:R-:W-:-:S05]  /*2200*/  IMAD.MOV.U32 R7, RZ, RZ, RZ ;  /* 0x000000ffff077224 */ /* 0x000fca00078e00ff */
[----:B------:R0:W-:Y:S02]  /*2210*/  REDG.E.ADD.64.STRONG.GPU desc[UR20][R10.64], R6 ;  /* 0x000000060a00798e */ /* 0x0001e4000c12e514 */
.L_x_182:
[----:B------:R-:W-:Y:S05]  /*2220*/  BSYNC.RECONVERGENT B2 ;  /* 0x0000000000027941 */ /* 0x000fea0003800200 */
.L_x_181:
[----:B------:R-:W-:Y:S04]  /*2230*/  BSSY.RECONVERGENT B2, `(.L_x_183) ;  /* 0x0000009000027945 */ /* 0x000fe80003800200 */
[----:B------:R-:W-:Y:S05]  /*2240*/  @!P1 BRA `(.L_x_184) ;  /* 0x00000000001c9947 */ /* 0x000fea0003800000 */
[----:B0-----:R-:W0:Y:S01]  /*2250*/  LDC.64 R6, c[0x0][0x380] ;  /* 0x0000e000ff067b82 */ /* 0x001e220000000a00 */
[----:B------:R-:W-:-:S05]  /*2260*/  IMAD R2, R3, 0x100, R4 ;  /* 0x0000010003027824 */ /* 0x000fca00078e0204 */
[----:B-1----:R-:W-:-:S05]  /*2270*/  IADD3 R11, PT, PT, R2, 0x100, RZ ;  /* 0x00000100020b7810 */ /* 0x002fca0007ffe0ff */
[----:B0-----:R-:W-:-:S04]  /*2280*/  IMAD.WIDE.U32 R10, R11, 0x8, R6 ;  /* 0x000000080b0a7825 */ /* 0x001fc800078e0006 */
[----:B------:R-:W-:Y:S02]  /*2290*/  IMAD.MOV.U32 R6, RZ, RZ, R9 ;  /* 0x000000ffff067224 */ /* 0x000fe400078e0009 */
[----:B------:R-:W-:-:S05]  /*22a0*/  IMAD.MOV.U32 R7, RZ, RZ, RZ ;  /* 0x000000ffff077224 */ /* 0x000fca00078e00ff */
[----:B------:R4:W-:Y:S02]  /*22b0*/  REDG.E.ADD.64.STRONG.GPU desc[UR20][R10.64], R6 ;  /* 0x000000060a00798e */ /* 0x0009e4000c12e514 */
.L_x_184:
[----:B------:R-:W-:Y:S05]  /*22c0*/  BSYNC.RECONVERGENT B2 ;  /* 0x0000000000027941 */ /* 0x000fea0003800200 */
.L_x_183:
[----:B------:R-:W-:-:S07]  /*22d0*/  VIADD R3, R3, 0x2 ;  /* 0x0000000203037836 */ /* 0x000fce0000000000 */
.L_x_180:
[----:B------:R-:W-:-:S09]  /*22e0*/  UISETP.NE.AND UP0, UPT, UR9, URZ, UPT ;  /* 0x000000ff0900728c */ /* 0x000fd2000bf05270 */
[----:B------:R-:W-:Y:S05]  /*22f0*/  BRA.U !UP0, `(.L_x_179) ;  /* 0x0000000108287547 */ /* 0x000fea000b800000 */
[----:B------:R-:W-:-:S05]  /*2300*/  IMAD R2, R3, 0x400, R0 ;  /* 0x0000040003027824 */ /* 0x000fca00078e0200 */
[----:B------:R-:W5:Y:S02]  /*2310*/  LDS R9, [R2] ;  /* 0x0000000002097984 */ /* 0x000f640000000800 */
[----:B-----5:R-:W-:-:S13]  /*2320*/  ISETP.NE.AND P0, PT, R9, RZ, PT ;  /* 0x000000ff0900720c */ /* 0x020fda0003f05270 */
[----:B------:R-:W-:Y:S05]  /*2330*/  @!P0 BRA `(.L_x_179) ;  /* 0x0000000000188947 */ /* 0x000fea0003800000 */
[----:B0---4-:R-:W0:Y:S01]  /*2340*/  LDC.64 R6, c[0x0][0x380] ;  /* 0x0000e000ff067b82 */ /* 0x011e220000000a00 */
[----:B------:R-:W-:-:S04]  /*2350*/  IMAD R3, R3, 0x100, R4 ;  /* 0x0000010003037824 */ /* 0x000fc800078e0204 */
[----:B0-----:R-:W-:-:S04]  /*2360*/  IMAD.WIDE.U32 R2, R3, 0x8, R6 ;  /* 0x0000000803027825 */ /* 0x001fc800078e0006 */
[----:B------:R-:W-:Y:S02]  /*2370*/  IMAD.MOV.U32 R6, RZ, RZ, R9 ;  /* 0x000000ffff067224 */ /* 0x000fe400078e0009 */
[----:B------:R-:W-:-:S05]  /*2380*/  IMAD.MOV.U32 R7, RZ, RZ, RZ ;  /* 0x000000ffff077224 */ /* 0x000fca00078e00ff */
[----:B------:R0:W-:Y:S02]  /*2390*/  REDG.E.ADD.64.STRONG.GPU desc[UR20][R2.64], R6 ;  /* 0x000000060200798e */ /* 0x0001e4000c12e514 */
.L_x_179:
[----:B------:R-:W-:Y:S05]  /*23a0*/  BSYNC.RECONVERGENT B1 ;  /* 0x0000000000017941 */ /* 0x000fea0003800200 */
.L_x_169:
[----:B------:R-:W-:-:S13]  /*23b0*/  ISETP.GT.U32.AND P0, PT, R4, 0x7f, PT ;  /* 0x0000007f0400780c */ /* 0x000fda0003f04070 */
[----:B------:R-:W-:Y:S05]  /*23c0*/  @P0 BRA `(.L_x_150) ;  /* 0x0000000800900947 */ /* 0x000fea0003800000 */
[----:B------:R-:W-:Y:S01]  /*23d0*/  UISETP.GE.U32.AND UP0, UPT, UR22, 0x7, UPT ;  /* 0x000000071600788c */ /* 0x000fe2000bf06070 */
[----:B0-----:R-:W-:-:S08]  /*23e0*/  IMAD.MOV.U32 R3, RZ, RZ, RZ ;  /* 0x000000ffff037224 */ /* 0x001fd000078e00ff */
[----:B------:R-:W-:Y:S05]  /*23f0*/  BRA.U !UP0, `(.L_x_185) ;  /* 0x0000000508147547 */ /* 0x000fea000b800000 */
[----:B------:R-:W0:Y:S01]  /*2400*/  LDC.64 R2, c[0x0][0x380] ;  /* 0x0000e000ff027b82 */ /* 0x000e220000000a00 */
[----:B------:R-:W-:-:S07]  /*2410*/  IMAD.MOV.U32 R9, RZ, RZ, RZ ;  /* 0x000000ffff097224 */ /* 0x000fce00078e00ff */
.L_x_202:
[C---:B01--4-:R-:W-:Y:S01]  /*2420*/  IMAD R11, R9.reuse, 0x400, R0 ;  /* 0x00000400090b7824 */ /* 0x053fe200078e0200 */
[C---:B--23--:R-:W-:Y:S01]  /*2430*/  LEA R7, R9.reuse, R4, 0x8 ;  /* 0x0000000409077211 */ /* 0x04cfe200078e40ff */
[----:B------:R-:W-:Y:S01]  /*2440*/  BSSY.RECONVERGENT B1, `(.L_x_186) ;  /* 0x0000010000017945 */ /* 0x000fe20003800200 */
[----:B------:R-:W-:Y:S02]  /*2450*/  VIADD R9, R9, 0x8 ;  /* 0x0000000809097836 */ /* 0x000fe40000000000 */
[----:B---3--:R-:W1:Y:S01]  /*2460*/  LDS R14, [R11+0x200] ;  /* 0x000200000b0e7984 */ /* 0x008e620000000800 */
[----:B0-----:R-:W-:-:S03]  /*2470*/  IMAD.WIDE.U32 R6, R7, 0x8, R2 ;  /* 0x0000000807067825 */ /* 0x001fc600078e0002 */
[----:B------:R-:W0:Y:S04]  /*2480*/  LDS R13, [R11+0x600] ;  /* 0x000600000b0d7984 */ /* 0x000e280000000800 */
[----:B--2---:R2:W3:Y:S04]  /*2490*/  LDS R17, [R11+0xa00] ;  /* 0x000a00000b117984 */ /* 0x0044e80000000800 */
[----:B------:R2:W4:Y:S04]  /*24a0*/  LDS R18, [R11+0xe00] ;  /* 0x000e00000b127984 */ /* 0x0005280000000800 */
[----:B------:R2:W2:Y:S04]  /*24b0*/  LDS R19, [R11+0x1200] ;  /* 0x001200000b137984 */ /* 0x0004a80000000800 */
[----:B------:R0:W2:Y:S04]  /*24c0*/  LDS R16, [R11+0x1600] ;  /* 0x001600000b107984 */ /* 0x0000a80000000800 */
[----:B------:R0:W2:Y:S04]  /*24d0*/  LDS R12, [R11+0x1a00] ;  /* 0x001a00000b0c7984 */ /* 0x0000a80000000800 */
[----:B------:R0:W2:Y:S01]  /*24e0*/  LDS R10, [R11+0x1e00] ;  /* 0x001e00000b0a7984 */ /* 0x0000a20000000800 */
[----:B-1----:R-:W-:-:S02]  /*24f0*/  ISETP.NE.AND P0, PT, R14, RZ, PT ;  /* 0x000000ff0e00720c */ /* 0x002fc40003f05270 */
[----:B0-----:R-:W-:-:S11]  /*2500*/  ISETP.NE.AND P1, PT, R13, RZ, PT ;  /* 0x000000ff0d00720c */ /* 0x001fd60003f25270 */
[----:B---34-:R-:W-:Y:S05]  /*2510*/  @!P0 BRA `(.L_x_187) ;  /* 0x0000000000088947 */ /* 0x018fea0003800000 */
[----:B------:R-:W-:-:S05]  /*2520*/  IMAD.MOV.U32 R15, RZ, RZ, RZ ;  /* 0x000000ffff0f7224 */ /* 0x000fca00078e00ff */
[----:B------:R0:W-:Y:S02]  /*2530*/  REDG.E.ADD.64.STRONG.GPU desc[UR20][R6.64+0x400], R14 ;  /* 0x0004000e0600798e */ /* 0x0001e4000c12e514 */
.L_x_187:
[----:B------:R-:W-:Y:S05]  /*2540*/  BSYNC.RECONVERGENT B1 ;  /* 0x0000000000017941 */ /* 0x000fea0003800200 */
.L_x_186:
[----:B------:R-:W-:Y:S04]  /*2550*/  BSSY.RECONVERGENT B1, `(.L_x_188) ;  /* 0x0000005000017945 */ /* 0x000fe80003800200 */
[----:B------:R-:W-:Y:S05]  /*2560*/  @!P1 BRA `(.L_x_189) ;  /* 0x00000000000c9947 */ /* 0x000fea0003800000 */
[----:B0-----:R-:W-:Y:S02]  /*2570*/  IMAD.MOV.U32 R14, RZ, RZ, R13 ;  /* 0x000000ffff0e7224 */ /* 0x001fe400078e000d */
[----:B------:R-:W-:-:S05]  /*2580*/  IMAD.MOV.U32 R15, RZ, RZ, RZ ;  /* 0x000000ffff0f7224 */ /* 0x000fca00078e00ff */
[----:B------:R1:W-:Y:S02]  /*2590*/  REDG.E.ADD.64.STRONG.GPU desc[UR20][R6.64+0xc00], R14 ;  /* 0x000c000e0600798e */ /* 0x0003e4000c12e514 */
.L_x_189:
[----:B------:R-:W-:Y:S05]  /*25a0*/  BSYNC.RECONVERGENT B1 ;  /* 0x0000000000017941 */ /* 0x000fea0003800200 */
.L_x_188:
[----:B------:R-:W-:Y:S01]  /*25b0*/  ISETP.NE.AND P6, PT, R17, RZ, PT ;  /* 0x000000ff1100720c */ /* 0x000fe20003fc5270 */
[----:B------:R-:W-:Y:S01]  /*25c0*/  BSSY.RECONVERGENT B1, `(.L_x_190) ;  /* 0x000000b000017945 */ /* 0x000fe20003800200 */
[----:B------:R-:W-:Y:S02]  /*25d0*/  ISETP.NE.AND P0, PT, R9, UR27, PT ;  /* 0x0000001b09007c0c */ /* 0x000fe4000bf05270 */
[----:B------:R-:W-:Y:S02]  /*25e0*/  ISETP.NE.AND P1, PT, R18, RZ, PT ;  /* 0x000000ff1200720c */ /* 0x000fe40003f25270 */
[----:B--2---:R-:W-:Y:S02]  /*25f0*/  ISETP.NE.AND P2, PT, R19, RZ, PT ;  /* 0x000000ff1300720c */ /* 0x004fe40003f45270 */
[----:B------:R-:W-:Y:S02]  /*2600*/  ISETP.NE.AND P3, PT, R16, RZ, PT ;  /* 0x000000ff1000720c */ /* 0x000fe40003f65270 */
[----:B------:R-:W-:-:S02]  /*2610*/  ISETP.NE.AND P4, PT, R12, RZ, PT ;  /* 0x000000ff0c00720c */ /* 0x000fc40003f85270 */
[----:B------:R-:W-:Y:S01]  /*2620*/  ISETP.NE.AND P5, PT, R10, RZ, PT ;  /* 0x000000ff0a00720c */ /* 0x000fe20003fa5270 */
[----:B------:R-:W-:-:S12]  /*2630*/  @!P6 BRA `(.L_x_191) ;  /* 0x00000000000ce947 */ /* 0x000fd80003800000 */
[----:B01----:R-:W-:Y:S02]  /*2640*/  IMAD.MOV.U32 R14, RZ, RZ, R17 ;  /* 0x000000ffff0e7224 */ /* 0x003fe400078e0011 */
[----:B------:R-:W-:-:S05]  /*2650*/  IMAD.MOV.U32 R15, RZ, RZ, RZ ;  /* 0x000000ffff0f7224 */ /* 0x000fca00078e00ff */
[----:B------:R2:W-:Y:S02]  /*2660*/  REDG.E.ADD.64.STRONG.GPU desc[UR20][R6.64+0x1400], R14 ;  /* 0x0014000e0600798e */ /* 0x0005e4000c12e514 */
.L_x_191:
[----:B------:R-:W-:Y:S05]  /*2670*/  BSYNC.RECONVERGENT B1 ;  /* 0x0000000000017941 */ /* 0x000fea0003800200 */
.L_x_190:
[----:B------:R-:W-:Y:S04]  /*2680*/  BSSY.RECONVERGENT B1, `(.L_x_192) ;  /* 0x0000005000017945 */ /* 0x000fe80003800200 */
[----:B------:R-:W-:Y:S05]  /*2690*/  @!P1 BRA `(.L_x_193) ;  /* 0x00000000000c9947 */ /* 0x000fea0003800000 */
[----:B012---:R-:W-:Y:S02]  /*26a0*/  IMAD.MOV.U32 R14, RZ, RZ, R18 ;  /* 0x000000ffff0e7224 */ /* 0x007fe400078e0012 */
[----:B------:R-:W-:-:S05]  /*26b0*/  IMAD.MOV.U32 R15, RZ, RZ, RZ ;  /* 0x000000ffff0f7224 */ /* 0x000fca00078e00ff */
[----:B------:R3:W-:Y:S02]  /*26c0*/  REDG.E.ADD.64.STRONG.GPU desc[UR20][R6.64+0x1c00], R14 ;  /* 0x001c000e0600798e */ /* 0x0007e4000c12e514 */
.L_x_193:
[----:B------:R-:W-:Y:S05]  /*26d0*/  BSYNC.RECONVERGENT B1 ;  /* 0x0000000000017941 */ /* 0x000fea0003800200 */
.L_x_192:
[----:B------:R-:W-:Y:S04]  /*26e0*/  BSSY.RECONVERGENT B1, `(.L_x_194) ;  /* 0x0000005000017945 */ /* 0x000fe80003800200 */
[----:B------:R-:W-:Y:S05]  /*26f0*/  @!P2 BRA `(.L_x_195) ;  /* 0x00000000000ca947 */ /* 0x000fea0003800000 */
[----:B0123--:R-:W-:Y:S02]  /*2700*/  IMAD.MOV.U32 R14, RZ, RZ, R19 ;  /* 0x000000ffff0e7224 */ /* 0x00ffe400078e0013 */
[----:B------:R-:W-:-:S05]  /*2710*/  IMAD.MOV.U32 R15, RZ, RZ, RZ ;  /* 0x000000ffff0f7224 */ /* 0x000fca00078e00ff */
[----:B------:R4:W-:Y:S02]  /*2720*/  REDG.E.ADD.64.STRONG.GPU desc[UR20][R6.64+0x2400], R14 ;  /* 0x0024000e0600798e */ /* 0x0009e4000c12e514 */
.L_x_195:
[----:B------:R-:W-:Y:S05]  /*2730*/  BSYNC.RECONVERGENT B1 ;  /* 0x0000000000017941 */ /* 0x000fea0003800200 */
.L_x_194:
[----:B------:R-:W-:Y:S04]  /*2740*/  BSSY.RECONVERGENT B1, `(.L_x_196) ;  /* 0x0000004000017945 */ /* 0x000fe80003800200 */
[----:B------:R-:W-:Y:S05]  /*2750*/  @!P3 BRA `(.L_x_197) ;  /* 0x000000000008b947 */ /* 0x000fea0003800000 */
[----:B------:R-:W-:-:S05]  /*2760*/  HFMA2 R17, -RZ, RZ, 0, 0 ;  /* 0x00000000ff117431 */ /* 0x000fca00000001ff */
[----:B------:R0:W-:Y:S02]  /*2770*/  REDG.E.ADD.64.STRONG.GPU desc[UR20][R6.64+0x2c00], R16 ;  /* 0x002c00100600798e */ /* 0x0001e4000c12e514 */
.L_x_197:
[----:B------:R-:W-:Y:S05]  /*2780*/  BSYNC.RECONVERGENT B1 ;  /* 0x0000000000017941 */ /* 0x000fea0003800200 */
.L_x_196:
[----:B------:R-:W-:Y:S04]  /*2790*/  BSSY.RECONVERGENT B1, `(.L_x_198) ;  /* 0x0000004000017945 */ /* 0x000fe80003800200 */
[----:B------:R-:W-:Y:S05]  /*27a0*/  @!P4 BRA `(.L_x_199) ;  /* 0x000000000008c947 */ /* 0x000fea0003800000 */
[----:B------:R-:W-:-:S05]  /*27b0*/  IMAD.MOV.U32 R13, RZ, RZ, RZ ;  /* 0x000000ffff0d7224 */ /* 0x000fca00078e00ff */
[----:B------:R0:W-:Y:S02]  /*27c0*/  REDG.E.ADD.64.STRONG.GPU desc[UR20][R6.64+0x3400], R12 ;  /* 0x0034000c0600798e */ /* 0x0001e4000c12e514 */
.L_x_199:
[----:B------:R-:W-:Y:S05]  /*27d0*/  BSYNC.RECONVERGENT B1 ;  /* 0x0000000000017941 */ /* 0x000fea0003800200 */
.L_x_198:
[----:B------:R-:W-:Y:S04]  /*27e0*/  BSSY.RECONVERGENT B1, `(.L_x_200) ;  /* 0x0000004000017945 */ /* 0x000fe80003800200 */
[----:B------:R-:W-:Y:S05]  /*27f0*/  @!P5 BRA `(.L_x_201) ;  /* 0x000000000008d947 */ /* 0x000fea0003800000 */
[----:B------:R-:W-:-:S05]  /*2800*/  IMAD.MOV.U32 R11, RZ, RZ, RZ ;  /* 0x000000ffff0b7224 */ /* 0x000fca00078e00ff */
[----:B------:R0:W-:Y:S02]  /*2810*/  REDG.E.ADD.64.STRONG.GPU desc[UR20][R6.64+0x3c00], R10 ;  /* 0x003c000a0600798e */ /* 0x0001e4000c12e514 */
.L_x_201:
[----:B------:R-:W-:Y:S05]  /*2820*/  BSYNC.RECONVERGENT B1 ;  /* 0x0000000000017941 */ /* 0x000fea0003800200 */
.L_x_200:
[----:B------:R-:W-:Y:S05]  /*2830*/  @P0 BRA `(.L_x_202) ;  /* 0xfffffff800f80947 */ /* 0x000fea000383ffff */
[----:B------:R-:W-:-:S07]  /*2840*/  IMAD.U32 R3, RZ, RZ, UR27 ;  /* 0x0000001bff037e24 */ /* 0x000fce000f8e00ff */
.L_x_185:
[----:B------:R-:W-:-:S09]  /*2850*/  UISETP.NE.AND UP0, UPT, UR24, URZ, UPT ;  /* 0x000000ff1800728c */ /* 0x000fd2000bf05270 */
[----:B------:R-:W-:Y:S05]  /*2860*/  BRA.U !UP0, `(.L_x_150) ;  /* 0x0000000508687547 */ /* 0x000fea000b800000 */
[----:B------:R-:W-:-:S13]  /*2870*/  ISETP.GE.U32.AND P0, PT, R8, 0x3, PT ;  /* 0x000000030800780c */ /* 0x000fda0003f06070 */
[----:B------:R-:W-:Y:S05]  /*2880*/  @!P0 BRA `(.L_x_203) ;  /* 0x0000000000bc8947 */ /* 0x000fea0003800000 */
[----:B01234-:R-:W-:Y:S01]  /*2890*/  IMAD R7, R3, 0x400, R0 ;  /* 0x0000040003077824 */ /* 0x01ffe200078e0200 */
[----:B------:R-:W-:Y:S04]  /*28a0*/  BSSY.RECONVERGENT B1, `(.L_x_204) ;  /* 0x000000f000017945 */ /* 0x000fe80003800200 */
[----:B------:R-:W0:Y:S04]  /*28b0*/  LDS R10, [R7+0x200] ;  /* 0x00020000070a7984 */ /* 0x000e280000000800 */
[----:B------:R-:W1:Y:S04]  /*28c0*/  LDS R12, [R7+0x600] ;  /* 0x00060000070c7984 */ /* 0x000e680000000800 */
[----:B------:R-:W2:Y:S04]  /*28d0*/  LDS R6, [R7+0xa00] ;  /* 0x000a000007067984 */ /* 0x000ea80000000800 */
[----:B------:R-:W3:Y:S01]  /*28e0*/  LDS R2, [R7+0xe00] ;  /* 0x000e000007027984 */ /* 0x000ee20000000800 */
[----:B0-----:R-:W-:-:S02]  /*28f0*/  ISETP.NE.AND P0, PT, R10, RZ, PT ;  /* 0x000000ff0a00720c */ /* 0x001fc40003f05270 */
[----:B-1----:R-:W-:Y:S02]  /*2900*/  ISETP.NE.AND P1, PT, R12, RZ, PT ;  /* 0x000000ff0c00720c */ /* 0x002fe40003f25270 */
[----:B--2---:R-:W-:Y:S02]  /*2910*/  ISETP.NE.AND P2, PT, R6, RZ, PT ;  /* 0x000000ff0600720c */ /* 0x004fe40003f45270 */
[----:B---3--:R-:W-:-:S07]  /*2920*/  ISETP.NE.AND P3, PT, R2, RZ, PT ;  /* 0x000000ff0200720c */ /* 0x008fce0003f65270 */
[----:B------:R-:W-:Y:S06]  /*2930*/  @!P0 BRA `(.L_x_205) ;  /* 0x0000000000148947 */ /* 0x000fec0003800000 */
[----:B------:R-:W0:Y:S01]  /*2940*/  LDC.64 R8, c[0x0][0x380] ;  /* 0x0000e000ff087b82 */ /* 0x000e220000000a00 */
[----:B------:R-:W-:Y:S02]  /*2950*/  IMAD R7, R3, 0x100, R4 ;  /* 0x0000010003077824 */ /* 0x000fe400078e0204 */
[----:B------:R-:W-:Y:S02]  /*2960*/  IMAD.MOV.U32 R11, RZ, RZ, RZ ;  /* 0x000000ffff0b7224 */ /* 0x000fe400078e00ff */
[----:B0-----:R-:W-:-:S05]  /*2970*/  IMAD.WIDE.U32 R8, R7, 0x8, R8 ;  /* 0x0000000807087825 */ /* 0x001fca00078e0008 */
[----:B------:R0:W-:Y:S02]  /*2980*/  REDG.E.ADD.64.STRONG.GPU desc[UR20][R8.64+0x400], R10 ;  /* 0x0004000a0800798e */ /* 0x0001e4000c12e514 */
.L_x_205:
[----:B------:R-:W-:Y:S05]  /*2990*/  BSYNC.RECONVERGENT B1 ;  /* 0x0000000000017941 */ /* 0x000fea0003800200 */
.L_x_204:
        /* <DEDUP_REMOVED lines=9> */
.L_x_207:
[----:B------:R-:W-:Y:S05]  /*2a30*/  BSYNC.RECONVERGENT B1 ;  /* 0x0000000000017941 */ /* 0x000fea0003800200 */
.L_x_206:
[----:B------:R-:W-:Y:S04]  /*2a40*/  BSSY.RECONVERGENT B1, `(.L_x_208) ;  /* 0x0000008000017945 */ /* 0x000fe80003800200 */
[----:B------:R-:W-:Y:S05]  /*2a50*/  @!P2 BRA `(.L_x_209) ;  /* 0x000000000018a947 */ /* 0x000fea0003800000 */
[----:B01----:R-:W0:Y:S01]  /*2a60*/  LDC.64 R8, c[0x0][0x380] ;  /* 0x0000e000ff087b82 */ /* 0x003e220000000a00 */
[----:B------:R-:W-:-:S05]  /*2a70*/  LEA R7, R3, R4, 0x8 ;  /* 0x0000000403077211 */ /* 0x000fca00078e40ff */
[----:B------:R-:W-:-:S04]  /*2a80*/  VIADD R7, R7, 0x200 ;  /* 0x0000020007077836 */ /* 0x000fc80000000000 */
[----:B0-----:R-:W-:-:S04]  /*2a90*/  IMAD.WIDE.U32 R8, R7, 0x8, R8 ;  /* 0x0000000807087825 */ /* 0x001fc800078e0008 */
[----:B------:R-:W-:-:S05]  /*2aa0*/  IMAD.MOV.U32 R7, RZ, RZ, RZ ;  /* 0x000000ffff077224 */ /* 0x000fca00078e00ff */
[----:B------:R2:W-:Y:S02]  /*2ab0*/  REDG.E.ADD.64.STRONG.GPU desc[UR20][R8.64+0x400], R6 ;  /* 0x000400060800798e */ /* 0x0005e4000c12e514 */
.L_x_209:
[----:B------:R-:W-:Y:S05]  /*2ac0*/  BSYNC.RECONVERGENT B1 ;  /* 0x0000000000017941 */ /* 0x000fea0003800200 */
.L_x_208:
[----:B------:R-:W-:Y:S04]  /*2ad0*/  BSSY.RECONVERGENT B1, `(.L_x_210) ;  /* 0x0000009000017945 */ /* 0x000fe80003800200 */
[----:B------:R-:W-:Y:S05]  /*2ae0*/  @!P3 BRA `(.L_x_211) ;  /* 0x00000000001cb947 */ /* 0x000fea0003800000 */
[----:B--2---:R-:W2:Y:S01]  /*2af0*/  LDC.64 R6, c[0x0][0x380] ;  /* 0x0000e000ff067b82 */ /* 0x004ea20000000a00 */
[----:B01----:R-:W-:Y:S02]  /*2b00*/  IMAD R9, R3, 0x100, R4 ;  /* 0x0000010003097824 */ /* 0x003fe400078e0204 */
[----:B------:R-:W-:Y:S02]  /*2b10*/  IMAD.MOV.U32 R8, RZ, RZ, R2 ;  /* 0x000000ffff087224 */ /* 0x000fe400078e0002 */
[----:B------:R-:W-:-:S04]  /*2b20*/  VIADD R9, R9, 0x300 ;  /* 0x0000030009097836 */ /* 0x000fc80000000000 */
[----:B--2---:R-:W-:-:S04]  /*2b30*/  IMAD.WIDE.U32 R6, R9, 0x8, R6 ;  /* 0x0000000809067825 */ /* 0x004fc800078e0006 */
[----:B------:R-:W-:-:S05]  /*2b40*/  IMAD.MOV.U32 R9, RZ, RZ, RZ ;  /* 0x000000ffff097224 */ /* 0x000fca00078e00ff */
[----:B------:R3:W-:Y:S02]  /*2b50*/  REDG.E.ADD.64.STRONG.GPU desc[UR20][R6.64+0x400], R8 ;  /* 0x000400080600798e */ /* 0x0007e4000c12e514 */
.L_x_211:
[----:B------:R-:W-:Y:S05]  /*2b60*/  BSYNC.RECONVERGENT B1 ;  /* 0x0000000000017941 */ /* 0x000fea0003800200 */
.L_x_210:
[----:B------:R-:W-:-:S07]  /*2b70*/  VIADD R3, R3, 0x4 ;  /* 0x0000000403037836 */ /* 0x000fce0000000000 */
.L_x_203:
[----:B------:R-:W-:-:S09]  /*2b80*/  UISETP.NE.AND UP0, UPT, UR25, URZ, UPT ;  /* 0x000000ff1900728c */ /* 0x000fd2000bf05270 */
[----:B------:R-:W-:Y:S05]  /*2b90*/  BRA.U !UP0, `(.L_x_150) ;  /* 0x00000001089c7547 */ /* 0x000fea000b800000 */
[----:B------:R-:W-:-:S13]  /*2ba0*/  ISETP.NE.AND P0, PT, R5, RZ, PT ;  /* 0x000000ff0500720c */ /* 0x000fda0003f05270 */
[----:B------:R-:W-:Y:S05]  /*2bb0*/  @!P0 BRA `(.L_x_212) ;  /* 0x0000000000648947 */ /* 0x000fea0003800000 */
[----:B01234-:R-:W-:Y:S01]  /*2bc0*/  IMAD R6, R3, 0x400, R0 ;  /* 0x0000040003067824 */ /* 0x01ffe200078e0200 */
[----:B------:R-:W-:Y:S04]  /*2bd0*/  BSSY.RECONVERGENT B1, `(.L_x_213) ;  /* 0x000000c000017945 */ /* 0x000fe80003800200 */
[----:B------:R-:W0:Y:S04]  /*2be0*/  LDS R2, [R6+0x200] ;  /* 0x0002000006027984 */ /* 0x000e280000000800 */
[----:B------:R-:W1:Y:S01]  /*2bf0*/  LDS R5, [R6+0x600] ;  /* 0x0006000006057984 */ /* 0x000e620000000800 */
[----:B0-----:R-:W-:-:S02]  /*2c00*/  ISETP.NE.AND P0, PT, R2, RZ, PT ;  /* 0x000000ff0200720c */ /* 0x001fc40003f05270 */
[----:B-1----:R-:W-:-:S11]  /*2c10*/  ISETP.NE.AND P1, PT, R5, RZ, PT ;  /* 0x000000ff0500720c */ /* 0x002fd60003f25270 */
[----:B------:R-:W-:Y:S05]  /*2c20*/  @!P0 BRA `(.L_x_214) ;  /* 0x0000000000188947 */ /* 0x000fea0003800000 */
[----:B------:R-:W0:Y:S01]  /*2c30*/  LDC.64 R6, c[0x0][0x380] ;  /* 0x0000e000ff067b82 */ /* 0x000e220000000a00 */
[----:B------:R-:W-:-:S04]  /*2c40*/  IMAD R9, R3, 0x100, R4 ;  /* 0x0000010003097824 */ /* 0x000fc800078e0204 */
[----:B0-----:R-:W-:Y:S01]  /*2c50*/  IMAD.WIDE.U32 R8, R9, 0x8, R6 ;  /* 0x0000000809087825 */ /* 0x001fe200078e0006 */
[----:B------:R-:W-:-:S03]  /*2c60*/  MOV R7, RZ ;  /* 0x000000ff00077202 */ /* 0x000fc60000000f00 */
[----:B------:R-:W-:-:S05]  /*2c70*/  IMAD.MOV.U32 R6, RZ, RZ, R2 ;  /* 0x000000ffff067224 */ /* 0x000fca00078e0002 */
[----:B------:R0:W-:Y:S02]  /*2c80*/  REDG.E.ADD.64.STRONG.GPU desc[UR20][R8.64+0x400], R6 ;  /* 0x000400060800798e */ /* 0x0001e4000c12e514 */
.L_x_214:
[----:B------:R-:W-:Y:S05]  /*2c90*/  BSYNC.RECONVERGENT B1 ;  /* 0x0000000000017941 */ /* 0x000fea0003800200 */
.L_x_213:
[----:B------:R-:W-:Y:S04]  /*2ca0*/  BSSY.RECONVERGENT B1, `(.L_x_215) ;  /* 0x0000009000017945 */ /* 0x000fe80003800200 */
[----:B------:R-:W-:Y:S05]  /*2cb0*/  @!P1 BRA `(.L_x_216) ;  /* 0x00000000001c9947 */ /* 0x000fea0003800000 */
[----:B0-----:R-:W0:Y:S01]  /*2cc0*/  LDC.64 R6, c[0x0][0x380] ;  /* 0x0000e000ff067b82 */ /* 0x001e220000000a00 */
[----:B------:R-:W-:-:S04]  /*2cd0*/  IMAD R2, R3, 0x100, R4 ;  /* 0x0000010003027824 */ /* 0x000fc800078e0204 */
[----:B------:R-:W-:-:S04]  /*2ce0*/  VIADD R9, R2, 0x100 ;  /* 0x0000010002097836 */ /* 0x000fc80000000000 */
[----:B0-----:R-:W-:-:S04]  /*2cf0*/  IMAD.WIDE.U32 R8, R9, 0x8, R6 ;  /* 0x0000000809087825 */ /* 0x001fc800078e0006 */
[----:B------:R-:W-:Y:S02]  /*2d00*/  IMAD.MOV.U32 R6, RZ, RZ, R5 ;  /* 0x000000ffff067224 */ /* 0x000fe400078e0005 */
[----:B------:R-:W-:-:S05]  /*2d10*/  IMAD.MOV.U32 R7, RZ, RZ, RZ ;  /* 0x000000ffff077224 */ /* 0x000fca00078e00ff */
[----:B------:R1:W-:Y:S02]  /*2d20*/  REDG.E.ADD.64.STRONG.GPU desc[UR20][R8.64+0x400], R6 ;  /* 0x000400060800798e */ /* 0x0003e4000c12e514 */
.L_x_216:
[----:B------:R-:W-:Y:S05]  /*2d30*/  BSYNC.RECONVERGENT B1 ;  /* 0x0000000000017941 */ /* 0x000fea0003800200 */
.L_x_215:
[----:B------:R-:W-:-:S07]  /*2d40*/  VIADD R3, R3, 0x2 ;  /* 0x0000000203037836 */ /* 0x000fce0000000000 */
.L_x_212:
[----:B------:R-:W-:-:S09]  /*2d50*/  UISETP.NE.AND UP0, UPT, UR9, URZ, UPT ;  /* 0x000000ff0900728c */ /* 0x000fd2000bf05270 */
[----:B------:R-:W-:Y:S05]  /*2d60*/  BRA.U !UP0, `(.L_x_150) ;  /* 0x0000000108287547 */ /* 0x000fea000b800000 */
[----:B------:R-:W-:-:S05]  /*2d70*/  IMAD R2, R3, 0x400, R0 ;  /* 0x0000040003027824 */ /* 0x000fca00078e0200 */
[----:B------:R-:W5:Y:S02]  /*2d80*/  LDS R5, [R2+0x200] ;  /* 0x0002000002057984 */ /* 0x000f640000000800 */
[----:B-----5:R-:W-:-:S13]  /*2d90*/  ISETP.NE.AND P0, PT, R5, RZ, PT ;  /* 0x000000ff0500720c */ /* 0x020fda0003f05270 */
[----:B------:R-:W-:Y:S05]  /*2da0*/  @!P0 BRA `(.L_x_150) ;  /* 0x0000000000188947 */ /* 0x000fea0003800000 */
[----:B01234-:R-:W0:Y:S01]  /*2db0*/  LDC.64 R6, c[0x0][0x380] ;  /* 0x0000e000ff067b82 */ /* 0x01fe220000000a00 */
[----:B------:R-:W-:-:S04]  /*2dc0*/  IMAD R3, R3, 0x100, R4 ;  /* 0x0000010003037824 */ /* 0x000fc800078e0204 */
[----:B0-----:R-:W-:-:S04]  /*2dd0*/  IMAD.WIDE.U32 R2, R3, 0x8, R6 ;  /* 0x0000000803027825 */ /* 0x001fc800078e0006 */
[----:B------:R-:W-:Y:S02]  /*2de0*/  IMAD.MOV.U32 R6, RZ, RZ, R5 ;  /* 0x000000ffff067224 */ /* 0x000fe400078e0005 */
[----:B------:R-:W-:-:S05]  /*2df0*/  IMAD.MOV.U32 R7, RZ, RZ, RZ ;  /* 0x000000ffff077224 */ /* 0x000fca00078e00ff */
[----:B------:R0:W-:Y:S02]  /*2e00*/  REDG.E.ADD.64.STRONG.GPU desc[UR20][R2.64+0x400], R6 ;  /* 0x000400060200798e */ /* 0x0001e4000c12e514 */
.L_x_150:
[----:B------:R-:W-:Y:S05]  /*2e10*/  BSYNC.RECONVERGENT B0 ;  /* 0x0000000000007941 */ /* 0x000fea0003800200 */
.L_x_149:
[----:B------:R-:W-:Y:S01]  /*2e20*/  BAR.SYNC.DEFER_BLOCKING 0x0 ;  /* 0x0000000000007b1d */ /* 0x000fe20000010000 */
[----:B------:R-:W-:-:S04]  /*2e30*/  UIADD3 UR6, UP0, UPT, UR6, 0x1, URZ ;  /* 0x0000000106067890 */ /* 0x000fc8000ff1e0ff */
[----:B------:R-:W-:Y:S02]  /*2e40*/  UIADD3.X UR7, UPT, UPT, URZ, UR7, URZ, UP0, !UPT ;  /* 0x00000007ff077290 */ /* 0x000fe400087fe4ff */
[----:B------:R-:W-:-:S04]  /*2e50*/  UISETP.NE.U32.AND UP0, UPT, UR6, UR11, UPT ;  /* 0x0000000b0600728c */ /* 0x000fc8000bf05070 */
[----:B------:R-:W-:-:S09]  /*2e60*/  UISETP.NE.AND.EX UP0, UPT, UR7, UR12, UPT, UP0 ;  /* 0x0000000c0700728c */ /* 0x000fd2000bf05300 */
[----:B------:R-:W-:Y:S05]  /*2e70*/  BRA.U UP0, `(.L_x_217) ;  /* 0xffffffd500087547 */ /* 0x000fea000b83ffff */
[----:B------:R-:W-:Y:S05]  /*2e80*/  EXIT ;  /* 0x000000000000794d */ /* 0x000fea0003800000 */
.L_x_218:
        /* <DEDUP_REMOVED lines=15> */
.L_x_328:


//--------------------- .text._ZN3cub18CUB_300001_SM_10006detail10radix_sort31DeviceRadixSortSingleTileKernelINS1_5radix10policy_hubIjNS0_8NullTypeEyE10Policy1000ELNS0_9SortOrderE1EjS6_yNS1_21identity_decomposer_tEEEvPKT1_PSB_PKT2_PSF_T3_iiT4_ --------------------------
	.section	.text._ZN3cub18CUB_300001_SM_10006detail10radix_sort31DeviceRadixSortSingleTileKernelINS1_5radix10policy_hubIjNS0_8NullTypeEyE10Policy1000ELNS0_9SortOrderE1EjS6_yNS1_21identity_decomposer_tEEEvPKT1_PSB_PKT2_PSF_T3_iiT4_,"ax",@progbits
	.align	128
        .global         _ZN3cub18CUB_300001_SM_10006detail10radix_sort31DeviceRadixSortSingleTileKernelINS1_5radix10policy_hubIjNS0_8NullTypeEyE10Policy1000ELNS0_9SortOrderE1EjS6_yNS1_21identity_decomposer_tEEEvPKT1_PSB_PKT2_PSF_T3_iiT4_
        .type           _ZN3cub18CUB_300001_SM_10006detail10radix_sort31DeviceRadixSortSingleTileKernelINS1_5radix10policy_hubIjNS0_8NullTypeEyE10Policy1000ELNS0_9SortOrderE1EjS6_yNS1_21identity_decomposer_tEEEvPKT1_PSB_PKT2_PSF_T3_iiT4_,@function
        .size           _ZN3cub18CUB_300001_SM_10006detail10radix_sort31DeviceRadixSortSingleTileKernelINS1_5radix10policy_hubIjNS0_8NullTypeEyE10Policy1000ELNS0_9SortOrderE1EjS6_yNS1_21identity_decomposer_tEEEvPKT1_PSB_PKT2_PSF_T3_iiT4_,(.L_x_329 - _ZN3cub18CUB_300001_SM_10006detail10radix_sort31DeviceRadixSortSingleTileKernelINS1_5radix10policy_hubIjNS0_8NullTypeEyE10Policy1000ELNS0_9SortOrderE1EjS6_yNS1_21identity_decomposer_tEEEvPKT1_PSB_PKT2_PSF_T3_iiT4_)
        .other          _ZN3cub18CUB_300001_SM_10006detail10radix_sort31DeviceRadixSortSingleTileKernelINS1_5radix10policy_hubIjNS0_8NullTypeEyE10Policy1000ELNS0_9SortOrderE1EjS6_yNS1_21identity_decomposer_tEEEvPKT1_PSB_PKT2_PSF_T3_iiT4_,@"STO_CUDA_ENTRY STV_DEFAULT"
_ZN3cub18CUB_300001_SM_10006detail10radix_sort31DeviceRadixSortSingleTileKernelINS1_5radix10policy_hubIjNS0_8NullTypeEyE10Policy1000ELNS0_9SortOrderE1EjS6_yNS1_21identity_decomposer_tEEEvPKT1_PSB_PKT2_PSF_T3_iiT4_:
.text._ZN3cub18CUB_300001_SM_10006detail10radix_sort31DeviceRadixSortSingleTileKernelINS1_5radix10policy_hubIjNS0_8NullTypeEyE10Policy1000ELNS0_9SortOrderE1EjS6_yNS1_21identity_decomposer_tEEEvPKT1_PSB_PKT2_PSF_T3_iiT4_:
[----:B------:R-:W-:Y:S01]  /*0000*/  LDC R1, c[0x0][0x37c] ;  /* 0x0000df00ff017b82 */ /* 0x000fe20000000800 */
[----:B------:R-:W0:Y:S01]  /*0010*/  S2R R0, SR_TID.X ;  /* 0x0000000000007919 */ /* 0x000e220000002100 */
[----:B------:R-:W1:Y:S06]  /*0020*/  LDCU UR4, c[0x0][0x3a0] ;  /* 0x00007400ff0477ac */ /* 0x000e6c0008000800 */
[----:B------:R-:W2:Y:S01]  /*0030*/  LDC.64 R4, c[0x0][0x380] ;  /* 0x0000e000ff047b82 */ /* 0x000ea20000000a00 */
[----:B------:R-:W-:Y:S01]  /*0040*/  CS2R R12, SRZ ;  /* 0x00000000000c7805 */ /* 0x000fe2000001ff00 */
[----:B------:R-:W3:Y:S01]  /*0050*/  LDCU.64 UR10, c[0x0][0x358] ;  /* 0x00006b00ff0a77ac */ /* 0x000ee20008000a00 */
[----:B------:R-:W-:-:S02]  /*0060*/  CS2R R14, SRZ ;  /* 0x00000000000e7805 */ /* 0x000fc4000001ff00 */
[----:B------:R-:W-:Y:S02]  /*0070*/  CS2R R16, SRZ ;  /* 0x0000000000107805 */ /* 0x000fe4000001ff00 */
[----:B------:R-:W-:Y:S02]  /*0080*/  CS2R R18, SRZ ;  /* 0x0000000000127805 */ /* 0x000fe4000001ff00 */
[----:B------:R-:W-:Y:S01]  /*0090*/  CS2R R20, SRZ ;  /* 0x0000000000147805 */ /* 0x000fe2000001ff00 */
[----:B------:R-:W4:Y:S01]  /*00a0*/  S2UR UR5, SR_CgaCtaId ;  /* 0x00000000000579c3 */ /* 0x000f220000008800 */
[----:B------:R-:W-:Y:S02]  /*00b0*/  CS2R R22, SRZ ;  /* 0x0000000000167805 */ /* 0x000fe4000001ff00 */
[----:B------:R-:W-:Y:S02]  /*00c0*/  CS2R R24, SRZ ;  /* 0x0000000000187805 */ /* 0x000fe4000001ff00 */
[----:B------:R-:W-:Y:S01]  /*00d0*/  CS2R R26, SRZ ;  /* 0x00000000001a7805 */ /* 0x000fe2000001ff00 */
[----:B------:R-:W-:Y:S01]  /*00e0*/  IMAD.MOV.U32 R28, RZ, RZ, RZ ;  /* 0x000000ffff1c7224 */ /* 0x000fe200078e00ff */
[----:B------:R-:W3:Y:S01]  /*00f0*/  S2R R29, SR_LANEID ;  /* 0x00000000001d7919 */ /* 0x000ee20000000000 */
[----:B------:R-:W4:Y:S01]  /*0100*/  LDCU.64 UR6, c[0x0][0x3a8] ;  /* 0x00007500ff0677ac */ /* 0x000f220008000a00 */
[----:B------:R-:W2:Y:S01]  /*0110*/  LDCU UR9, c[0x0][0x3ac] ;  /* 0x00007580ff0977ac */ /* 0x000ea20008000800 */
[----:B0-----:R-:W-:-:S04]  /*0120*/  IMAD R7, R0, 0x13, RZ ;  /* 0x0000001300077824 */ /* 0x001fc800078e02ff */
[C---:B------:R-:W-:Y:S01]  /*0130*/  VIADD R2, R7.reuse, 0x1 ;  /* 0x0000000107027836 */ /* 0x040fe20000000000 */
[C---:B-1----:R-:W-:Y:S01]  /*0140*/  ISETP.GE.AND P1, PT, R7.reuse, UR4, PT ;  /* 0x0000000407007c0c */ /* 0x042fe2000bf26270 */
[C---:B------:R-:W-:Y:S02]  /*0150*/  VIADD R3, R7.reuse, 0x2 ;  /* 0x0000000207037836 */ /* 0x040fe40000000000 */
[C---:B------:R-:W-:Y:S01]  /*0160*/  VIADD R6, R7.reuse, 0x5 ;  /* 0x0000000507067836 */ /* 0x040fe20000000000 */
[----:B------:R-:W-:Y:S01]  /*0170*/  ISETP.GE.AND P2, PT, R2, UR4, PT ;  /* 0x0000000402007c0c */ /* 0x000fe2000bf46270 */
[----:B------:R-:W-:Y:S01]  /*0180*/  VIADD R2, R7, 0x3 ;  /* 0x0000000307027836 */ /* 0x000fe20000000000 */
[----:B------:R-:W-:Y:S01]  /*0190*/  ISETP.GE.AND P3, PT, R3, UR4, PT ;  /* 0x0000000403007c0c */ /* 0x000fe2000bf66270 */
[C---:B------:R-:W-:Y:S01]  /*01a0*/  VIADD R3, R7.reuse, 0x4 ;  /* 0x0000000407037836 */ /* 0x040fe20000000000 */
[----:B------:R-:W-:Y:S01]  /*01b0*/  ISETP.GE.AND P6, PT, R6, UR4, PT ;  /* 0x0000000406007c0c */ /* 0x000fe2000bfc6270 */
[----:B--2---:R-:W-:Y:S01]  /*01c0*/  IMAD.WIDE.U32 R4, R7, 0x4, R4 ;  /* 0x0000000407047825 */ /* 0x004fe200078e0004 */
[----:B------:R-:W-:-:S02]  /*01d0*/  ISETP.GE.AND P4, PT, R2, UR4, PT ;  /* 0x0000000402007c0c */ /* 0x000fc4000bf86270 */
[----:B------:R-:W-:Y:S02]  /*01e0*/  ISETP.GE.AND P5, PT, R3, UR4, PT ;  /* 0x0000000403007c0c */ /* 0x000fe4000bfa6270 */
[----:B------:R-:W-:Y:S01]  /*01f0*/  CS2R R2, SRZ ;  /* 0x0000000000027805 */ /* 0x000fe2000001ff00 */
[C---:B------:R-:W-:Y:S02]  /*0200*/  VIADD R6, R7.reuse, 0x7 ;  /* 0x0000000707067836 */ /* 0x040fe40000000000 */
[----:B------:R-:W-:-:S03]  /*0210*/  VIADD R8, R7, 0x6 ;  /* 0x0000000607087836 */ /* 0x000fc60000000000 */
[----:B---3--:R0:W5:Y:S01]  /*0220*/  @!P1 LDG.E R2, desc[UR10][R4.64] ;  /* 0x0000000a04029981 */ /* 0x008162000c1e1900 */
[----:B------:R-:W-:Y:S01]  /*0230*/  ISETP.GE.AND P1, PT, R6, UR4, PT ;  /* 0x0000000406007c0c */ /* 0x000fe2000bf26270 */
[C---:B------:R-:W-:Y:S01]  /*0240*/  VIADD R6, R7.reuse, 0x9 ;  /* 0x0000000907067836 */ /* 0x040fe20000000000 */
[----:B------:R-:W-:Y:S01]  /*0250*/  ISETP.GE.AND P0, PT, R8, UR4, PT ;  /* 0x0000000408007c0c */ /* 0x000fe2000bf06270 */
[----:B------:R0:W5:Y:S01]  /*0260*/  @!P3 LDG.E R12, desc[UR10][R4.64+0x8] ;  /* 0x0000080a040cb981 */ /* 0x000162000c1e1900 */
[C---:B------:R-:W-:Y:S02]  /*0270*/  VIADD R8, R7.reuse, 0x8 ;  /* 0x0000000807087836 */ /* 0x040fe40000000000 */
[----:B------:R-:W-:Y:S01]  /*0280*/  ISETP.GE.AND P3, PT, R6, UR4, PT ;  /* 0x0000000406007c0c */ /* 0x000fe2000bf66270 */
[C---:B------:R-:W-:Y:S01]  /*0290*/  VIADD R6, R7.reuse, 0xa ;  /* 0x0000000a07067836 */ /* 0x040fe20000000000 */
[----:B------:R0:W5:Y:S04]  /*02a0*/  @!P4 LDG.E R13, desc[UR10][R4.64+0xc] ;  /* 0x00000c0a040dc981 */ /* 0x000168000c1e1900 */
[----:B------:R-:W-:Y:S01]  /*02b0*/  ISETP.GE.AND P4, PT, R6, UR4, PT ;  /* 0x0000000406007c0c */ /* 0x000fe2000bf86270 */
[C---:B------:R-:W-:Y:S01]  /*02c0*/  VIADD R6, R7.reuse, 0xc ;  /* 0x0000000c07067836 */ /* 0x040fe20000000000 */
[----:B------:R0:W5:Y:S01]  /*02d0*/  @!P2 LDG.E R3, desc[UR10][R4.64+0x4] ;  /* 0x0000040a0403a981 */ /* 0x000162000c1e1900 */
[----:B------:R-:W-:Y:S01]  /*02e0*/  ISETP.GE.AND P2, PT, R8, UR4, PT ;  /* 0x0000000408007c0c */ /* 0x000fe2000bf46270 */
[----:B------:R-:W-:-:S02]  /*02f0*/  VIADD R8, R7, 0xb ;  /* 0x0000000b07087836 */ /* 0x000fc40000000000 */
[----:B------:R0:W5:Y:S01]  /*0300*/  @!P6 LDG.E R15, desc[UR10][R4.64+0x14] ;  /* 0x0000140a040fe981 */ /* 0x000162000c1e1900 */
[----:B------:R-:W-:Y:S01]  /*0310*/  ISETP.GE.AND P6, PT, R6, UR4, PT ;  /* 0x0000000406007c0c */ /* 0x000fe2000bfc6270 */
[C---:B------:R-:W-:Y:S02]  /*0320*/  VIADD R6, R7.reuse, 0xd ;  /* 0x0000000d07067836 */ /* 0x040fe40000000000 */
[----:B------:R0:W5:Y:S01]  /*0330*/  @!P5 LDG.E R14, desc[UR10][R4.64+0x10] ;  /* 0x0000100a040ed981 */ /* 0x000162000c1e1900 */
[----:B------:R-:W-:Y:S01]  /*0340*/  ISETP.GE.AND P5, PT, R8, UR4, PT ;  /* 0x0000000408007c0c */ /* 0x000fe2000bfa6270 */
[C---:B------:R-:W-:Y:S02]  /*0350*/  VIADD R8, R7.reuse, 0xe ;  /* 0x0000000e07087836 */ /* 0x040fe40000000000 */
        /* <DEDUP_REMOVED lines=9> */
[----:B------:R-:W-:Y:S01]  /*03f0*/  VIADD R7, R7, 0x12 ;  /* 0x0000001207077836 */ /* 0x000fe20000000000 */
[----:B------:R0:W5:Y:S02]  /*0400*/  @!P3 LDG.E R19, desc[UR10][R4.64+0x24] ;  /* 0x0000240a0413b981 */ /* 0x000164000c1e1900 */
[----:B------:R-:W-:-:S02]  /*0410*/  ISETP.GE.AND P3, PT, R6, UR4, PT ;  /* 0x0000000406007c0c */ /* 0x000fc4000bf66270 */
[----:B------:R0:W5:Y:S01]  /*0420*/  @!P4 LDG.E R20, desc[UR10][R4.64+0x28] ;  /* 0x0000280a0414c981 */ /* 0x000162000c1e1900 */
[----:B------:R-:W-:-:S03]  /*0430*/  ISETP.GE.AND P4, PT, R8, UR4, PT ;  /* 0x0000000408007c0c */ /* 0x000fc6000bf86270 */
[----:B------:R0:W5:Y:S01]  /*0440*/  @!P5 LDG.E R21, desc[UR10][R4.64+0x2c] ;  /* 0x00002c0a0415d981 */ /* 0x000162000c1e1900 */
[----:B------:R-:W-:-:S03]  /*0450*/  ISETP.GE.AND P5, PT, R7, UR4, PT ;  /* 0x0000000407007c0c */ /* 0x000fc6000bfa6270 */
[----:B------:R0:W5:Y:S04]  /*0460*/  @!P6 LDG.E R22, desc[UR10][R4.64+0x30] ;  /* 0x0000300a0416e981 */ /* 0x000168000c1e1900 */
[----:B------:R0:W5:Y:S04]  /*0470*/  @!P0 LDG.E R23, desc[UR10][R4.64+0x34] ;  /* 0x0000340a04178981 */ /* 0x000168000c1e1900 */
[----:B------:R0:W5:Y:S04]  /*0480*/  @!P1 LDG.E R24, desc[UR10][R4.64+0x38] ;  /* 0x0000380a04189981 */ /* 0x000168000c1e1900 */
[----:B------:R0:W5:Y:S04]  /*0490*/  @!P2 LDG.E R25, desc[UR10][R4.64+0x3c] ;  /* 0x00003c0a0419a981 */ /* 0x000168000c1e1900 */
[----:B------:R0:W5:Y:S04]  /*04a0*/  @!P3 LDG.E R26, desc[UR10][R4.64+0x40] ;  /* 0x0000400a041ab981 */ /* 0x000168000c1e1900 */
[----:B------:R0:W5:Y:S04]  /*04b0*/  @!P4 LDG.E R27, desc[UR10][R4.64+0x44] ;  /* 0x0000440a041bc981 */ /* 0x000168000c1e1900 */
[----:B------:R0:W5:Y:S01]  /*04c0*/  @!P5 LDG.E R28, desc[UR10][R4.64+0x48] ;  /* 0x0000480a041cd981 */ /* 0x000162000c1e1900 */
[----:B------:R-:W-:-:S02]  /*04d0*/  UMOV UR4, 0x400 ;  /* 0x0000040000047882 */ /* 0x000fc40000000000 */
[----:B----4-:R-:W-:Y:S01]  /*04e0*/  ULEA UR4, UR5, UR4, 0x18 ;  /* 0x0000000405047291 */ /* 0x010fe2000f8ec0ff */
[----:B------:R-:W-:-:S05]  /*04f0*/  SHF.R.U32.HI R105, RZ, 0x5, R0 ;  /* 0x00000005ff697819 */ /* 0x000fca0000011600 */
[----:B------:R-:W-:-:S05]  /*0500*/  LEA R31, R0, UR4, 0x2 ;  /* 0x00000004001f7c11 */ /* 0x000fca000f8e10ff */
[----:B------:R-:W-:Y:S01]  /*0510*/  IMAD R33, R0, 0x80, R31 ;  /* 0x0000008000217824 */ /* 0x000fe200078e021f */
[----:B------:R-:W-:-:S03]  /*0520*/  LEA R30, R105, UR4, 0x2 ;  /* 0x00000004691e7c11 */ /* 0x000fc6000f8e10ff */
[----:B------:R-:W-:Y:S01]  /*0530*/  IMAD R35, R0, -0x38, R33 ;  /* 0xffffffc800237824 */ /* 0x000fe200078e0221 */
[----:B------:R-:W-:Y:S02]  /*0540*/  UIADD3 UR8, UPT, UPT, UR6, 0x6, URZ ;  /* 0x0000000606087890 */ /* 0x000fe4000fffe0ff */
[----:B------:R-:W-:Y:S01]  /*0550*/  UIADD3 UR5, UPT, UPT, -UR6, UR7, URZ ;  /* 0x0000000706057290 */ /* 0x000fe2000fffe1ff */
[----:B0-----:R-:W-:Y:S11]  /*0560*/  BAR.SYNC.DEFER_BLOCKING 0x0 ;  /* 0x0000000000007b1d */ /* 0x001ff60000010000 */
.L_x_220:
[----:B------:R-:W-:Y:S01]  /*0570*/  UISETP.LT.AND UP0, UPT, UR5, 0x6, UPT ;  /* 0x000000060500788c */ /* 0x000fe2000bf01270 */
[----:B------:R-:W-:Y:S01]  /*0580*/  STS [R31], RZ ;  /* 0x000000ff1f007388 */ /* 0x000fe20000000800 */
[----:B------:R-:W-:Y:S01]  /*0590*/  UIADD3 UR6, UPT, UPT, UR8, -0x6, URZ ;  /* 0xfffffffa08067890 */ /* 0x000fe2000fffe0ff */
[----:B------:R-:W-:Y:S01]  /*05a0*/  ISETP.NE.AND P1, PT, R29, 0x1f, PT ;  /* 0x0000001f1d00780c */ /* 0x000fe20003f25270 */
[----:B------:R-:W-:Y:S01]  /*05b0*/  USEL UR4, UR5, 0x6, UP0 ;  /* 0x0000000605047887 */ /* 0x000fe20008000000 */
[----:B------:R-:W-:Y:S01]  /*05c0*/  STS [R31+0x400], RZ ;  /* 0x000400ff1f007388 */ /* 0x000fe20000000800 */
[C---:B------:R-:W-:Y:S01]  /*05d0*/  ISETP.NE.AND P2, PT, R105.reuse, 0x6, PT ;  /* 0x000000066900780c */ /* 0x040fe20003f45270 */
[----:B------:R-:W-:Y:S01]  /*05e0*/  UISETP.GE.AND UP0, UPT, UR8, UR9, UPT ;  /* 0x000000090800728c */ /* 0x000fe2000bf06270 */
[----:B0----5:R-:W-:Y:S01]  /*05f0*/  SHF.R.U32.HI R4, RZ, UR6, R2 ;  /* 0x00000006ff047c19 */ /* 0x021fe20008011602 */
[----:B------:R-:W-:Y:S01]  /*0600*/  UBMSK UR4, URZ, UR4 ;  /* 0x00000004ff04729b */ /* 0x000fe20008000000 */
[----:B------:R-:W-:Y:S01]  /*0610*/  STS [R31+0x800], RZ ;  /* 0x000800ff1f007388 */ /* 0x000fe20000000800 */
[----:B------:R-:W-:-:S03]  /*0620*/  ISETP.NE.AND P3, PT, R105, 0x7, PT ;  /* 0x000000076900780c */ /* 0x000fc60003f65270 */
[----:B------:R-:W-:Y:S01]  /*0630*/  STS [R31+0xc00], RZ ;  /* 0x000c00ff1f007388 */ /* 0x000fe20000000800 */
[----:B------:R-:W-:-:S03]  /*0640*/  LOP3.LUT R4, R4, UR4, RZ, 0xc0, !PT ;  /* 0x0000000404047c12 */ /* 0x000fc6000f8ec0ff */
[----:B------:R-:W-:Y:S02]  /*0650*/  STS [R31+0x1000], RZ ;  /* 0x001000ff1f007388 */ /* 0x000fe40000000800 */
[----:B------:R-:W-:Y:S01]  /*0660*/  IMAD.SHL.U32 R5, R4, 0x400, RZ ;  /* 0x0000040004057824 */ /* 0x000fe200078e00ff */
[----:B------:R-:W-:Y:S01]  /*0670*/  SHF.R.U32.HI R4, RZ, 0x4, R4 ;  /* 0x00000004ff047819 */ /* 0x000fe20000011604 */
[----:B------:R-:W-:Y:S03]  /*0680*/  STS [R31+0x1400], RZ ;  /* 0x001400ff1f007388 */ /* 0x000fe60000000800 */
[----:B------:R-:W-:Y:S01]  /*0690*/  LOP3.LUT R34, R5, 0x7c00, RZ, 0xc, !PT ;  /* 0x00007c0005227812 */ /* 0x000fe200078e0cff */
[----:B------:R-:W-:Y:S01]  /*06a0*/  STS [R31+0x1800], RZ ;  /* 0x001800ff1f007388 */ /* 0x000fe20000000800 */
[----:B------:R-:W-:-:S03]  /*06b0*/  LOP3.LUT R4, R4, 0xffffffe, RZ, 0xc0, !PT ;  /* 0x0ffffffe04047812 */ /* 0x000fc600078ec0ff */
[----:B------:R-:W-:Y:S01]  /*06c0*/  STS [R31+0x1c00], RZ ;  /* 0x001c00ff1f007388 */ /* 0x000fe20000000800 */
[----:B------:R-:W-:Y:S02]  /*06d0*/  IADD3 R34, PT, PT, -R4, R31, R34 ;  /* 0x0000001f04227210 */ /* 0x000fe40007ffe122 */
[----:B------:R-:W-:Y:S01]  /*06e0*/  SHF.R.U32.HI R4, RZ, UR6, R3 ;  /* 0x00000006ff047c19 */ /* 0x000fe20008011603 */
[----:B------:R-:W-:Y:S03]  /*06f0*/  STS [R31+0x2000], RZ ;  /* 0x002000ff1f007388 */ /* 0x000fe60000000800 */
[----:B------:R-:W-:Y:S01]  /*0700*/  LOP3.LUT R4, R4, UR4, RZ, 0xc0, !PT ;  /* 0x0000000404047c12 */ /* 0x000fe2000f8ec0ff */
[----:B------:R-:W-:Y:S04]  /*0710*/  STS [R31+0x2400], RZ ;  /* 0x002400ff1f007388 */ /* 0x000fe80000000800 */
[----:B------:R-:W-:Y:S01]  /*0720*/  STS [R31+0x2800], RZ ;  /* 0x002800ff1f007388 */ /* 0x000fe20000000800 */
[----:B------:R-:W-:Y:S01]  /*0730*/  IMAD.SHL.U32 R5, R4, 0x400, RZ ;  /* 0x0000040004057824 */ /* 0x000fe200078e00ff */
[----:B------:R-:W-:-:S02]  /*0740*/  SHF.R.U32.HI R4, RZ, 0x4, R4 ;  /* 0x00000004ff047819 */ /* 0x000fc40000011604 */
[----:B------:R-:W-:Y:S02]  /*0750*/  STS [R31+0x2c00], RZ ;  /* 0x002c00ff1f007388 */ /* 0x000fe40000000800 */
[----:B------:R-:W-:Y:S02]  /*0760*/  LOP3.LUT R36, R5, 0x7c00, RZ, 0xc, !PT ;  /* 0x00007c0005247812 */ /* 0x000fe400078e0cff */
        /* <DEDUP_REMOVED lines=32> */
[----:B------:R-:W0:Y:S02]  /*0970*/  LDS.U16 R32, [R34+0x2] ;  /* 0x0000020022207984 */ /* 0x000e240000000400 */
[----:B0-----:R-:W-:-:S05]  /*0980*/  VIADD R5, R32, 0x1 ;  /* 0x0000000120057836 */ /* 0x001fca0000000000 */
[----:B------:R0:W-:Y:S04]  /*0990*/  STS.U16 [R34+0x2], R5 ;  /* 0x0000020522007388 */ /* 0x0001e80000000400 */
[----:B------:R-:W1:Y:S01]  /*09a0*/  LDS.U16 R38, [R36+0x2] ;  /* 0x0000020024267984 */ /* 0x000e620000000400 */
[----:B0-----:R-:W-:Y:S01]  /*09b0*/  IMAD.SHL.U32 R5, R4, 0x400, RZ ;  /* 0x0000040004057824 */ /* 0x001fe200078e00ff */
[----:B------:R-:W-:-:S04]  /*09c0*/  SHF.R.U32.HI R4, RZ, 0x4, R4 ;  /* 0x00000004ff047819 */ /* 0x000fc80000011604 */
[----:B------:R-:W-:Y:S02]  /*09d0*/  LOP3.LUT R6, R5, 0x7c00, RZ, 0xc, !PT ;  /* 0x00007c0005067812 */ /* 0x000fe400078e0cff */
[----:B------:R-:W-:Y:S02]  /*09e0*/  LOP3.LUT R41, R4, 0xffffffe, RZ, 0xc0, !PT ;  /* 0x0ffffffe04297812 */ /* 0x000fe400078ec0ff */
[----:B------:R-:W-:Y:S02]  /*09f0*/  SHF.R.U32.HI R5, RZ, UR6, R14 ;  /* 0x00000006ff057c19 */ /* 0x000fe4000801160e */
[----:B------:R-:W-:Y:S02]  /*0a00*/  IADD3 R41, PT, PT, -R41, R31, R6 ;  /* 0x0000001f29297210 */ /* 0x000fe40007ffe106 */
[----:B------:R-:W-:-:S05]  /*0a10*/  LOP3.LUT R5, R5, UR4, RZ, 0xc0, !PT ;  /* 0x0000000405057c12 */ /* 0x000fca000f8ec0ff */
[----:B------:R-:W-:Y:S01]  /*0a20*/  IMAD.SHL.U32 R6, R5, 0x400, RZ ;  /* 0x0000040005067824 */ /* 0x000fe200078e00ff */
[----:B------:R-:W-:-:S04]  /*0a30*/  SHF.R.U32.HI R5, RZ, 0x4, R5 ;  /* 0x00000004ff057819 */ /* 0x000fc80000011605 */
[----:B------:R-:W-:Y:S02]  /*0a40*/  LOP3.LUT R8, R6, 0x7c00, RZ, 0xc, !PT ;  /* 0x00007c0006087812 */ /* 0x000fe400078e0cff */
[----:B------:R-:W-:-:S04]  /*0a50*/  LOP3.LUT R5, R5, 0xffffffe, RZ, 0xc0, !PT ;  /* 0x0ffffffe05057812 */ /* 0x000fc800078ec0ff */
[----:B------:R-:W-:Y:S01]  /*0a60*/  IADD3 R43, PT, PT, -R5, R31, R8 ;  /* 0x0000001f052b7210 */ /* 0x000fe20007ffe108 */
[----:B-1----:R-:W-:-:S05]  /*0a70*/  VIADD R7, R38, 0x1 ;  /* 0x0000000126077836 */ /* 0x002fca0000000000 */
[----:B------:R-:W-:Y:S04]  /*0a80*/  STS.U16 [R36+0x2], R7 ;  /* 0x0000020724007388 */ /* 0x000fe80000000400 */
[----:B------:R-:W0:Y:S02]  /*0a90*/  LDS.U16 R40, [R39+0x2] ;  /* 0x0000020027287984 */ /* 0x000e240000000400 */
[----:B0-----:R-:W-:-:S05]  /*0aa0*/  VIADD R4, R40, 0x1 ;  /* 0x0000000128047836 */ /* 0x001fca0000000000 */
[----:B------:R0:W-:Y:S04]  /*0ab0*/  STS.U16 [R39+0x2], R4 ;  /* 0x0000020427007388 */ /* 0x0001e80000000400 */
[----:B------:R-:W1:Y:S01]  /*0ac0*/  LDS.U16 R42, [R41+0x2] ;  /* 0x00000200292a7984 */ /* 0x000e620000000400 */
[----:B0-----:R-:W-:-:S04]  /*0ad0*/  SHF.R.U32.HI R4, RZ, UR6, R15 ;  /* 0x00000006ff047c19 */ /* 0x001fc8000801160f */
[----:B------:R-:W-:-:S05]  /*0ae0*/  LOP3.LUT R4, R4, UR4, RZ, 0xc0, !PT ;  /* 0x0000000404047c12 */ /* 0x000fca000f8ec0ff */
[----:B------:R-:W-:Y:S01]  /*0af0*/  IMAD.SHL.U32 R5, R4, 0x400, RZ ;  /* 0x0000040004057824 */ /* 0x000fe200078e00ff */
[----:B------:R-:W-:-:S04]  /*0b00*/  SHF.R.U32.HI R4, RZ, 0x4, R4 ;  /* 0x00000004ff047819 */ /* 0x000fc80000011604 */
[----:B------:R-:W-:Y:S02]  /*0b10*/  LOP3.LUT R8, R5, 0x7c00, RZ, 0xc, !PT ;  /* 0x00007c0005087812 */ /* 0x000fe400078e0cff */
[----:B------:R-:W-:Y:S02]  /*0b20*/  LOP3.LUT R45, R4, 0xffffffe, RZ, 0xc0, !PT ;  /* 0x0ffffffe042d7812 */ /* 0x000fe400078ec0ff */
[----:B------:R-:W-:Y:S02]  /*0b30*/  SHF.R.U32.HI R5, RZ, UR6, R16 ;  /* 0x00000006ff057c19 */ /* 0x000fe40008011610 */
[----:B------:R-:W-:Y:S02]  /*0b40*/  IADD3 R45, PT, PT, -R45, R31, R8 ;  /* 0x0000001f2d2d7210 */ /* 0x000fe40007ffe108 */
[----:B------:R-:W-:Y:S01]  /*0b50*/  LOP3.LUT R5, R5, UR4, RZ, 0xc0, !PT ;  /* 0x0000000405057c12 */ /* 0x000fe2000f8ec0ff */
[----:B-1----:R-:W-:-:S05]  /*0b60*/  VIADD R6, R42, 0x1 ;  /* 0x000000012a067836 */ /* 0x002fca0000000000 */
[----:B------:R0:W-:Y:S04]  /*0b70*/  STS.U16 [R41+0x2], R6 ;  /* 0x0000020629007388 */ /* 0x0001e80000000400 */
[----:B------:R-:W1:Y:S01]  /*0b80*/  LDS.U16 R44, [R43+0x2] ;  /* 0x000002002b2c7984 */ /* 0x000e620000000400 */
[----:B0-----:R-:W-:Y:S01]  /*0b90*/  IMAD.SHL.U32 R6, R5, 0x400, RZ ;  /* 0x0000040005067824 */ /* 0x001fe200078e00ff */
[----:B------:R-:W-:-:S04]  /*0ba0*/  SHF.R.U32.HI R5, RZ, 0x4, R5 ;  /* 0x00000004ff057819 */ /* 0x000fc80000011605 */
[----:B------:R-:W-:Y:S02]  /*0bb0*/  LOP3.LUT R8, R6, 0x7c00, RZ, 0xc, !PT ;  /* 0x00007c0006087812 */ /* 0x000fe400078e0cff */
[----:B------:R-:W-:-:S04]  /*0bc0*/  LOP3.LUT R5, R5, 0xffffffe, RZ, 0xc0, !PT ;  /* 0x0ffffffe05057812 */ /* 0x000fc800078ec0ff */
[----:B------:R-:W-:Y:S01]  /*0bd0*/  IADD3 R47, PT, PT, -R5, R31, R8 ;  /* 0x0000001f052f7210 */ /* 0x000fe20007ffe108 */
[----:B-1----:R-:W-:-:S05]  /*0be0*/  VIADD R4, R44, 0x1 ;  /* 0x000000012c047836 */ /* 0x002fca0000000000 */
        /* <DEDUP_REMOVED lines=108> */
[----:B------:R-:W-:Y:S01]  /*12b0*/  SHF.R.U32.HI R5, RZ, UR6, R28 ;  /* 0x00000006ff057c19 */ /* 0x000fe2000801161c */
[----:B------:R-:W0:Y:S01]  /*12c0*/  S2UR UR6, SR_CgaCtaId ;  /* 0x00000000000679c3 */ /* 0x000e220000008800 */
[----:B------:R-:W-:Y:S02]  /*12d0*/  IADD3 R69, PT, PT, -R69, R31, R8 ;  /* 0x0000001f45457210 */ /* 0x000fe40007ffe108 */
[----:B------:R-:W-:Y:S01]  /*12e0*/  LOP3.LUT R5, R5, UR4, RZ, 0xc0, !PT ;  /* 0x0000000405057c12 */ /* 0x000fe2000f8ec0ff */
[----:B------:R-:W-:Y:S01]  /*12f0*/  UMOV UR4, 0x400 ;  /* 0x0000040000047882 */ /* 0x000fe20000000000 */
[----:B-1----:R-:W-:-:S05]  /*1300*/  VIADD R6, R66, 0x1 ;  /* 0x0000000142067836 */ /* 0x002fca0000000000 */
[----:B------:R1:W-:Y:S04]  /*1310*/  STS.U16 [R65+0x2], R6 ;  /* 0x0000020641007388 */ /* 0x0003e80000000400 */
[----:B------:R-:W2:Y:S01]  /*1320*/  LDS.U16 R68, [R67+0x2] ;  /* 0x0000020043447984 */ /* 0x000ea20000000400 */
[----:B0-----:R-:W-:Y:S01]  /*1330*/  ULEA UR4, UR6, UR4, 0x18 ;  /* 0x0000000406047291 */ /* 0x001fe2000f8ec0ff */
[----:B-1----:R-:W-:Y:S01]  /*1340*/  IMAD.SHL.U32 R6, R5, 0x400, RZ ;  /* 0x0000040005067824 */ /* 0x002fe200078e00ff */
[----:B------:R-:W-:-:S04]  /*1350*/  SHF.R.U32.HI R5, RZ, 0x4, R5 ;  /* 0x00000004ff057819 */ /* 0x000fc80000011605 */
[----:B------:R-:W-:Y:S02]  /*1360*/  LOP3.LUT R8, R6, 0x7c00, RZ, 0xc, !PT ;  /* 0x00007c0006087812 */ /* 0x000fe400078e0cff */
[----:B------:R-:W-:-:S04]  /*1370*/  LOP3.LUT R5, R5, 0xffffffe, RZ, 0xc0, !PT ;  /* 0x0ffffffe05057812 */ /* 0x000fc800078ec0ff */
[----:B------:R-:W-:Y:S01]  /*1380*/  IADD3 R71, PT, PT, -R5, R31, R8 ;  /* 0x0000001f05477210 */ /* 0x000fe20007ffe108 */
[----:B--2---:R-:W-:-:S05]  /*1390*/  VIADD R4, R68, 0x1 ;  /* 0x0000000144047836 */ /* 0x004fca0000000000 */
[----:B------:R-:W-:Y:S04]  /*13a0*/  STS.U16 [R67+0x2], R4 ;  /* 0x0000020443007388 */ /* 0x000fe80000000400 */
[----:B------:R-:W0:Y:S02]  /*13b0*/  LDS.U16 R70, [R69+0x2] ;  /* 0x0000020045467984 */ /* 0x000e240000000400 */
[----:B0-----:R-:W-:-:S05]  /*13c0*/  VIADD R6, R70, 0x1 ;  /* 0x0000000146067836 */ /* 0x001fca0000000000 */
[----:B------:R-:W-:Y:S04]  /*13d0*/  STS.U16 [R69+0x2], R6 ;  /* 0x0000020645007388 */ /* 0x000fe80000000400 */
[----:B------:R-:W0:Y:S02]  /*13e0*/  LDS.U16 R72, [R71+0x2] ;  /* 0x0000020047487984 */ /* 0x000e240000000400 */
[----:B0-----:R-:W-:-:S05]  /*13f0*/  VIADD R4, R72, 0x1 ;  /* 0x0000000148047836 */ /* 0x001fca0000000000 */
[----:B------:R-:W-:Y:S01]  /*1400*/  STS.U16 [R71+0x2], R4 ;  /* 0x0000020447007388 */ /* 0x000fe20000000400 */
[----:B------:R-:W-:Y:S06]  /*1410*/  BAR.SYNC.DEFER_BLOCKING 0x0 ;  /* 0x0000000000007b1d */ /* 0x000fec0000010000 */
[----:B------:R-:W-:Y:S04]  /*1420*/  LDS R73, [R33] ;  /* 0x0000000021497984 */ /* 0x000fe80000000800 */
[----:B------:R-:W0:Y:S04]  /*1430*/  LDS R74, [R33+0x4] ;  /* 0x00000400214a7984 */ /* 0x000e280000000800 */
[----:B------:R-:W1:Y:S04]  /*1440*/  LDS R75, [R33+0x8] ;  /* 0x00000800214b7984 */ /* 0x000e680000000800 */
[----:B------:R-:W2:Y:S04]  /*1450*/  LDS R76, [R33+0xc] ;  /* 0x00000c00214c7984 */ /* 0x000ea80000000800 */
[----:B------:R-:W3:Y:S04]  /*1460*/  LDS R77, [R33+0x10] ;  /* 0x00001000214d7984 */ /* 0x000ee80000000800 */
[----:B------:R-:W4:Y:S04]  /*1470*/  LDS R78, [R33+0x14] ;  /* 0x00001400214e7984 */ /* 0x000f280000000800 */
[----:B------:R-:W4:Y:S04]  /*1480*/  LDS R79, [R33+0x18] ;  /* 0x00001800214f7984 */ /* 0x000f280000000800 */
[----:B------:R-:W4:Y:S04]  /*1490*/  LDS R80, [R33+0x1c] ;  /* 0x00001c0021507984 */ /* 0x000f280000000800 */
[----:B------:R-:W4:Y:S04]  /*14a0*/  LDS R81, [R33+0x20] ;  /* 0x0000200021517984 */ /* 0x000f280000000800 */
[----:B------:R-:W4:Y:S04]  /*14b0*/  LDS R82, [R33+0x24] ;  /* 0x0000240021527984 */ /* 0x000f280000000800 */
[----:B------:R-:W4:Y:S04]  /*14c0*/  LDS R83, [R33+0x28] ;  /* 0x0000280021537984 */ /* 0x000f280000000800 */
[----:B------:R-:W4:Y:S01]  /*14d0*/  LDS R84, [R33+0x2c] ;  /* 0x00002c0021547984 */ /* 0x000f220000000800 */
[----:B0-----:R-:W-:-:S03]  /*14e0*/  IMAD.IADD R74, R73, 0x1, R74 ;  /* 0x00000001494a7824 */ /* 0x001fc600078e024a */
[----:B------:R-:W0:Y:S01]  /*14f0*/  LDS R85, [R33+0x30] ;  /* 0x0000300021557984 */ /* 0x000e220000000800 */
[----:B-1----:R-:W-:-:S03]  /*1500*/  IMAD.IADD R75, R75, 0x1, R74 ;  /* 0x000000014b4b7824 */ /* 0x002fc600078e024a */
[----:B------:R-:W1:Y:S01]  /*1510*/  LDS R86, [R33+0x34] ;  /* 0x0000340021567984 */ /* 0x000e620000000800 */
[----:B--2---:R-:W-:-:S03]  /*1520*/  IMAD.IADD R76, R76, 0x1, R75 ;  /* 0x000000014c4c7824 */ /* 0x004fc600078e024b */
[----:B------:R-:W2:Y:S01]  /*1530*/  LDS R87, [R33+0x38] ;  /* 0x0000380021577984 */ /* 0x000ea20000000800 */
[----:B---3--:R-:W-:-:S03]  /*1540*/  IMAD.IADD R77, R77, 0x1, R76 ;  /* 0x000000014d4d7824 */ /* 0x008fc600078e024c */
[----:B------:R-:W3:Y:S01]  /*1550*/  LDS R88, [R33+0x3c] ;  /* 0x00003c0021587984 */ /* 0x000ee20000000800 */
[----:B----4-:R-:W-:-:S03]  /*1560*/  IMAD.IADD R78, R78, 0x1, R77 ;  /* 0x000000014e4e7824 */ /* 0x010fc600078e024d */
[----:B------:R-:W4:Y:S01]  /*1570*/  LDS R89, [R33+0x40] ;  /* 0x0000400021597984 */ /* 0x000f220000000800 */
[----:B------:R-:W-:-:S03]  /*1580*/  IMAD.IADD R79, R79, 0x1, R78 ;  /* 0x000000014f4f7824 */ /* 0x000fc600078e024e */
        /* <DEDUP_REMOVED lines=31> */
[----:B------:R-:W-:-:S04]  /*1780*/  IMAD.IADD R95, R95, 0x1, R94 ;  /* 0x000000015f5f7824 */ /* 0x000fc800078e025e */
[----:B0-----:R-:W-:-:S04]  /*1790*/  IMAD.IADD R96, R96, 0x1, R95 ;  /* 0x0000000160607824 */ /* 0x001fc800078e025f */
[----:B-1----:R-:W-:-:S04]  /*17a0*/  IMAD.IADD R97, R97, 0x1, R96 ;  /* 0x0000000161617824 */ /* 0x002fc800078e0260 */
[----:B--2---:R-:W-:-:S04]  /*17b0*/  IMAD.IADD R98, R98, 0x1, R97 ;  /* 0x0000000162627824 */ /* 0x004fc800078e0261 */
[----:B---3--:R-:W-:-:S04]  /*17c0*/  IMAD.IADD R99, R99, 0x1, R98 ;  /* 0x0000000163637824 */ /* 0x008fc800078e0262 */
[----:B----4-:R-:W-:-:S04]  /*17d0*/  IMAD.IADD R100, R100, 0x1, R99 ;  /* 0x0000000164647824 */ /* 0x010fc800078e0263 */
[----:B------:R-:W-:-:S04]  /*17e0*/  IMAD.IADD R101, R101, 0x1, R100 ;  /* 0x0000000165657824 */ /* 0x000fc800078e0264 */
[----:B------:R-:W-:-:S04]  /*17f0*/  IMAD.IADD R102, R102, 0x1, R101 ;  /* 0x0000000166667824 */ /* 0x000fc800078e0265 */
[----:B------:R-:W-:-:S04]  /*1800*/  IMAD.IADD R103, R103, 0x1, R102 ;  /* 0x0000000167677824 */ /* 0x000fc800078e0266 */
[----:B------:R-:W-:-:S04]  /*1810*/  IMAD.IADD R104, R104, 0x1, R103 ;  /* 0x0000000168687824 */ /* 0x000fc800078e0267 */
[----:B------:R-:W-:-:S05]  /*1820*/  IMAD.IADD R106, R5, 0x1, R104 ;  /* 0x00000001056a7824 */ /* 0x000fca00078e0268 */
        /* <DEDUP_REMOVED lines=8> */
[----:B------:R-:W0:Y:S02]  /*18b0*/  SHFL.UP P0, R107, R108, 0x10, RZ ;  /* 0x060000006c6b7989 */ /* 0x000e2400000000ff */
[----:B0-----:R-:W-:Y:S01]  /*18c0*/  @P0 IMAD.IADD R107, R108, 0x1, R107 ;  /* 0x000000016c6b0824 */ /* 0x001fe200078e026b */
[----:B------:R-:W-:-:S03]  /*18d0*/  ISETP.NE.AND P0, PT, R105, 0x1, PT ;  /* 0x000000016900780c */ /* 0x000fc60003f05270 */
[----:B------:R-:W-:Y:S01]  /*18e0*/  IMAD.IADD R106, R107, 0x1, -R106 ;  /* 0x000000016b6a7824 */ /* 0x000fe200078e0a6a */
[----:B------:R-:W-:Y:S01]  /*18f0*/  @!P1 STS [R30+0x8400], R107 ;  /* 0x0084006b1e009388 */ /* 0x000fe20000000800 */
[----:B------:R-:W-:Y:S01]  /*1900*/  BAR.SYNC.DEFER_BLOCKING 0x0 ;  /* 0x0000000000007b1d */ /* 0x000fe20000010000 */
[----:B------:R-:W-:-:S05]  /*1910*/  ISETP.NE.AND P1, PT, R105, 0x4, PT ;  /* 0x000000046900780c */ /* 0x000fca0003f25270 */
[----:B------:R-:W0:Y:S04]  /*1920*/  LDS.128 R4, [UR4+0x8400] ;  /* 0x00840004ff047984 */ /* 0x000e280008000c00 */
[----:B------:R-:W1:Y:S01]  /*1930*/  LDS.128 R8, [UR4+0x8410] ;  /* 0x00841004ff087984 */ /* 0x000e620008000c00 */
[C---:B0-----:R-:W-:Y:S01]  /*1940*/  SEL R37, R4.reuse, R37, !P0 ;  /* 0x0000002504257207 */ /* 0x041fe20004000000 */
[----:B------:R-:W-:Y:S01]  /*1950*/  IMAD.IADD R5, R4, 0x1, R5 ;  /* 0x0000000104057824 */ /* 0x000fe200078e0205 */
[----:B------:R-:W-:-:S03]  /*1960*/  ISETP.NE.AND P0, PT, R105, 0x2, PT ;  /* 0x000000026900780c */ /* 0x000fc60003f05270 */
[----:B------:R-:W-:Y:S01]  /*1970*/  IMAD.IADD R6, R6, 0x1, R5 ;  /* 0x0000000106067824 */ /* 0x000fe200078e0205 */
[----:B------:R-:W-:Y:S02]  /*1980*/  SEL R37, R5, R37, !P0 ;  /* 0x0000002505257207 */ /* 0x000fe40004000000 */
[----:B------:R-:W-:Y:S01]  /*1990*/  ISETP.NE.AND P0, PT, R105, 0x3, PT ;  /* 0x000000036900780c */ /* 0x000fe20003f05270 */
[----:B------:R-:W-:-:S03]  /*19a0*/  IMAD.IADD R7, R7, 0x1, R6 ;  /* 0x0000000107077824 */ /* 0x000fc600078e0206 */
[----:B------:R-:W-:Y:S01]  /*19b0*/  SEL R37, R6, R37, !P0 ;  /* 0x0000002506257207 */ /* 0x000fe20004000000 */
[----:B-1----:R-:W-:Y:S01]  /*19c0*/  IMAD.IADD R8, R7, 0x1, R8 ;  /* 0x0000000107087824 */ /* 0x002fe200078e0208 */
[----:B------:R-:W-:Y:S02]  /*19d0*/  ISETP.NE.AND P0, PT, R105, 0x5, PT ;  /* 0x000000056900780c */ /* 0x000fe40003f05270 */
[----:B------:R-:W-:Y:S01]  /*19e0*/  SEL R37, R7, R37, !P1 ;  /* 0x0000002507257207 */ /* 0x000fe20004800000 */
[----:B------:R-:W-:Y:S01]  /*19f0*/  IMAD.IADD R9, R9, 0x1, R8 ;  /* 0x0000000109097824 */ /* 0x000fe200078e0208 */
[----:B------:R-:W-:Y:S02]  /*1a00*/  ISETP.NE.AND P1, PT, R29, RZ, PT ;  /* 0x000000ff1d00720c */ /* 0x000fe40003f25270 */
[----:B------:R-:W-:Y:S01]  /*1a10*/  SEL R37, R8, R37, !P0 ;  /* 0x0000002508257207 */ /* 0x000fe20004000000 */
[----:B------:R-:W-:Y:S01]  /*1a20*/  IMAD.IADD R10, R10, 0x1, R9 ;  /* 0x000000010a0a7824 */ /* 0x000fe200078e0209 */
[----:B------:R-:W-:-:S02]  /*1a30*/  ISETP.GT.U32.AND P0, PT, R0, 0x1f, PT ;  /* 0x0000001f0000780c */ /* 0x000fc40003f04070 */
[----:B------:R-:W-:Y:S01]  /*1a40*/  SEL R37, R9, R37, !P2 ;  /* 0x0000002509257207 */ /* 0x000fe20005000000 */
[----:B------:R-:W-:Y:S01]  /*1a50*/  IMAD.IADD R11, R11, 0x1, R10 ;  /* 0x000000010b0b7824 */ /* 0x000fe200078e020a */
[----:B------:R-:W-:Y:S02]  /*1a60*/  ISETP.GT.U32.OR P2, PT, R0, 0x1f, P1 ;  /* 0x0000001f0000780c */ /* 0x000fe40000f44470 */
[----:B------:R-:W-:Y:S02]  /*1a70*/  SEL R4, R106, RZ, P1 ;  /* 0x000000ff6a047207 */ /* 0x000fe40000800000 */
[----:B------:R-:W-:-:S05]  /*1a80*/  SEL R37, R10, R37, !P3 ;  /* 0x000000250a257207 */ /* 0x000fca0005800000 */
[----:B------:R-:W-:Y:S01]  /*1a90*/  @P0 IMAD.IADD R106, R37, 0x1, R4 ;  /* 0x00000001256a0824 */ /* 0x000fe200078e0204 */
[----:B------:R-:W-:-:S03]  /*1aa0*/  ISETP.NE.AND P0, PT, R0, RZ, PT ;  /* 0x000000ff0000720c */ /* 0x000fc60003f05270 */
[----:B------:R-:W-:-:S05]  /*1ab0*/  @!P2 IMAD.U32 R106, R11, 0x10000, RZ ;  /* 0x000100000b6aa824 */ /* 0x000fca00078e00ff */
[----:B------:R-:W-:Y:S01]  /*1ac0*/  @!P2 STS [UR4+0x8428], R106 ;  /* 0x0084286aff00a988 */ /* 0x000fe20008000804 */
[----:B------:R-:W-:Y:S06]  /*1ad0*/  BAR.SYNC.DEFER_BLOCKING 0x0 ;  /* 0x0000000000007b1d */ /* 0x000fec0000010000 */
[----:B------:R-:W0:Y:S02]  /*1ae0*/  LDS R4, [UR4+0x8428] ;  /* 0x00842804ff047984 */ /* 0x000e240008000800 */
[----:B0-----:R-:W-:-:S05]  /*1af0*/  SEL R5, R4, RZ, P0 ;  /* 0x000000ff04057207 */ /* 0x001fca0000000000 */
[----:B------:R-:W-:-:S04]  /*1b00*/  IMAD.IADD R4, R5, 0x1, R106 ;  /* 0x0000000105047824 */ /* 0x000fc800078e026a */
[--C-:B------:R-:W-:Y:S01]  /*1b10*/  IMAD.IADD R6, R73, 0x1, R4.reuse ;  /* 0x0000000149067824 */ /* 0x100fe200078e0204 */
[----:B------:R-:W-:Y:S01]  /*1b20*/  STS [R33], R4 ;  /* 0x0000000421007388 */ /* 0x000fe20000000800 */
[--C-:B------:R-:W-:Y:S02]  /*1b30*/  IMAD.IADD R74, R74, 0x1, R4.reuse ;  /* 0x000000014a4a7824 */ /* 0x100fe400078e0204 */
[--C-:B------:R-:W-:Y:S01]  /*1b40*/  IMAD.IADD R8, R75, 0x1, R4.reuse ;  /* 0x000000014b087824 */ /* 0x100fe200078e0204 */
[----:B------:R-:W-:Y:S01]  /*1b50*/  STS [R33+0x4], R6 ;  /* 0x0000040621007388 */ /* 0x000fe20000000800 */
[--C-:B------:R-:W-:Y:S02]  /*1b60*/  IMAD.IADD R76, R76, 0x1, R4.reuse ;  /* 0x000000014c4c7824 */ /* 0x100fe400078e0204 */
[--C-:B------:R-:W-:Y:S01]  /*1b70*/  IMAD.IADD R10, R77, 0x1, R4.reuse ;  /* 0x000000014d0a7824 */ /* 0x100fe200078e0204 */
[----:B------:R-:W-:Y:S01]  /*1b80*/  STS [R33+0x8], R74 ;  /* 0x0000084a21007388 */ /* 0x000fe20000000800 */
[----:B------:R-:W-:-:S02]  /*1b90*/  IMAD.IADD R78, R78, 0x1, R4 ;  /* 0x000000014e4e7824 */ /* 0x000fc400078e0204 */
[--C-:B------:R-:W-:Y:S01]  /*1ba0*/  IMAD.IADD R106, R79, 0x1, R4.reuse ;  /* 0x000000014f6a7824 */ /* 0x100fe200078e0204 */
[----:B------:R-:W-:Y:S01]  /*1bb0*/  STS [R33+0xc], R8 ;  /* 0x00000c0821007388 */ /* 0x000fe20000000800 */
        /* <DEDUP_REMOVED lines=36> */
[----:B------:R-:W-:-:S03]  /*1e00*/  IMAD.IADD R104, R104, 0x1, R4 ;  /* 0x0000000168687824 */ /* 0x000fc600078e0204 */
[----:B------:R-:W-:Y:S04]  /*1e10*/  STS [R33+0x40], R88 ;  /* 0x0000405821007388 */ /* 0x000fe80000000800 */
        /* <DEDUP_REMOVED lines=15> */
[----:B------:R-:W-:Y:S01]  /*1f10*/  STS [R33+0x80], R104 ;  /* 0x0000806821007388 */ /* 0x000fe20000000800 */
[----:B------:R-:W-:Y:S06]  /*1f20*/  BAR.SYNC.DEFER_BLOCKING 0x0 ;  /* 0x0000000000007b1d */ /* 0x000fec0000010000 */
[----:B------:R-:W0:Y:S04]  /*1f30*/  LDS.U16 R5, [R34+0x2] ;  /* 0x0000020022057984 */ /* 0x000e280000000400 */
[----:B------:R-:W1:Y:S04]  /*1f40*/  LDS.U16 R7, [R36+0x2] ;  /* 0x0000020024077984 */ /* 0x000e680000000400 */
[----:B------:R-:W2:Y:S04]  /*1f50*/  LDS.U16 R39, [R39+0x2] ;  /* 0x0000020027277984 */ /* 0x000ea80000000400 */
[----:B------:R-:W3:Y:S04]  /*1f60*/  LDS.U16 R41, [R41+0x2] ;  /* 0x0000020029297984 */ /* 0x000ee80000000400 */
[----:B------:R-:W4:Y:S04]  /*1f70*/  LDS.U16 R43, [R43+0x2] ;  /* 0x000002002b2b7984 */ /* 0x000f280000000400 */
[----:B------:R-:W4:Y:S04]  /*1f80*/  LDS.U16 R45, [R45+0x2] ;  /* 0x000002002d2d7984 */ /* 0x000f280000000400 */
[----:B------:R-:W4:Y:S04]  /*1f90*/  LDS.U16 R47, [R47+0x2] ;  /* 0x000002002f2f7984 */ /* 0x000f280000000400 */
[----:B------:R-:W4:Y:S04]  /*1fa0*/  LDS.U16 R49, [R49+0x2] ;  /* 0x0000020031317984 */ /* 0x000f280000000400 */
[----:B------:R-:W4:Y:S04]  /*1fb0*/  LDS.U16 R51, [R51+0x2] ;  /* 0x0000020033337984 */ /* 0x000f280000000400 */
[----:B------:R-:W4:Y:S04]  /*1fc0*/  LDS.U16 R53, [R53+0x2] ;  /* 0x0000020035357984 */ /* 0x000f280000000400 */
[----:B------:R-:W4:Y:S01]  /*1fd0*/  LDS.U16 R55, [R55+0x2] ;  /* 0x0000020037377984 */ /* 0x000f220000000400 */
[----:B0-----:R-:W-:-:S03]  /*1fe0*/  IMAD.IADD R5, R32, 0x1, R5 ;  /* 0x0000000120057824 */ /* 0x001fc600078e0205 */
[----:B------:R-:W0:Y:S01]  /*1ff0*/  LDS.U16 R57, [R57+0x2] ;  /* 0x0000020039397984 */ /* 0x000e220000000400 */
[----:B-1----:R-:W-:-:S03]  /*2000*/  IMAD.IADD R7, R38, 0x1, R7 ;  /* 0x0000000126077824 */ /* 0x002fc600078e0207 */
[----:B------:R-:W1:Y:S01]  /*2010*/  LDS.U16 R59, [R59+0x2] ;  /* 0x000002003b3b7984 */ /* 0x000e620000000400 */
[----:B--2---:R-:W-:-:S03]  /*2020*/  IMAD.IADD R39, R40, 0x1, R39 ;  /* 0x0000000128277824 */ /* 0x004fc600078e0227 */
[----:B------:R-:W2:Y:S01]  /*2030*/  LDS.U16 R61, [R61+0x2] ;  /* 0x000002003d3d7984 */ /* 0x000ea20000000400 */
[----:B---3--:R-:W-:-:S03]  /*2040*/  IMAD.IADD R41, R42, 0x1, R41 ;  /* 0x000000012a297824 */ /* 0x008fc600078e0229 */
[----:B------:R-:W3:Y:S01]  /*2050*/  LDS.U16 R63, [R63+0x2] ;  /* 0x000002003f3f7984 */ /* 0x000ee20000000400 */
[----:B----4-:R-:W-:-:S03]  /*2060*/  IMAD.IADD R43, R44, 0x1, R43 ;  /* 0x000000012c2b7824 */ /* 0x010fc600078e022b */
[----:B------:R-:W4:Y:S01]  /*2070*/  LDS.U16 R65, [R65+0x2] ;  /* 0x0000020041417984 */ /* 0x000f220000000400 */
[----:B------:R-:W-:-:S03]  /*2080*/  IMAD.IADD R45, R46, 0x1, R45 ;  /* 0x000000012e2d7824 */ /* 0x000fc600078e022d */
[----:B------:R-:W4:Y:S01]  /*2090*/  LDS.U16 R67, [R67+0x2] ;  /* 0x0000020043437984 */ /* 0x000f220000000400 */
[----:B------:R-:W-:-:S03]  /*20a0*/  IMAD.IADD R47, R48, 0x1, R47 ;  /* 0x00000001302f7824 */ /* 0x000fc600078e022f */
[----:B------:R-:W4:Y:S01]  /*20b0*/  LDS.U16 R69, [R69+0x2] ;  /* 0x0000020045457984 */ /* 0x000f220000000400 */
[----:B------:R-:W-:-:S03]  /*20c0*/  IMAD.IADD R49, R50, 0x1, R49 ;  /* 0x0000000132317824 */ /* 0x000fc600078e0231 */
[----:B------:R-:W4:Y:S01]  /*20d0*/  LDS.U16 R71, [R71+0x2] ;  /* 0x0000020047477984 */ /* 0x000f220000000400 */
[----:B------:R-:W-:Y:S02]  /*20e0*/  IMAD.IADD R51, R52, 0x1, R51 ;  /* 0x0000000134337824 */ /* 0x000fe400078e0233 */
[----:B------:R-:W-:Y:S02]  /*20f0*/  IMAD.IADD R53, R54, 0x1, R53 ;  /* 0x0000000136357824 */ /* 0x000fe400078e0235 */
[----:B------:R-:W-:Y:S02]  /*2100*/  IMAD.IADD R55, R56, 0x1, R55 ;  /* 0x0000000138377824 */ /* 0x000fe400078e0237 */
[----:B0-----:R-:W-:Y:S02]  /*2110*/  IMAD.IADD R57, R58, 0x1, R57 ;  /* 0x000000013a397824 */ /* 0x001fe400078e0239 */
[----:B-1----:R-:W-:Y:S02]  /*2120*/  IMAD.IADD R59, R60, 0x1, R59 ;  /* 0x000000013c3b7824 */ /* 0x002fe400078e023b */
[----:B--2---:R-:W-:-:S02]  /*2130*/  IMAD.IADD R61, R62, 0x1, R61 ;  /* 0x000000013e3d7824 */ /* 0x004fc400078e023d */
[----:B---3--:R-:W-:Y:S02]  /*2140*/  IMAD.IADD R63, R64, 0x1, R63 ;  /* 0x00000001403f7824 */ /* 0x008fe400078e023f */
[----:B----4-:R-:W-:Y:S02]  /*2150*/  IMAD.IADD R65, R66, 0x1, R65 ;  /* 0x0000000142417824 */ /* 0x010fe400078e0241 */
[----:B------:R-:W-:Y:S02]  /*2160*/  IMAD.IADD R67, R68, 0x1, R67 ;  /* 0x0000000144437824 */ /* 0x000fe400078e0243 */
[----:B------:R-:W-:Y:S02]  /*2170*/  IMAD.IADD R69, R70, 0x1, R69 ;  /* 0x0000000146457824 */ /* 0x000fe400078e0245 */
[----:B------:R-:W-:Y:S01]  /*2180*/  IMAD.IADD R71, R72, 0x1, R71 ;  /* 0x0000000148477824 */ /* 0x000fe200078e0247 */
[----:B------:R-:W-:Y:S06]  /*2190*/  BAR.SYNC.DEFER_BLOCKING 0x0 ;  /* 0x0000000000007b1d */ /* 0x000fec0000010000 */
[----:B------:R-:W-:Y:S05]  /*21a0*/  BRA.U UP0, `(.L_x_219) ;  /* 0x0000000100f87547 */ /* 0x000fea000b800000 */
[----:B------:R-:W-:Y:S01]  /*21b0*/  LEA R5, R5, UR4, 0x2 ;  /* 0x0000000405057c11 */ /* 0x000fe2000f8e10ff */
[----:B------:R-:W-:Y:S01]  /*21c0*/  UIADD3 UR8, UPT, UPT, UR8, 0x6, URZ ;  /* 0x0000000608087890 */ /* 0x000fe2000fffe0ff */
[----:B------:R-:W-:Y:S01]  /*21d0*/  LEA R4, R7, UR4, 0x2 ;  /* 0x0000000407047c11 */ /* 0x000fe2000f8e10ff */
[----:B------:R-:W-:Y:S01]  /*21e0*/  UIADD3 UR5, UPT, UPT, UR5, -0x6, URZ ;  /* 0xfffffffa05057890 */ /* 0x000fe2000fffe0ff */
[----:B------:R-:W-:Y:S01]  /*21f0*/  LEA R7, R39, UR4, 0x2 ;  /* 0x0000000427077c11 */ /* 0x000fe2000f8e10ff */
[----:B------:R0:W-:Y:S01]  /*2200*/  STS [R5], R2 ;  /* 0x0000000205007388 */ /* 0x0001e20000000800 */
[----:B------:R-:W-:Y:S02]  /*2210*/  LEA R6, R41, UR4, 0x2 ;  /* 0x0000000429067c11 */ /* 0x000fe4000f8e10ff */
[----:B------:R-:W-:Y:S01]  /*2220*/  LEA R9, R43, UR4, 0x2 ;  /* 0x000000042b097c11 */ /* 0x000fe2000f8e10ff */
[----:B------:R1:W-:Y:S01]  /*2230*/  STS [R4], R3 ;  /* 0x0000000304007388 */ /* 0x0003e20000000800 */
[----:B------:R-:W-:-:S02]  /*2240*/  LEA R8, R45, UR4, 0x2 ;  /* 0x000000042d087c11 */ /* 0x000fc4000f8e10ff */
[----:B------:R-:W-:Y:S01]  /*2250*/  LEA R11, R47, UR4, 0x2 ;  /* 0x000000042f0b7c11 */ /* 0x000fe2000f8e10ff */
[----:B------:R2:W-:Y:S01]  /*2260*/  STS [R7], R12 ;  /* 0x0000000c07007388 */ /* 0x0005e20000000800 */
[----:B------:R-:W-:Y:S02]  /*2270*/  LEA R10, R49, UR4, 0x2 ;  /* 0x00000004310a7c11 */ /* 0x000fe4000f8e10ff */
[----:B0-----:R-:W-:Y:S01]  /*2280*/  LEA R5, R51, UR4, 0x2 ;  /* 0x0000000433057c11 */ /* 0x001fe2000f8e10ff */
[----:B------:R0:W-:Y:S01]  /*2290*/  STS [R6], R13 ;  /* 0x0000000d06007388 */ /* 0x0001e20000000800 */
[----:B------:R-:W-:Y:S02]  /*22a0*/  LEA R2, R53, UR4, 0x2 ;  /* 0x0000000435027c11 */ /* 0x000fe4000f8e10ff */
[----:B-1----:R-:W-:Y:S01]  /*22b0*/  LEA R3, R55, UR4, 0x2 ;  /* 0x0000000437037c11 */ /* 0x002fe2000f8e10ff */
[----:B------:R1:W-:Y:S01]  /*22c0*/  STS [R9], R14 ;  /* 0x0000000e09007388 */ /* 0x0003e20000000800 */
[----:B------:R-:W-:-:S02]  /*22d0*/  LEA R4, R57, UR4, 0x2 ;  /* 0x0000000439047c11 */ /* 0x000fc4000f8e10ff */
[----:B--2---:R-:W-:Y:S01]  /*22e0*/  LEA R7, R59, UR4, 0x2 ;  /* 0x000000043b077c11 */ /* 0x004fe2000f8e10ff */
[----:B------:R2:W-:Y:S01]  /*22f0*/  STS [R8], R15 ;  /* 0x0000000f08007388 */ /* 0x0005e20000000800 */
[----:B0-----:R-:W-:-:S03]  /*2300*/  LEA R6, R61, UR4, 0x2 ;  /* 0x000000043d067c11 */ /* 0x001fc6000f8e10ff */
[----:B------:R0:W-:Y:S01]  /*2310*/  STS [R11], R16 ;  /* 0x000000100b007388 */ /* 0x0001e20000000800 */
[----:B-1----:R-:W-:-:S03]  /*2320*/  LEA R9, R63, UR4, 0x2 ;  /* 0x000000043f097c11 */ /* 0x002fc6000f8e10ff */
[----:B------:R1:W-:Y:S01]  /*2330*/  STS [R10], R17 ;  /* 0x000000110a007388 */ /* 0x0003e20000000800 */
[----:B--2---:R-:W-:-:S03]  /*2340*/  LEA R8, R65, UR4, 0x2 ;  /* 0x0000000441087c11 */ /* 0x004fc6000f8e10ff */
[----:B------:R2:W-:Y:S01]  /*2350*/  STS [R5], R18 ;  /* 0x0000001205007388 */ /* 0x0005e20000000800 */
[----:B0-----:R-:W-:-:S03]  /*2360*/  LEA R11, R71, UR4, 0x2 ;  /* 0x00000004470b7c11 */ /* 0x001fc6000f8e10ff */
[----:B------:R0:W-:Y:S01]  /*2370*/  STS [R2], R19 ;  /* 0x0000001302007388 */ /* 0x0001e20000000800 */
[----:B-1----:R-:W-:-:S03]  /*2380*/  LEA R10, R69, UR4, 0x2 ;  /* 0x00000004450a7c11 */ /* 0x002fc6000f8e10ff */
[----:B------:R0:W-:Y:S01]  /*2390*/  STS [R3], R20 ;  /* 0x0000001403007388 */ /* 0x0001e20000000800 */
[----:B--2---:R-:W-:-:S03]  /*23a0*/  LEA R5, R67, UR4, 0x2 ;  /* 0x0000000443057c11 */ /* 0x004fc6000f8e10ff */
[----:B------:R0:W-:Y:S04]  /*23b0*/  STS [R4], R21 ;  /* 0x0000001504007388 */ /* 0x0001e80000000800 */
[----:B------:R0:W-:Y:S04]  /*23c0*/  STS [R7], R22 ;  /* 0x0000001607007388 */ /* 0x0001e80000000800 */
[----:B------:R0:W-:Y:S04]  /*23d0*/  STS [R6], R23 ;  /* 0x0000001706007388 */ /* 0x0001e80000000800 */
[----:B------:R0:W-:Y:S04]  /*23e0*/  STS [R9], R24 ;  /* 0x0000001809007388 */ /* 0x0001e80000000800 */
[----:B------:R0:W-:Y:S04]  /*23f0*/  STS [R8], R25 ;  /* 0x0000001908007388 */ /* 0x0001e80000000800 */
[----:B------:R0:W-:Y:S04]  /*2400*/  STS [R5], R26 ;  /* 0x0000001a05007388 */ /* 0x0001e80000000800 */
[----:B------:R0:W-:Y:S04]  /*2410*/  STS [R10], R27 ;  /* 0x0000001b0a007388 */ /* 0x0001e80000000800 */
[----:B------:R0:W-:Y:S01]  /*2420*/  STS [R11], R28 ;  /* 0x0000001c0b007388 */ /* 0x0001e20000000800 */
[----:B------:R-:W-:Y:S06]  /*2430*/  BAR.SYNC.DEFER_BLOCKING 0x0 ;  /* 0x0000000000007b1d */ /* 0x000fec0000010000 */
[----:B------:R0:W1:Y:S04]  /*2440*/  LDS R2, [R35] ;  /* 0x0000000023027984 */ /* 0x0000680000000800 */
[----:B------:R0:W2:Y:S04]  /*2450*/  LDS R3, [R35+0x4] ;  /* 0x0000040023037984 */ /* 0x0000a80000000800 */
[----:B------:R0:W3:Y:S04]  /*2460*/  LDS R12, [R35+0x8] ;  /* 0x00000800230c7984 */ /* 0x0000e80000000800 */
[----:B------:R0:W4:Y:S04]  /*2470*/  LDS R13, [R35+0xc] ;  /* 0x00000c00230d7984 */ /* 0x0001280000000800 */
[----:B------:R0:W0:Y:S04]  /*2480*/  LDS R14, [R35+0x10] ;  /* 0x00001000230e7984 */ /* 0x0000280000000800 */
        /* <DEDUP_REMOVED lines=13> */
[----:B------:R0:W0:Y:S01]  /*2560*/  LDS R28, [R35+0x48] ;  /* 0x00004800231c7984 */ /* 0x0000220000000800 */
[----:B------:R-:W-:Y:S06]  /*2570*/  BAR.SYNC.DEFER_BLOCKING 0x0 ;  /* 0x0000000000007b1d */ /* 0x000fec0000010000 */
[----:B-1234-:R-:W-:Y:S05]  /*2580*/  BRA `(.L_x_220) ;  /* 0xffffffdc00f87947 */ /* 0x01efea000383ffff */
.L_x_219:
[----:B------:R-:W-:Y:S01]  /*2590*/  LEA R5, R5, UR4, 0x2 ;  /* 0x0000000405057c11 */ /* 0x000fe2000f8e10ff */
[----:B------:R-:W-:Y:S01]  /*25a0*/  IMAD R35, R0, -0x48, R35 ;  /* 0xffffffb800237824 */ /* 0x000fe200078e0223 */
[----:B------:R-:W-:Y:S02]  /*25b0*/  LEA R4, R7, UR4, 0x2 ;  /* 0x0000000407047c11 */ /* 0x000fe4000f8e10ff */
[----:B------:R-:W-:Y:S01]  /*25c0*/  LEA R39, R39, UR4, 0x2 ;  /* 0x0000000427277c11 */ /* 0x000fe2000f8e10ff */
[----:B------:R0:W-:Y:S01]  /*25d0*/  STS [R5], R2 ;  /* 0x0000000205007388 */ /* 0x0001e20000000800 */
[----:B------:R-:W-:Y:S02]  /*25e0*/  LEA R6, R41, UR4, 0x2 ;  /* 0x0000000429067c11 */ /* 0x000fe4000f8e10ff */
[----:B------:R-:W-:Y:S01]  /*25f0*/  LEA R43, R43, UR4, 0x2 ;  /* 0x000000042b2b7c11 */ /* 0x000fe2000f8e10ff */
[----:B------:R1:W-:Y:S01]  /*2600*/  STS [R4], R3 ;  /* 0x0000000304007388 */ /* 0x0003e20000000800 */
[----:B------:R-:W-:-:S02]  /*2610*/  LEA R8, R45, UR4, 0x2 ;  /* 0x000000042d087c11 */ /* 0x000fc4000f8e10ff */
[----:B------:R-:W-:Y:S01]  /*2620*/  LEA R47, R47, UR4, 0x2 ;  /* 0x000000042f2f7c11 */ /* 0x000fe2000f8e10ff */
[----:B------:R-:W-:Y:S01]  /*2630*/  STS [R39], R12 ;  /* 0x0000000c27007388 */ /* 0x000fe20000000800 */
[----:B------:R-:W-:Y:S02]  /*2640*/  LEA R10, R49, UR4, 0x2 ;  /* 0x00000004310a7c11 */ /* 0x000fe4000f8e10ff */
[----:B------:R-:W-:Y:S01]  /*2650*/  LEA R51, R51, UR4, 0x2 ;  /* 0x0000000433337c11 */ /* 0x000fe2000f8e10ff */
[----:B------:R2:W-:Y:S01]  /*2660*/  STS [R6], R13 ;  /* 0x0000000d06007388 */ /* 0x0005e20000000800 */
[----:B0-----:R-:W-:Y:S02]  /*2670*/  LEA R2, R53, UR4, 0x2 ;  /* 0x0000000435027c11 */ /* 0x001fe4000f8e10ff */
[----:B------:R-:W-:Y:S01]  /*2680*/  LEA R55, R55, UR4, 0x2 ;  /* 0x0000000437377c11 */ /* 0x000fe2000f8e10ff */
[----:B------:R-:W-:Y:S01]  /*2690*/  STS [R43], R14 ;  /* 0x0000000e2b007388 */ /* 0x000fe20000000800 */
[----:B-1----:R-:W-:-:S02]  /*26a0*/  LEA R4, R57, UR4, 0x2 ;  /* 0x0000000439047c11 */ /* 0x002fc4000f8e10ff */
[----:B------:R-:W-:Y:S01]  /*26b0*/  LEA R59, R59, UR4, 0x2 ;  /* 0x000000043b3b7c11 */ /* 0x000fe2000f8e10ff */
[----:B------:R0:W-:Y:S01]  /*26c0*/  STS [R8], R15 ;  /* 0x0000000f08007388 */ /* 0x0001e20000000800 */
[----:B------:R-:W-:Y:S02]  /*26d0*/  LEA R63, R63, UR4, 0x2 ;  /* 0x000000043f3f7c11 */ /* 0x000fe4000f8e10ff */
[----:B--2---:R-:W-:Y:S01]  /*26e0*/  LEA R6, R61, UR4, 0x2 ;  /* 0x000000043d067c11 */ /* 0x004fe2000f8e10ff */
[----:B------:R-:W-:Y:S01]  /*26f0*/  STS [R47], R16 ;  /* 0x000000102f007388 */ /* 0x000fe20000000800 */
[----:B------:R-:W-:Y:S02]  /*2700*/  LEA R67, R67, UR4, 0x2 ;  /* 0x0000000443437c11 */ /* 0x000fe4000f8e10ff */
[----:B------:R-:W-:Y:S01]  /*2710*/  LEA R71, R71, UR4, 0x2 ;  /* 0x0000000447477c11 */ /* 0x000fe2000f8e10ff */
[----:B------:R1:W-:Y:S01]  /*2720*/  STS [R10], R17 ;  /* 0x000000110a007388 */ /* 0x0003e20000000800 */
[----:B0-----:R-:W-:-:S03]  /*2730*/  LEA R8, R65, UR4, 0x2 ;  /* 0x0000000441087c11 */ /* 0x001fc6000f8e10ff */
[----:B------:R-:W-:Y:S04]  /*2740*/  STS [R51], R18 ;  /* 0x0000001233007388 */ /* 0x000fe80000000800 */
[----:B------:R0:W-:Y:S01]  /*2750*/  STS [R2], R19 ;  /* 0x0000001302007388 */ /* 0x0001e20000000800 */
[----:B-1----:R-:W-:Y:S01]  /*2760*/  LEA R10, R69, UR4, 0x2 ;  /* 0x00000004450a7c11 */ /* 0x002fe2000f8e10ff */
[----:B------:R-:W1:Y:S02]  /*2770*/  LDCU.64 UR4, c[0x0][0x3a0] ;  /* 0x00007400ff0477ac */ /* 0x000e640008000a00 */
[----:B------:R-:W-:Y:S04]  /*2780*/  STS [R55], R20 ;  /* 0x0000001437007388 */ /* 0x000fe80000000800 */
[----:B------:R2:W-:Y:S01]  /*2790*/  STS [R4], R21 ;  /* 0x0000001504007388 */ /* 0x0005e20000000800 */
[----:B0-----:R-:W0:Y:S03]  /*27a0*/  LDC.64 R2, c[0x0][0x388] ;  /* 0x0000e200ff027b82 */ /* 0x001e260000000a00 */
[----:B------:R-:W-:Y:S04]  /*27b0*/  STS [R59], R22 ;  /* 0x000000163b007388 */ /* 0x000fe80000000800 */
[----:B------:R3:W-:Y:S01]  /*27c0*/  STS [R6], R23 ;  /* 0x0000001706007388 */ /* 0x0007e20000000800 */
[----:B--2---:R-:W-:-:S03]  /*27d0*/  VIADD R4, R0, 0x100 ;  /* 0x0000010000047836 */ /* 0x004fc60000000000 */
[----:B------:R-:W-:Y:S02]  /*27e0*/  STS [R63], R24 ;  /* 0x000000183f007388 */ /* 0x000fe40000000800 */
[----:B-1----:R-:W-:Y:S02]  /*27f0*/  ISETP.GE.U32.AND P3, PT, R4, UR4, PT ;  /* 0x0000000404007c0c */ /* 0x002fe4000bf66070 */
[----:B------:R1:W-:Y:S01]  /*2800*/  STS [R8], R25 ;  /* 0x0000001908007388 */ /* 0x0003e20000000800 */
[C---:B------:R-:W-:Y:S02]  /*2810*/  VIADD R4, R0.reuse, 0x200 ;  /* 0x0000020000047836 */ /* 0x040fe40000000000 */
[----:B---3--:R-:W-:Y:S01]  /*2820*/  VIADD R6, R0, 0x300 ;  /* 0x0000030000067836 */ /* 0x008fe20000000000 */
[----:B------:R-:W-:Y:S01]  /*2830*/  STS [R67], R26 ;  /* 0x0000001a43007388 */ /* 0x000fe20000000800 */
[----:B------:R-:W-:Y:S02]  /*2840*/  ISETP.GE.U32.AND.EX P3, PT, RZ, UR5, PT, P3 ;  /* 0x00000005ff007c0c */ /* 0x000fe4000bf66130 */
[----:B------:R-:W-:Y:S01]  /*2850*/  ISETP.GE.U32.AND P4, PT, R4, UR4, PT ;  /* 0x0000000404007c0c */ /* 0x000fe2000bf86070 */
[----:B------:R2:W-:Y:S01]  /*2860*/  STS [R10], R27 ;  /* 0x0000001b0a007388 */ /* 0x0005e20000000800 */
[----:B------:R-:W-:Y:S01]  /*2870*/  ISETP.GE.U32.AND P1, PT, R6, UR4, PT ;  /* 0x0000000406007c0c */ /* 0x000fe2000bf26070 */
[C---:B0-----:R-:W-:Y:S01]  /*2880*/  IMAD.WIDE.U32 R2, R0.reuse, 0x4, R2 ;  /* 0x0000000400027825 */ /* 0x041fe200078e0002 */
[C---:B-1----:R-:W-:Y:S01]  /*2890*/  LOP3.LUT R8, R0.reuse, 0x400, RZ, 0xfc, !PT ;  /* 0x0000040000087812 */ /* 0x042fe200078efcff */
[----:B------:R-:W-:Y:S01]  /*28a0*/  STS [R71], R28 ;  /* 0x0000001c47007388 */ /* 0x000fe20000000800 */
[----:B------:R-:W-:Y:S01]  /*28b0*/  BAR.SYNC.DEFER_BLOCKING 0x0 ;  /* 0x0000000000007b1d */ /* 0x000fe20000010000 */
[----:B------:R-:W-:Y:S01]  /*28c0*/  ISETP.GE.U32.AND.EX P1, PT, RZ, UR5, PT, P1 ;  /* 0x00000005ff007c0c */ /* 0x000fe2000bf26110 */
[----:B--2---:R-:W-:Y:S01]  /*28d0*/  VIADD R10, R0, 0x500 ;  /* 0x00000500000a7836 */ /* 0x004fe20000000000 */
[----:B------:R-:W-:Y:S01]  /*28e0*/  ISETP.GE.U32.AND P6, PT, R8, UR4, PT ;  /* 0x0000000408007c0c */ /* 0x000fe2000bfc6070 */
[C---:B------:R-:W-:Y:S01]  /*28f0*/  VIADD R4, R0.reuse, 0x600 ;  /* 0x0000060000047836 */ /* 0x040fe20000000000 */
[----:B------:R-:W-:Y:S01]  /*2900*/  ISETP.GE.U32.AND.EX P4, PT, RZ, UR5, PT, P4 ;  /* 0x00000005ff007c0c */ /* 0x000fe2000bf86140 */
[----:B------:R-:W-:Y:S01]  /*2910*/  VIADD R6, R0, 0x700 ;  /* 0x0000070000067836 */ /* 0x000fe20000000000 */
[----:B------:R-:W-:-:S02]  /*2920*/  ISETP.GE.U32.AND P0, PT, R10, UR4, PT ;  /* 0x000000040a007c0c */ /* 0x000fc4000bf06070 */
[----:B------:R-:W-:Y:S02]  /*2930*/  ISETP.GE.U32.AND.EX P6, PT, RZ, UR5, PT, P6 ;  /* 0x00000005ff007c0c */ /* 0x000fe4000bfc6160 */
[----:B------:R-:W-:Y:S02]  /*2940*/  ISETP.GE.U32.AND.EX P0, PT, RZ, UR5, PT, P0 ;  /* 0x00000005ff007c0c */ /* 0x000fe4000bf06100 */
[----:B------:R-:W-:Y:S02]  /*2950*/  ISETP.GE.U32.AND P5, PT, R4, UR4, PT ;  /* 0x0000000404007c0c */ /* 0x000fe4000bfa6070 */
[----:B------:R-:W-:Y:S02]  /*2960*/  LOP3.LUT R4, R0, 0x800, RZ, 0xfc, !PT ;  /* 0x0000080000047812 */ /* 0x000fe400078efcff */
[----:B------:R-:W-:Y:S01]  /*2970*/  ISETP.GE.U32.AND P2, PT, R6, UR4, PT ;  /* 0x0000000406007c0c */ /* 0x000fe2000bf46070 */
[----:B------:R-:W-:Y:S01]  /*2980*/  VIADD R6, R0, 0x900 ;  /* 0x0000090000067836 */ /* 0x000fe20000000000 */
[----:B------:R-:W-:-:S02]  /*2990*/  ISETP.GE.U32.AND.EX P5, PT, RZ, UR5, PT, P5 ;  /* 0x00000005ff007c0c */ /* 0x000fc4000bfa6150 */
[----:B------:R-:W-:Y:S01]  /*29a0*/  ISETP.GE.U32.AND.EX P2, PT, RZ, UR5, PT, P2 ;  /* 0x00000005ff007c0c */ /* 0x000fe2000bf46120 */
[----:B------:R-:W0:Y:S04]  /*29b0*/  LDS R5, [R35+0x400] ;  /* 0x0004000023057984 */ /* 0x000e280000000800 */
        /* <DEDUP_REMOVED lines=9> */
[----:B0-----:R-:W-:Y:S01]  /*2a50*/  @!P3 STG.E desc[UR10][R2.64+0x400], R5 ;  /* 0x000400050200b986 */ /* 0x001fe2000c10190a */
[----:B------:R-:W-:Y:S01]  /*2a60*/  ISETP.GE.U32.AND P3, PT, R4, UR4, PT ;  /* 0x0000000404007c0c */ /* 0x000fe2000bf66070 */
[----:B------:R-:W-:-:S02]  /*2a70*/  VIADD R4, R0, 0xa00 ;  /* 0x00000a0000047836 */ /* 0x000fc40000000000 */
[----:B------:R-:W0:Y:S01]  /*2a80*/  LDS R25, [R35+0x2c00] ;  /* 0x002c000023197984 */ /* 0x000e220000000800 */
[----:B------:R-:W-:-:S03]  /*2a90*/  ISETP.GE.U32.AND.EX P3, PT, RZ, UR5, PT, P3 ;  /* 0x00000005ff007c0c */ /* 0x000fc6000bf66130 */
[----:B-1----:R-:W-:Y:S01]  /*2aa0*/  @!P1 STG.E desc[UR10][R2.64+0xc00], R9 ;  /* 0x000c000902009986 */ /* 0x002fe2000c10190a */
[----:B------:R-:W-:-:S03]  /*2ab0*/  ISETP.GE.U32.AND P1, PT, R0, UR4, PT ;  /* 0x0000000400007c0c */ /* 0x000fc6000bf26070 */
[----:B------:R-:W1:Y:S04]  /*2ac0*/  LDS R5, [R35+0x3000] ;  /* 0x0030000023057984 */ /* 0x000e680000000800 */
[----:B--2---:R-:W-:Y:S01]  /*2ad0*/  @!P0 STG.E desc[UR10][R2.64+0x1400], R13 ;  /* 0x0014000d02008986 */ /* 0x004fe2000c10190a */
[----:B------:R-:W-:-:S03]  /*2ae0*/  ISETP.GE.U32.AND.EX P0, PT, RZ, UR5, PT, P1 ;  /* 0x00000005ff007c0c */ /* 0x000fc6000bf06110 */
[----:B---3--:R-:W-:Y:S01]  /*2af0*/  @!P6 STG.E desc[UR10][R2.64+0x1000], R11 ;  /* 0x0010000b0200e986 */ /* 0x008fe2000c10190a */
[----:B------:R-:W-:Y:S01]  /*2b00*/  ISETP.GE.U32.AND P6, PT, R4, UR4, PT ;  /* 0x0000000404007c0c */ /* 0x000fe2000bfc6070 */
[----:B------:R-:W-:Y:S02]  /*2b10*/  VIADD R4, R0, 0xb00 ;  /* 0x00000b0000047836 */ /* 0x000fe40000000000 */
[----:B----4-:R-:W-:Y:S01]  /*2b20*/  @!P4 STG.E desc[UR10][R2.64+0x800], R7 ;  /* 0x000800070200c986 */ /* 0x010fe2000c10190a */
[----:B------:R-:W-:Y:S01]  /*2b30*/  ISETP.GE.U32.AND P4, PT, R6, UR4, PT ;  /* 0x0000000406007c0c */ /* 0x000fe2000bf86070 */
[----:B------:R-:W-:Y:S01]  /*2b40*/  VIADD R6, R0, 0xe00 ;  /* 0x00000e0000067836 */ /* 0x000fe20000000000 */
[----:B------:R-:W-:Y:S01]  /*2b50*/  ISETP.GE.U32.AND P1, PT, R4, UR4, PT ;  /* 0x0000000404007c0c */ /* 0x000fe2000bf26070 */
[----:B------:R-:W2:Y:S01]  /*2b60*/  LDS R7, [R35+0x3400] ;  /* 0x0034000023077984 */ /* 0x000ea20000000800 */
[----:B------:R-:W-:Y:S02]  /*2b70*/  LOP3.LUT R4, R0, 0xc00, RZ, 0xfc, !PT ;  /* 0x00000c0000047812 */ /* 0x000fe400078efcff */
[----:B------:R-:W-:Y:S01]  /*2b80*/  ISETP.GE.U32.AND.EX P4, PT, RZ, UR5, PT, P4 ;  /* 0x00000005ff007c0c */ /* 0x000fe2000bf86140 */
[----:B------:R-:W3:Y:S01]  /*2b90*/  LDS R9, [R35+0x3800] ;  /* 0x0038000023097984 */ /* 0x000ee20000000800 */
[----:B------:R-:W-:-:S03]  /*2ba0*/  ISETP.GE.U32.AND.EX P6, PT, RZ, UR5, PT, P6 ;  /* 0x00000005ff007c0c */ /* 0x000fc6000bfc6160 */
[----:B------:R-:W-:Y:S04]  /*2bb0*/  LDS R11, [R35+0x3c00] ;  /* 0x003c0000230b7984 */ /* 0x000fe80000000800 */
[----:B------:R-:W-:Y:S04]  /*2bc0*/  LDS R13, [R35+0x4000] ;  /* 0x00400000230d7984 */ /* 0x000fe80000000800 */
[----:B------:R-:W-:Y:S04]  /*2bd0*/  LDS R27, [R35+0x4400] ;  /* 0x00440000231b7984 */ /* 0x000fe80000000800 */
[----:B------:R-:W4:Y:S04]  /*2be0*/  @!P0 LDS R29, [R35] ;  /* 0x00000000231d8984 */ /* 0x000f280000000800 */
[----:B-----5:R0:W-:Y:S01]  /*2bf0*/  @!P5 STG.E desc[UR10][R2.64+0x1800], R15 ;  /* 0x0018000f0200d986 */ /* 0x0201e2000c10190a */
[----:B------:R-:W-:Y:S01]  /*2c00*/  ISETP.GE.U32.AND P5, PT, R4, UR4, PT ;  /* 0x0000000404007c0c */ /* 0x000fe2000bfa6070 */
[----:B------:R-:W-:-:S02]  /*2c10*/  VIADD R4, R0, 0xd00 ;  /* 0x00000d0000047836 */ /* 0x000fc40000000000 */
[----:B------:R0:W-:Y:S01]  /*2c20*/  @!P2 STG.E desc[UR10][R2.64+0x1c00], R17 ;  /* 0x001c00110200a986 */ /* 0x0001e2000c10190a */
[----:B------:R-:W-:Y:S02]  /*2c30*/  ISETP.GE.U32.AND.EX P2, PT, RZ, UR5, PT, P1 ;  /* 0x00000005ff007c0c */ /* 0x000fe4000bf46110 */
[----:B------:R-:W-:Y:S01]  /*2c40*/  ISETP.GE.U32.AND.EX P5, PT, RZ, UR5, PT, P5 ;  /* 0x00000005ff007c0c */ /* 0x000fe2000bfa6150 */
[----:B------:R0:W-:Y:S01]  /*2c50*/  @!P3 STG.E desc[UR10][R2.64+0x2000], R19 ;  /* 0x002000130200b986 */ /* 0x0001e2000c10190a */
[----:B------:R-:W-:Y:S01]  /*2c60*/  ISETP.GE.U32.AND P1, PT, R4, UR4, PT ;  /* 0x0000000404007c0c */ /* 0x000fe2000bf26070 */
[----:B------:R-:W-:Y:S01]  /*2c70*/  VIADD R4, R0, 0xf00 ;  /* 0x00000f0000047836 */ /* 0x000fe20000000000 */
[----:B------:R-:W-:Y:S01]  /*2c80*/  ISETP.GE.U32.AND P3, PT, R6, UR4, PT ;  /* 0x0000000406007c0c */ /* 0x000fe2000bf66070 */
[----:B------:R1:W-:Y:S01]  /*2c90*/  @!P4 STG.E desc[UR10][R2.64+0x2400], R21 ;  /* 0x002400150200c986 */ /* 0x0003e2000c10190a */
[----:B------:R-:W-:Y:S01]  /*2ca0*/  VIADD R6, R0, 0x1100 ;  /* 0x0000110000067836 */ /* 0x000fe20000000000 */
[----:B------:R-:W-:-:S02]  /*2cb0*/  ISETP.GE.U32.AND.EX P1, PT, RZ, UR5, PT, P1 ;  /* 0x00000005ff007c0c */ /* 0x000fc4000bf26110 */
[----:B------:R-:W-:Y:S01]  /*2cc0*/  ISETP.GE.U32.AND P4, PT, R4, UR4, PT ;  /* 0x0000000404007c0c */ /* 0x000fe2000bf86070 */
[----:B------:R2:W-:Y:S01]  /*2cd0*/  @!P6 STG.E desc[UR10][R2.64+0x2800], R23 ;  /* 0x002800170200e986 */ /* 0x0005e2000c10190a */
[C---:B------:R-:W-:Y:S01]  /*2ce0*/  LOP3.LUT R4, R0.reuse, 0x1000, RZ, 0xfc, !PT ;  /* 0x0000100000047812 */ /* 0x040fe200078efcff */
[----:B------:R-:W-:Y:S01]  /*2cf0*/  VIADD R0, R0, 0x1200 ;  /* 0x0000120000007836 */ /* 0x000fe20000000000 */
[----:B------:R-:W-:Y:S01]  /*2d00*/  ISETP.GE.U32.AND.EX P3, PT, RZ, UR5, PT, P3 ;  /* 0x00000005ff007c0c */ /* 0x000fe2000bf66130 */
[----:B0-----:R0:W-:Y:S01]  /*2d10*/  @!P2 STG.E desc[UR10][R2.64+0x2c00], R25 ;  /* 0x002c00190200a986 */ /* 0x0011e2000c10190a */
[----:B------:R-:W-:Y:S02]  /*2d20*/  ISETP.GE.U32.AND P6, PT, R4, UR4, PT ;  /* 0x0000000404007c0c */ /* 0x000fe4000bfc6070 */
[----:B------:R-:W-:Y:S01]  /*2d30*/  ISETP.GE.U32.AND P2, PT, R6, UR4, PT ;  /* 0x0000000406007c0c */ /* 0x000fe2000bf46070 */
[----:B-1----:R0:W-:Y:S01]  /*2d40*/  @!P5 STG.E desc[UR10][R2.64+0x3000], R5 ;  /* 0x003000050200d986 */ /* 0x0021e2000c10190a */
[----:B------:R-:W-:-:S02]  /*2d50*/  ISETP.GE.U32.AND P5, PT, R0, UR4, PT ;  /* 0x0000000400007c0c */ /* 0x000fc4000bfa6070 */
[----:B------:R-:W-:Y:S01]  /*2d60*/  ISETP.GE.U32.AND.EX P4, PT, RZ, UR5, PT, P4 ;  /* 0x00000005ff007c0c */ /* 0x000fe2000bf86140 */
[----:B--2---:R0:W-:Y:S01]  /*2d70*/  @!P1 STG.E desc[UR10][R2.64+0x3400], R7 ;  /* 0x0034000702009986 */ /* 0x0041e2000c10190a */
[----:B------:R-:W-:Y:S02]  /*2d80*/  ISETP.GE.U32.AND.EX P6, PT, RZ, UR5, PT, P6 ;  /* 0x00000005ff007c0c */ /* 0x000fe4000bfc6160 */
[----:B------:R-:W-:Y:S01]  /*2d90*/  ISETP.GE.U32.AND.EX P2, PT, RZ, UR5, PT, P2 ;  /* 0x00000005ff007c0c */ /* 0x000fe2000bf46120 */
[----:B---3--:R0:W-:Y:S01]  /*2da0*/  @!P3 STG.E desc[UR10][R2.64+0x3800], R9 ;  /* 0x003800090200b986 */ /* 0x0081e2000c10190a */
[----:B------:R-:W-:-:S03]  /*2db0*/  ISETP.GE.U32.AND.EX P5, PT, RZ, UR5, PT, P5 ;  /* 0x00000005ff007c0c */ /* 0x000fc6000bfa6150 */
[----:B----4-:R0:W-:Y:S04]  /*2dc0*/  @!P0 STG.E desc[UR10][R2.64], R29 ;  /* 0x0000001d02008986 */ /* 0x0101e8000c10190a */
[----:B------:R0:W-:Y:S04]  /*2dd0*/  @!P4 STG.E desc[UR10][R2.64+0x3c00], R11 ;  /* 0x003c000b0200c986 */ /* 0x0001e8000c10190a */
[----:B------:R0:W-:Y:S04]  /*2de0*/  @!P6 STG.E desc[UR10][R2.64+0x4000], R13 ;  /* 0x0040000d0200e986 */ /* 0x0001e8000c10190a */
[----:B------:R0:W-:Y:S01]  /*2df0*/  @!P2 STG.E desc[UR10][R2.64+0x4400], R27 ;  /* 0x0044001b0200a986 */ /* 0x0001e2000c10190a */
[----:B------:R-:W-:Y:S05]  /*2e00*/  @P5 EXIT ;  /* 0x000000000000594d */ /* 0x000fea0003800000 */
[----:B------:R-:W1:Y:S04]  /*2e10*/  LDS R35, [R35+0x4800] ;  /* 0x0048000023237984 */ /* 0x000e680000000800 */
[----:B-1----:R-:W-:Y:S01]  /*2e20*/  STG.E desc[UR10][R2.64+0x4800], R35 ;  /* 0x0048002302007986 */ /* 0x002fe2000c10190a */
[----:B------:R-:W-:Y:S05]  /*2e30*/  EXIT ;  /* 0x000000000000794d */ /* 0x000fea0003800000 */
.L_x_221:
        /* <DEDUP_REMOVED lines=12> */
.L_x_329:


//--------------------- .text._ZN3cub18CUB_300001_SM_10006detail11EmptyKernelIvEEvv --------------------------
	.section	.text._ZN3cub18CUB_300001_SM_10006detail11EmptyKernelIvEEvv,"ax",@progbits
	.align	128
        .global         _ZN3cub18CUB_300001_SM_10006detail11EmptyKernelIvEEvv
        .type           _ZN3cub18CUB_300001_SM_10006detail11EmptyKernelIvEEvv,@function
        .size           _ZN3cub18CUB_300001_SM_10006detail11EmptyKernelIvEEvv,(.L_x_330 - _ZN3cub18CUB_300001_SM_10006detail11EmptyKernelIvEEvv)
        .other          _ZN3cub18CUB_300001_SM_10006detail11EmptyKernelIvEEvv,@"STO_CUDA_ENTRY STV_DEFAULT"
_ZN3cub18CUB_300001_SM_10006detail11EmptyKernelIvEEvv:
.text._ZN3cub18CUB_300001_SM_10006detail11EmptyKernelIvEEvv:
[----:B------:R-:W-:Y:S01]  /*0000*/  LDC R1, c[0x0][0x37c] ;  /* 0x0000df00ff017b82 */ /* 0x000fe20000000800 */
[----:B------:R-:W-:Y:S05]  /*0010*/  EXIT ;  /* 0x000000000000794d */ /* 0x000fea0003800000 */
.L_x_222:
        /* <DEDUP_REMOVED lines=14> */
.L_x_330:


//--------------------- .text.sortDescending      --------------------------
	.section	.text.sortDescending,"ax",@progbits
	.align	128
        .global         sortDescending
        .type           sortDescending,@function
        .size           sortDescending,(.L_x_331 - sortDescending)
        .other          sortDescending,@"STO_CUDA_ENTRY STV_DEFAULT"
sortDescending:
.text.sortDescending:
[----:B------:R-:W0:Y:S01]  /*0000*/  LDC R1, c[0x0][0x37c] ;  /* 0x0000df00ff017b82 */ /* 0x000e220000000800 */
[----:B------:R-:W1:Y:S01]  /*0010*/  LDCU UR5, c[0x0][0x388] ;  /* 0x00007100ff0577ac */ /* 0x000e620008000800 */
[----:B0-----:R-:W-:Y:S01]  /*0020*/  VIADD R1, R1, 0xfffffff8 ;  /* 0xfffffff801017836 */ /* 0x001fe20000000000 */
[----:B------:R-:W0:Y:S01]  /*0030*/  LDCU UR4, c[0x0][0x2f8] ;  /* 0x00005f00ff0477ac */ /* 0x000e220008000800 */
[----:B------:R-:W2:Y:S01]  /*0040*/  LDCU.64 UR8, c[0x0][0x398] ;  /* 0x00007300ff0877ac */ /* 0x000ea20008000a00 */
[----:B------:R-:W3:Y:S01]  /*0050*/  LDCU UR6, c[0x0][0x2fc] ;  /* 0x00005f80ff0677ac */ /* 0x000ee20008000800 */
[----:B------:R-:W4:Y:S01]  /*0060*/  LDCU.64 UR36, c[0x0][0x358] ;  /* 0x00006b00ff2477ac */ /* 0x000f220008000a00 */
[----:B-1----:R-:W-:Y:S01]  /*0070*/  UISETP.NE.AND UP0, UPT, UR5, URZ, UPT ;  /* 0x000000ff0500728c */ /* 0x002fe2000bf05270 */
[----:B0-----:R-:W-:Y:S01]  /*0080*/  IADD3 R22, P0, PT, R1, UR4, RZ ;  /* 0x0000000401167c10 */ /* 0x001fe2000ff1e0ff */
[----:B--2---:R-:W-:Y:S02]  /*0090*/  IMAD.U32 R16, RZ, RZ, UR8 ;  /* 0x00000008ff107e24 */ /* 0x004fe4000f8e00ff */
[----:B------:R-:W-:-:S02]  /*00a0*/  IMAD.U32 R17, RZ, RZ, UR9 ;  /* 0x00000009ff117e24 */ /* 0x000fc4000f8e00ff */
[----:B---3--:R-:W-:-:S03]  /*00b0*/  IMAD.X R2, RZ, RZ, UR6, P0 ;  /* 0x00000006ff027e24 */ /* 0x008fc600080e06ff */
[----:B----4-:R-:W-:Y:S05]  /*00c0*/  BRA.U !UP0, `(.L_x_223) ;  /* 0x00000005089c7547 */ /* 0x010fea000b800000 */
[----:B------:R-:W-:Y:S01]  /*00d0*/  UISETP.GE.U32.AND UP1, UPT, UR5, 0x10, UPT ;  /* 0x000000100500788c */ /* 0x000fe2000bf26070 */
[----:B------:R-:W-:Y:S01]  /*00e0*/  IMAD.MOV.U32 R0, RZ, RZ, RZ ;  /* 0x000000ffff007224 */ /* 0x000fe200078e00ff */
[----:B------:R-:W-:-:S04]  /*00f0*/  ULOP3.LUT UR4, UR5, 0xf, URZ, 0xc0, !UPT ;  /* 0x0000000f05047892 */ /* 0x000fc8000f8ec0ff */
[----:B------:R-:W-:-:S03]  /*0100*/  UISETP.NE.AND UP2, UPT, UR4, URZ, UPT ;  /* 0x000000ff0400728c */ /* 0x000fc6000bf45270 */
[----:B------:R-:W-:Y:S08]  /*0110*/  BRA.U !UP1, `(.L_x_224) ;  /* 0x0000000109a87547 */ /* 0x000ff0000b800000 */
[----:B------:R-:W-:Y:S01]  /*0120*/  ULOP3.LUT UR6, UR5, 0xfffffff0, URZ, 0xc0, !UPT ;  /* 0xfffffff005067892 */ /* 0x000fe2000f8ec0ff */
[----:B------:R-:W-:-:S05]  /*0130*/  IMAD.MOV.U32 R3, RZ, RZ, RZ ;  /* 0x000000ffff037224 */ /* 0x000fca00078e00ff */
[----:B------:R-:W-:-:S07]  /*0140*/  IMAD.U32 R0, RZ, RZ, UR6 ;  /* 0x00000006ff007e24 */ /* 0x000fce000f8e00ff */
.L_x_225:
[----:B------:R-:W0:Y:S08]  /*0150*/  LDC.64 R4, c[0x0][0x390] ;  /* 0x0000e400ff047b82 */ /* 0x000e300000000a00 */
[----:B----4-:R-:W1:Y:S01]  /*0160*/  LDC.64 R6, c[0x0][0x398] ;  /* 0x0000e600ff067b82 */ /* 0x010e620000000a00 */
[----:B0-----:R-:W-:-:S05]  /*0170*/  IMAD.WIDE.U32 R4, R3, 0x4, R4 ;  /* 0x0000000403047825 */ /* 0x001fca00078e0004 */
[----:B------:R-:W2:Y:S01]  /*0180*/  LDG.E R9, desc[UR36][R4.64] ;  /* 0x0000002404097981 */ /* 0x000ea2000c1e1900 */
[----:B-1----:R-:W-:-:S05]  /*0190*/  IMAD.WIDE.U32 R6, R3, 0x4, R6 ;  /* 0x0000000403067825 */ /* 0x002fca00078e0006 */
[----:B--2---:R0:W-:Y:S04]  /*01a0*/  STG.E desc[UR36][R6.64], R9 ;  /* 0x0000000906007986 */ /* 0x0041e8000c101924 */
[----:B------:R-:W2:Y:S04]  /*01b0*/  LDG.E R11, desc[UR36][R4.64+0x4] ;  /* 0x00000424040b7981 */ /* 0x000ea8000c1e1900 */
[----:B--2---:R1:W-:Y:S04]  /*01c0*/  STG.E desc[UR36][R6.64+0x4], R11 ;  /* 0x0000040b06007986 */ /* 0x0043e8000c101924 */
[----:B------:R-:W2:Y:S04]  /*01d0*/  LDG.E R13, desc[UR36][R4.64+0x8] ;  /* 0x00000824040d7981 */ /* 0x000ea8000c1e1900 */
[----:B--2---:R2:W-:Y:S04]  /*01e0*/  STG.E desc[UR36][R6.64+0x8], R13 ;  /* 0x0000080d06007986 */ /* 0x0045e8000c101924 */
[----:B------:R-:W3:Y:S04]  /*01f0*/  LDG.E R15, desc[UR36][R4.64+0xc] ;  /* 0x00000c24040f7981 */ /* 0x000ee8000c1e1900 */
[----:B---3--:R3:W-:Y:S04]  /*0200*/  STG.E desc[UR36][R6.64+0xc], R15 ;  /* 0x00000c0f06007986 */ /* 0x0087e8000c101924 */
[----:B------:R-:W4:Y:S04]  /*0210*/  LDG.E R19, desc[UR36][R4.64+0x10] ;  /* 0x0000102404137981 */ /* 0x000f28000c1e1900 */
[----:B----4-:R4:W-:Y:S04]  /*0220*/  STG.E desc[UR36][R6.64+0x10], R19 ;  /* 0x0000101306007986 */ /* 0x0109e8000c101924 */
[----:B------:R-:W5:Y:S04]  /*0230*/  LDG.E R21, desc[UR36][R4.64+0x14] ;  /* 0x0000142404157981 */ /* 0x000f68000c1e1900 */
[----:B-----5:R5:W-:Y:S04]  /*0240*/  STG.E desc[UR36][R6.64+0x14], R21 ;  /* 0x0000141506007986 */ /* 0x020be8000c101924 */
[----:B0-----:R-:W2:Y:S04]  /*0250*/  LDG.E R9, desc[UR36][R4.64+0x18] ;  /* 0x0000182404097981 */ /* 0x001ea8000c1e1900 */
[----:B--2---:R0:W-:Y:S04]  /*0260*/  STG.E desc[UR36][R6.64+0x18], R9 ;  /* 0x0000180906007986 */ /* 0x0041e8000c101924 */
[----:B-1----:R-:W2:Y:S04]  /*0270*/  LDG.E R11, desc[UR36][R4.64+0x1c] ;  /* 0x00001c24040b7981 */ /* 0x002ea8000c1e1900 */
[----:B--2---:R1:W-:Y:S04]  /*0280*/  STG.E desc[UR36][R6.64+0x1c], R11 ;  /* 0x00001c0b06007986 */ /* 0x0043e8000c101924 */
[----:B------:R-:W2:Y:S04]  /*0290*/  LDG.E R13, desc[UR36][R4.64+0x20] ;  /* 0x00002024040d7981 */ /* 0x000ea8000c1e1900 */
[----:B--2---:R2:W-:Y:S04]  /*02a0*/  STG.E desc[UR36][R6.64+0x20], R13 ;  /* 0x0000200d06007986 */ /* 0x0045e8000c101924 */
[----:B---3--:R-:W3:Y:S04]  /*02b0*/  LDG.E R15, desc[UR36][R4.64+0x24] ;  /* 0x00002424040f7981 */ /* 0x008ee8000c1e1900 */
[----:B---3--:R3:W-:Y:S04]  /*02c0*/  STG.E desc[UR36][R6.64+0x24], R15 ;  /* 0x0000240f06007986 */ /* 0x0087e8000c101924 */
[----:B----4-:R-:W4:Y:S04]  /*02d0*/  LDG.E R19, desc[UR36][R4.64+0x28] ;  /* 0x0000282404137981 */ /* 0x010f28000c1e1900 */
[----:B----4-:R4:W-:Y:S04]  /*02e0*/  STG.E desc[UR36][R6.64+0x28], R19 ;  /* 0x0000281306007986 */ /* 0x0109e8000c101924 */
[----:B-----5:R-:W5:Y:S04]  /*02f0*/  LDG.E R21, desc[UR36][R4.64+0x2c] ;  /* 0x00002c2404157981 */ /* 0x020f68000c1e1900 */
[----:B-----5:R4:W-:Y:S04]  /*0300*/  STG.E desc[UR36][R6.64+0x2c], R21 ;  /* 0x00002c1506007986 */ /* 0x0209e8000c101924 */
[----:B0-----:R-:W5:Y:S04]  /*0310*/  LDG.E R9, desc[UR36][R4.64+0x30] ;  /* 0x0000302404097981 */ /* 0x001f68000c1e1900 */
[----:B-----5:R4:W-:Y:S04]  /*0320*/  STG.E desc[UR36][R6.64+0x30], R9 ;  /* 0x0000300906007986 */ /* 0x0209e8000c101924 */
[----:B-1----:R-:W5:Y:S04]  /*0330*/  LDG.E R11, desc[UR36][R4.64+0x34] ;  /* 0x00003424040b7981 */ /* 0x002f68000c1e1900 */
[----:B-----5:R4:W-:Y:S04]  /*0340*/  STG.E desc[UR36][R6.64+0x34], R11 ;  /* 0x0000340b06007986 */ /* 0x0209e8000c101924 */
[----:B--2---:R-:W2:Y:S04]  /*0350*/  LDG.E R13, desc[UR36][R4.64+0x38] ;  /* 0x00003824040d7981 */ /* 0x004ea8000c1e1900 */
[----:B--2---:R4:W-:Y:S04]  /*0360*/  STG.E desc[UR36][R6.64+0x38], R13 ;  /* 0x0000380d06007986 */ /* 0x0049e8000c101924 */
[----:B---3--:R-:W2:Y:S01]  /*0370*/  LDG.E R15, desc[UR36][R4.64+0x3c] ;  /* 0x00003c24040f7981 */ /* 0x008ea2000c1e1900 */
[----:B------:R-:W-:-:S05]  /*0380*/  VIADD R3, R3, 0x10 ;  /* 0x0000001003037836 */ /* 0x000fca0000000000 */
[----:B------:R-:W-:Y:S01]  /*0390*/  ISETP.NE.AND P0, PT, R3, R0, PT ;  /* 0x000000000300720c */ /* 0x000fe20003f05270 */
[----:B--2---:R4:W-:-:S12]  /*03a0*/  STG.E desc[UR36][R6.64+0x3c], R15 ;  /* 0x00003c0f06007986 */ /* 0x0049d8000c101924 */
[----:B------:R-:W-:Y:S05]  /*03b0*/  @P0 BRA `(.L_x_225) ;  /* 0xfffffffc00640947 */ /* 0x000fea000383ffff */
.L_x_224:
[----:B------:R-:W-:Y:S05]  /*03c0*/  BRA.U !UP2, `(.L_x_223) ;  /* 0x000000010adc7547 */ /* 0x000fea000b800000 */
[----:B------:R-:W-:Y:S02]  /*03d0*/  UISETP.GE.U32.AND UP1, UPT, UR4, 0x8, UPT ;  /* 0x000000080400788c */ /* 0x000fe4000bf26070 */
[----:B------:R-:W-:-:S04]  /*03e0*/  ULOP3.LUT UR6, UR5, 0x7, URZ, 0xc0, !UPT ;  /* 0x0000000705067892 */ /* 0x000fc8000f8ec0ff */
[----:B------:R-:W-:-:S03]  /*03f0*/  UISETP.NE.AND UP2, UPT, UR6, URZ, UPT ;  /* 0x000000ff0600728c */ /* 0x000fc6000bf45270 */
[----:B------:R-:W-:Y:S08]  /*0400*/  BRA.U !UP1, `(.L_x_226) ;  /* 0x0000000109547547 */ /* 0x000ff0000b800000 */
        /* <DEDUP_REMOVED lines=12> */
[----:B------:R-:W3:Y:S04]  /*04d0*/  LDG.E R15, desc[UR36][R4.64+0x10] ;  /* 0x00001024040f7981 */ /* 0x000ee8000c1e1900 */
[----:B---3--:R2:W-:Y:S04]  /*04e0*/  STG.E desc[UR36][R6.64+0x10], R15 ;  /* 0x0000100f06007986 */ /* 0x0085e8000c101924 */
[----:B------:R-:W3:Y:S04]  /*04f0*/  LDG.E R19, desc[UR36][R4.64+0x14] ;  /* 0x0000142404137981 */ /* 0x000ee8000c1e1900 */
[----:B---3--:R2:W-:Y:S04]  /*0500*/  STG.E desc[UR36][R6.64+0x14], R19 ;  /* 0x0000141306007986 */ /* 0x0085e8000c101924 */
[----:B0-----:R-:W3:Y:S04]  /*0510*/  LDG.E R3, desc[UR36][R4.64+0x18] ;  /* 0x0000182404037981 */ /* 0x001ee8000c1e1900 */
[----:B---3--:R2:W-:Y:S04]  /*0520*/  STG.E desc[UR36][R6.64+0x18], R3 ;  /* 0x0000180306007986 */ /* 0x0085e8000c101924 */
[----:B-1----:R-:W3:Y:S01]  /*0530*/  LDG.E R9, desc[UR36][R4.64+0x1c] ;  /* 0x00001c2404097981 */ /* 0x002ee2000c1e1900 */
[----:B------:R-:W-:-:S03]  /*0540*/  VIADD R0, R0, 0x8 ;  /* 0x0000000800007836 */ /* 0x000fc60000000000 */
[----:B---3--:R2:W-:Y:S04]  /*0550*/  STG.E desc[UR36][R6.64+0x1c], R9 ;  /* 0x00001c0906007986 */ /* 0x0085e8000c101924 */
.L_x_226:
[----:B------:R-:W-:Y:S05]  /*0560*/  BRA.U !UP2, `(.L_x_223) ;  /* 0x000000010a747547 */ /* 0x000fea000b800000 */
[----:B------:R-:W-:Y:S02]  /*0570*/  UISETP.GE.U32.AND UP1, UPT, UR6, 0x4, UPT ;  /* 0x000000040600788c */ /* 0x000fe4000bf26070 */
[----:B------:R-:W-:-:S04]  /*0580*/  ULOP3.LUT UR7, UR5, 0x3, URZ, 0xc0, !UPT ;  /* 0x0000000305077892 */ /* 0x000fc8000f8ec0ff */
[----:B------:R-:W-:-:S03]  /*0590*/  UISETP.NE.AND UP2, UPT, UR7, URZ, UPT ;  /* 0x000000ff0700728c */ /* 0x000fc6000bf45270 */
[----:B------:R-:W-:Y:S08]  /*05a0*/  BRA.U !UP1, `(.L_x_227) ;  /* 0x0000000109347547 */ /* 0x000ff0000b800000 */
[----:B------:R-:W0:Y:S08]  /*05b0*/  LDC.64 R4, c[0x0][0x390] ;  /* 0x0000e400ff047b82 */ /* 0x000e300000000a00 */
[----:B--2-4-:R-:W1:Y:S01]  /*05c0*/  LDC.64 R6, c[0x0][0x398] ;  /* 0x0000e600ff067b82 */ /* 0x014e620000000a00 */
        /* <DEDUP_REMOVED lines=8> */
[----:B------:R-:W2:Y:S01]  /*0650*/  LDG.E R13, desc[UR36][R4.64+0xc] ;  /* 0x00000c24040d7981 */ /* 0x000ea2000c1e1900 */
[----:B------:R-:W-:-:S03]  /*0660*/  VIADD R0, R0, 0x4 ;  /* 0x0000000400007836 */ /* 0x000fc60000000000 */
[----:B--2---:R0:W-:Y:S04]  /*0670*/  STG.E desc[UR36][R6.64+0xc], R13 ;  /* 0x00000c0d06007986 */ /* 0x0041e8000c101924 */
.L_x_227:
[----:B------:R-:W-:Y:S05]  /*0680*/  BRA.U !UP2, `(.L_x_223) ;  /* 0x000000010a2c7547 */ /* 0x000fea000b800000 */
[----:B0-2-4-:R-:W0:Y:S01]  /*0690*/  LDC.64 R8, c[0x0][0x390] ;  /* 0x0000e400ff087b82 */ /* 0x015e220000000a00 */
[----:B------:R-:W-:-:S07]  /*06a0*/  UMOV UR4, URZ ;  /* 0x000000ff00047c82 */ /* 0x000fce0008000000 */
[----:B------:R-:W1:Y:S02]  /*06b0*/  LDC.64 R10, c[0x0][0x398] ;  /* 0x0000e600ff0a7b82 */ /* 0x000e640000000a00 */
.L_x_228:
[----:B0--3--:R-:W-:-:S06]  /*06c0*/  IMAD.WIDE.U32 R4, R0, 0x4, R8 ;  /* 0x0000000400047825 */ /* 0x009fcc00078e0008 */
[----:B------:R-:W2:Y:S01]  /*06d0*/  LDG.E R5, desc[UR36][R4.64] ;  /* 0x0000002404057981 */ /* 0x000ea2000c1e1900 */
[----:B-1----:R-:W-:Y:S01]  /*06e0*/  IMAD.WIDE.U32 R6, R0, 0x4, R10 ;  /* 0x0000000400067825 */ /* 0x002fe200078e000a */
[----:B------:R-:W-:-:S03]  /*06f0*/  UIADD3 UR4, UPT, UPT, UR4, 0x1, URZ ;  /* 0x0000000104047890 */ /* 0x000fc6000fffe0ff */
[----:B------:R-:W-:Y:S01]  /*0700*/  VIADD R0, R0, 0x1 ;  /* 0x0000000100007836 */ /* 0x000fe20000000000 */
[----:B------:R-:W-:Y:S01]  /*0710*/  UISETP.NE.AND UP1, UPT, UR4, UR7, UPT ;  /* 0x000000070400728c */ /* 0x000fe2000bf25270 */
[----:B--2---:R3:W-:Y:S08]  /*0720*/  STG.E desc[UR36][R6.64], R5 ;  /* 0x0000000506007986 */ /* 0x0047f0000c101924 */
[----:B------:R-:W-:Y:S05]  /*0730*/  BRA.U UP1, `(.L_x_228) ;  /* 0xfffffffd01e07547 */ /* 0x000fea000b83ffff */
.L_x_223:
[----:B--2-4-:R-:W-:Y:S01]  /*0740*/  CS2R R18, SRZ ;  /* 0x0000000000127805 */ /* 0x014fe2000001ff00 */
[----:B------:R-:W-:Y:S06]  /*0750*/  BRA.U !UP0, `(.L_x_229) ;  /* 0x0000000108787547 */ /* 0x000fec000b800000 */
[----:B------:R-:W-:Y:S01]  /*0760*/  MOV R0, 0x180 ;  /* 0x0000018000007802 */ /* 0x000fe20000000f00 */
[----:B------:R-:W-:Y:S02]  /*0770*/  USHF.L.U32 UR6, UR5, 0x2, URZ ;  /* 0x0000000205067899 */ /* 0x000fe400080006ff */
[----:B------:R-:W-:Y:S01]  /*0780*/  USHF.R.U32.HI UR4, URZ, 0x1e, UR5 ;  /* 0x0000001eff047899 */ /* 0x000fe20008011605 */
[----:B0--3--:R0:W1:Y:S03]  /*0790*/  LDC.64 R6, c[0x4][R0] ;  /* 0x0100000000067b82 */ /* 0x0090660000000a00 */
[----:B------:R-:W-:Y:S02]  /*07a0*/  IMAD.U32 R4, RZ, RZ, UR6 ;  /* 0x00000006ff047e24 */ /* 0x000fe4000f8e00ff */
[----:B------:R-:W-:-:S07]  /*07b0*/  IMAD.U32 R5, RZ, RZ, UR4 ;  /* 0x00000004ff057e24 */ /* 0x000fce000f8e00ff */
[----:B------:R-:W-:-:S07]  /*07c0*/  LEPC R20, `(.L_x_230) ;  /* 0x000000001014794e */ /* 0x000fce0000000000 */
[----:B01----:R-:W-:Y:S05]  /*07d0*/  CALL.ABS.NOINC R6 ;  /* 0x0000000006007343 */ /* 0x003fea0003c00000 */
.L_x_230:
[----:B------:R-:W-:Y:S01]  /*07e0*/  ISETP.NE.U32.AND P0, PT, R4, RZ, PT ;  /* 0x000000ff0400720c */ /* 0x000fe20003f05070 */
[----:B------:R-:W-:Y:S02]  /*07f0*/  IMAD.MOV.U32 R18, RZ, RZ, R4 ;  /* 0x000000ffff127224 */ /* 0x000fe400078e0004 */
[----:B------:R-:W-:Y:S01]  /*0800*/  IMAD.MOV.U32 R19, RZ, RZ, R5 ;  /* 0x000000ffff137224 */ /* 0x000fe200078e0005 */
[----:B------:R-:W-:-:S13]  /*0810*/  ISETP.NE.AND.EX P0, PT, R5, RZ, PT, P0 ;  /* 0x000000ff0500720c */ /* 0x000fda0003f05300 */
[----:B------:R-:W-:Y:S05]  /*0820*/  @P0 BRA `(.L_x_229) ;  /* 0x0000000000440947 */ /* 0x000fea0003800000 */
[----:B------:R-:W-:Y:S02]  /*0830*/  MOV R0, 0x188 ;  /* 0x0000018800007802 */ /* 0x000fe40000000f00 */
[----:B------:R-:W-:Y:S02]  /*0840*/  CS2R R4, SRZ ;  /* 0x0000000000047805 */ /* 0x000fe4000001ff00 */
[----:B------:R0:W1:Y:S05]  /*0850*/  LDC.64 R6, c[0x4][R0] ;  /* 0x0100000000067b82 */ /* 0x00006a0000000a00 */
[----:B------:R-:W-:-:S07]  /*0860*/  LEPC R20, `(.L_x_231) ;  /* 0x000000001014794e */ /* 0x000fce0000000000 */
[----:B01----:R-:W-:Y:S05]  /*0870*/  CALL.ABS.NOINC R6 ;  /* 0x0000000006007343 */ /* 0x003fea0003c00000 */
.L_x_231:
[----:B------:R-:W0:Y:S01]  /*0880*/  LDC.64 R10, c[0x4][0x168] ;  /* 0x01005a00ff0a7b82 */ /* 0x000e220000000a00 */
[----:B------:R-:W-:Y:S01]  /*0890*/  MOV R0, 0x178 ;  /* 0x0000017800007802 */ /* 0x000fe20000000f00 */
[----:B------:R-:W1:Y:S01]  /*08a0*/  LDCU.64 UR4, c[0x4][0x170] ;  /* 0x01002e00ff0477ac */ /* 0x000e620008000a00 */
[----:B------:R-:W-:Y:S02]  /*08b0*/  IMAD.MOV.U32 R6, RZ, RZ, R22 ;  /* 0x000000ffff067224 */ /* 0x000fe400078e0016 */
[----:B------:R-:W-:-:S03]  /*08c0*/  IMAD.MOV.U32 R7, RZ, RZ, R2 ;  /* 0x000000ffff077224 */ /* 0x000fc600078e0002 */
[----:B------:R2:W3:Y:S01]  /*08d0*/  LDC.64 R8, c[0x4][R0] ;  /* 0x0100000000087b82 */ /* 0x0004e20000000a00 */
[----:B-1----:R-:W-:Y:S02]  /*08e0*/  IMAD.U32 R4, RZ, RZ, UR4 ;  /* 0x00000004ff047e24 */ /* 0x002fe4000f8e00ff */
[----:B------:R-:W-:Y:S01]  /*08f0*/  IMAD.U32 R5, RZ, RZ, UR5 ;  /* 0x00000005ff057e24 */ /* 0x000fe2000f8e00ff */
[----:B0-----:R2:W-:Y:S06]  /*0900*/  STL.64 [R1], R10 ;  /* 0x0000000a01007387 */ /* 0x0015ec0000100a00 */
[----:B------:R-:W-:-:S07]  /*0910*/  LEPC R20, `(.L_x_232) ;  /* 0x000000001014794e */ /* 0x000fce0000000000 */
[----:B--23--:R-:W-:Y:S05]  /*0920*/  CALL.ABS.NOINC R8 ;  /* 0x0000000008007343 */ /* 0x00cfea0003c00000 */
.L_x_232:
[----:B------:R-:W-:Y:S05]  /*0930*/  BPT.TRAP 0x1 ;  /* 0x000000040000795c */ /* 0x000fea0000300000 */
.L_x_229:
[----:B------:R-:W1:Y:S01]  /*0940*/  LDC R0, c[0x0][0x388] ;  /* 0x0000e200ff007b82 */ /* 0x000e620000000800 */
[----:B------:R-:W1:Y:S02]  /*0950*/  LDCU.64 UR4, c[0x0][0x398] ;  /* 0x00007300ff0477ac */ /* 0x000e640008000a00 */
[----:B-1----:R-:W-:-:S04]  /*0960*/  LEA R22, P0, R0, UR4, 0x2 ;  /* 0x0000000400167c11 */ /* 0x002fc8000f8010ff */
[----:B------:R-:W-:Y:S02]  /*0970*/  LEA.HI.X R0, R0, UR5, RZ, 0x2, P0 ;  /* 0x0000000500007c11 */ /* 0x000fe400080f14ff */
[----:B------:R-:W-:-:S04]  /*0980*/  ISETP.GT.U32.AND P0, PT, R22, UR4, PT ;  /* 0x0000000416007c0c */ /* 0x000fc8000bf04070 */
[----:B------:R-:W-:-:S13]  /*0990*/  ISETP.GT.U32.AND.EX P0, PT, R0, UR5, PT, P0 ;  /* 0x0000000500007c0c */ /* 0x000fda000bf04100 */
[----:B------:R-:W-:Y:S05]  /*09a0*/  @!P0 BRA `(.L_x_233) ;  /* 0x0000001000148947 */ /* 0x000fea0003800000 */
[----:B------:R-:W1:Y:S01]  /*09b0*/  LDCU.64 UR4, c[0x0][0x398] ;  /* 0x00007300ff0477ac */ /* 0x000e620008000a00 */
[----:B------:R-:W-:Y:S01]  /*09c0*/  BSSY.RECONVERGENT B2, `(.L_x_233) ;  /* 0x0000103000027945 */ /* 0x000fe20003800200 */
[----:B-1----:R-:W-:Y:S02]  /*09d0*/  IMAD.U32 R21, RZ, RZ, UR4 ;  /* 0x00000004ff157e24 */ /* 0x002fe4000f8e00ff */
[----:B------:R-:W-:Y:S02]  /*09e0*/  IMAD.U32 R20, RZ, RZ, UR5 ;  /* 0x00000005ff147e24 */ /* 0x000fe4000f8e00ff */
[----:B------:R-:W-:Y:S02]  /*09f0*/  IMAD.U32 R2, RZ, RZ, UR4 ;  /* 0x00000004ff027e24 */ /* 0x000fe4000f8e00ff */
[----:B0--3--:R-:W-:-:S07]  /*0a00*/  IMAD.U32 R7, RZ, RZ, UR5 ;  /* 0x00000005ff077e24 */ /* 0x009fce000f8e00ff */
.L_x_254:
[C---:B------:R-:W-:Y:S01]  /*0a10*/  IADD3 R3, P1, PT, R21.reuse, 0x80, RZ ;  /* 0x0000008015037810 */ /* 0x040fe20007f3e0ff */
[----:B------:R-:W-:Y:S01]  /*0a20*/  BSSY.RECONVERGENT B1, `(.L_x_234) ;  /* 0x00000f9000017945 */ /* 0x000fe20003800200 */
[----:B------:R-:W-:Y:S01]  /*0a30*/  IADD3 R13, P2, PT, R21, 0x4, RZ ;  /* 0x00000004150d7810 */ /* 0x000fe20007f5e0ff */
[----:B------:R-:W-:Y:S01]  /*0a40*/  IMAD.MOV.U32 R15, RZ, RZ, R21 ;  /* 0x000000ffff0f7224 */ /* 0x000fe200078e0015 */
[CC--:B------:R-:W-:Y:S01]  /*0a50*/  ISETP.LT.U32.AND P0, PT, R3.reuse, R22.reuse, PT ;  /* 0x000000160300720c */ /* 0x0c0fe20003f01070 */
[--C-:B------:R-:W-:Y:S01]  /*0a60*/  IMAD.X R5, RZ, RZ, R20.reuse, P1 ;  /* 0x000000ffff057224 */ /* 0x100fe200008e0614 */
[----:B------:R-:W-:Y:S01]  /*0a70*/  ISETP.GE.U32.AND P1, PT, R3, R22, PT ;  /* 0x000000160300720c */ /* 0x000fe20003f26070 */
[--C-:B------:R-:W-:Y:S02]  /*0a80*/  IMAD.X R12, RZ, RZ, R20.reuse, P2 ;  /* 0x000000ffff0c7224 */ /* 0x100fe400010e0614 */
[----:B------:R-:W-:Y:S01]  /*0a90*/  IMAD.MOV.U32 R14, RZ, RZ, R20 ;  /* 0x000000ffff0e7224 */ /* 0x000fe200078e0014 */
[CC--:B------:R-:W-:Y:S01]  /*0aa0*/  ISETP.LT.U32.AND.EX P0, PT, R5.reuse, R0.reuse, PT, P0 ;  /* 0x000000000500720c */ /* 0x0c0fe20003f01100 */
[----:B------:R-:W-:Y:S01]  /*0ab0*/  IMAD.MOV.U32 R21, RZ, RZ, R3 ;  /* 0x000000ffff157224 */ /* 0x000fe200078e0003 */
[----:B------:R-:W-:Y:S01]  /*0ac0*/  ISETP.GE.U32.AND.EX P1, PT, R5, R0, PT, P1 ;  /* 0x000000000500720c */ /* 0x000fe20003f26110 */
[----:B------:R-:W-:Y:S01]  /*0ad0*/  IMAD.MOV.U32 R20, RZ, RZ, R5 ;  /* 0x000000ffff147224 */ /* 0x000fe200078e0005 */
[----:B------:R-:W-:Y:S01]  /*0ae0*/  SEL R4, R3, R22, P0 ;  /* 0x0000001603047207 */ /* 0x000fe20000000000 */
[----:B------:R-:W-:Y:S01]  /*0af0*/  IMAD.MOV.U32 R3, RZ, RZ, R7 ;  /* 0x000000ffff037224 */ /* 0x000fe200078e0007 */
[----:B------:R-:W-:-:S02]  /*0b00*/  SEL R9, R5, R0, P0 ;  /* 0x0000000005097207 */ /* 0x000fc40000000000 */
[----:B------:R-:W-:-:S04]  /*0b10*/  ISETP.NE.U32.AND P2, PT, R13, R4, PT ;  /* 0x000000040d00720c */ /* 0x000fc80003f45070 */
[----:B------:R-:W-:-:S13]  /*0b20*/  ISETP.NE.AND.EX P0, PT, R12, R9, PT, P2 ;  /* 0x000000090c00720c */ /* 0x000fda0003f05320 */
[----:B------:R-:W-:Y:S05]  /*0b30*/  @!P0 BRA `(.L_x_235) ;  /* 0x0000000c009c8947 */ /* 0x000fea0003800000 */
[----:B------:R-:W-:Y:S01]  /*0b40*/  CS2R R30, SRZ ;  /* 0x00000000001e7805 */ /* 0x000fe2000001ff00 */
[--C-:B------:R-:W-:Y:S02]  /*0b50*/  IMAD.MOV.U32 R10, RZ, RZ, R2.reuse ;  /* 0x000000ffff0a7224 */ /* 0x100fe400078e0002 */
[--C-:B------:R-:W-:Y:S02]  /*0b60*/  IMAD.MOV.U32 R11, RZ, RZ, R3.reuse ;  /* 0x000000ffff0b7224 */ /* 0x100fe400078e0003 */
[----:B------:R-:W-:Y:S02]  /*0b70*/  IMAD.MOV.U32 R29, RZ, RZ, R2 ;  /* 0x000000ffff1d7224 */ /* 0x000fe400078e0002 */
[----:B------:R-:W-:-:S07]  /*0b80*/  IMAD.MOV.U32 R28, RZ, RZ, R3 ;  /* 0x000000ffff1c7224 */ /* 0x000fce00078e0003 */
.L_x_253:
[----:B------:R-:W-:Y:S01]  /*0b90*/  IMAD.MOV.U32 R4, RZ, RZ, R29 ;  /* 0x000000ffff047224 */ /* 0x000fe200078e001d */
[----:B--2---:R-:W2:Y:S01]  /*0ba0*/  LDG.E R6, desc[UR36][R2.64] ;  /* 0x0000002402067981 */ /* 0x004ea2000c1e1900 */
[----:B------:R-:W-:-:S05]  /*0bb0*/  IMAD.MOV.U32 R5, RZ, RZ, R28 ;  /* 0x000000ffff057224 */ /* 0x000fca00078e001c */
[----:B------:R-:W2:Y:S01]  /*0bc0*/  LDG.E R23, desc[UR36][R4.64+0x4] ;  /* 0x0000042404177981 */ /* 0x000ea2000c1e1900 */
[----:B------:R-:W-:Y:S01]  /*0bd0*/  IADD3 R24, P2, PT, R10, 0x4, RZ ;  /* 0x000000040a187810 */ /* 0x000fe20007f5e0ff */
[----:B------:R-:W-:Y:S01]  /*0be0*/  BSSY.RECONVERGENT B0, `(.L_x_236) ;  /* 0x00000cb000007945 */ /* 0x000fe20003800200 */
[----:B------:R-:W-:-:S03]  /*0bf0*/  IADD3 R25, P3, PT, R29, 0x4, RZ ;  /* 0x000000041d197810 */ /* 0x000fc60007f7e0ff */
[----:B------:R-:W-:Y:S02]  /*0c00*/  IMAD.X R27, RZ, RZ, R11, P2 ;  /* 0x000000ffff1b7224 */ /* 0x000fe400010e060b */
[----:B------:R-:W-:Y:S01]  /*0c10*/  IMAD.X R26, RZ, RZ, R28, P3 ;  /* 0x000000ffff1a7224 */ /* 0x000fe200018e061c */
[----:B--2---:R-:W-:-:S13]  /*0c20*/  ISETP.GT.U32.AND P0, PT, R23, R6, PT ;  /* 0x000000061700720c */ /* 0x004fda0003f04070 */
[----:B------:R-:W-:Y:S05]  /*0c30*/  @P0 BRA `(.L_x_237) ;  /* 0x0000000000680947 */ /* 0x000fea0003800000 */
[----:B------:R-:W2:Y:S01]  /*0c40*/  LDG.E R4, desc[UR36][R4.64] ;  /* 0x0000002404047981 */ /* 0x000ea2000c1e1900 */
[----:B------:R-:W-:Y:S01]  /*0c50*/  BSSY.RECONVERGENT B3, `(.L_x_238) ;  /* 0x0000014000037945 */ /* 0x000fe20003800200 */
[----:B------:R-:W-:Y:S02]  /*0c60*/  IMAD.MOV.U32 R11, RZ, RZ, R25 ;  /* 0x000000ffff0b7224 */ /* 0x000fe400078e0019 */
[----:B------:R-:W-:Y:S01]  /*0c70*/  IMAD.MOV.U32 R32, RZ, RZ, R26 ;  /* 0x000000ffff207224 */ /* 0x000fe200078e001a */
[----:B--2---:R-:W-:-:S13]  /*0c80*/  ISETP.GT.U32.AND P0, PT, R23, R4, PT ;  /* 0x000000041700720c */ /* 0x004fda0003f04070 */
[----:B------:R-:W-:Y:S05]  /*0c90*/  @!P0 BRA `(.L_x_239) ;  /* 0x00000000003c8947 */ /* 0x000fea0003800000 */
[----:B------:R-:W-:-:S07]  /*0ca0*/  IMAD.MOV.U32 R8, RZ, RZ, R4 ;  /* 0x000000ffff087224 */ /* 0x000fce00078e0004 */
.L_x_240:
[----:B------:R-:W-:Y:S02]  /*0cb0*/  IMAD.MOV.U32 R4, RZ, RZ, R11 ;  /* 0x000000ffff047224 */ /* 0x000fe400078e000b */
[----:B------:R-:W-:Y:S02]  /*0cc0*/  IMAD.MOV.U32 R5, RZ, RZ, R32 ;  /* 0x000000ffff057224 */ /* 0x000fe400078e0020 */
[--C-:B------:R-:W-:Y:S02]  /*0cd0*/  IMAD.MOV.U32 R6, RZ, RZ, R29.reuse ;  /* 0x000000ffff067224 */ /* 0x100fe400078e001d */
[----:B------:R-:W-:Y:S01]  /*0ce0*/  IMAD.MOV.U32 R7, RZ, RZ, R28 ;  /* 0x000000ffff077224 */ /* 0x000fe200078e001c */
[----:B------:R0:W-:Y:S04]  /*0cf0*/  STG.E desc[UR36][R4.64], R8 ;  /* 0x0000000804007986 */ /* 0x0001e8000c101924 */
[----:B0-----:R-:W2:Y:S01]  /*0d00*/  LDG.E R8, desc[UR36][R6.64+-0x4] ;  /* 0xfffffc2406087981 */ /* 0x001ea2000c1e1900 */
[----:B------:R-:W-:Y:S01]  /*0d10*/  IADD3 R9, P2, PT, R29, -0x4, RZ ;  /* 0xfffffffc1d097810 */ /* 0x000fe20007f5e0ff */
[----:B------:R-:W-:-:S02]  /*0d20*/  IMAD.MOV.U32 R11, RZ, RZ, R29 ;  /* 0x000000ffff0b7224 */ /* 0x000fc400078e001d */
[----:B------:R-:W-:Y:S01]  /*0d30*/  IMAD.MOV.U32 R32, RZ, RZ, R28 ;  /* 0x000000ffff207224 */ /* 0x000fe200078e001c */
[----:B------:R-:W-:Y:S01]  /*0d40*/  IADD3.X R10, PT, PT, R28, -0x1, RZ, P2, !PT ;  /* 0xffffffff1c0a7810 */ /* 0x000fe200017fe4ff */
[----:B------:R-:W-:-:S04]  /*0d50*/  IMAD.MOV.U32 R29, RZ, RZ, R9 ;  /* 0x000000ffff1d7224 */ /* 0x000fc800078e0009 */
[----:B------:R-:W-:Y:S01]  /*0d60*/  IMAD.MOV.U32 R28, RZ, RZ, R10 ;  /* 0x000000ffff1c7224 */ /* 0x000fe200078e000a */
[----:B--2---:R-:W-:-:S13]  /*0d70*/  ISETP.GT.U32.AND P0, PT, R23, R8, PT ;  /* 0x000000081700720c */ /* 0x004fda0003f04070 */
[----:B------:R-:W-:Y:S05]  /*0d80*/  @P0 BRA `(.L_x_240) ;  /* 0xfffffffc00c80947 */ /* 0x000fea000383ffff */
.L_x_239:
[----:B------:R-:W-:Y:S05]  /*0d90*/  BSYNC.RECONVERGENT B3 ;  /* 0x0000000000037941 */ /* 0x000fea0003800200 */
.L_x_238:
[----:B------:R-:W-:Y:S02]  /*0da0*/  IMAD.MOV.U32 R4, RZ, RZ, R11 ;  /* 0x000000ffff047224 */ /* 0x000fe400078e000b */
[----:B------:R-:W-:-:S05]  /*0db0*/  IMAD.MOV.U32 R5, RZ, RZ, R32 ;  /* 0x000000ffff057224 */ /* 0x000fca00078e0020 */
[----:B------:R3:W-:Y:S01]  /*0dc0*/  STG.E desc[UR36][R4.64], R23 ;  /* 0x0000001704007986 */ /* 0x0007e2000c101924 */
[----:B------:R-:W-:Y:S05]  /*0dd0*/  BRA `(.L_x_241) ;  /* 0x0000000800ac7947 */ /* 0x000fea0003800000 */
.L_x_237:
[----:B------:R-:W-:Y:S01]  /*0de0*/  LOP3.LUT R34, R31, 0x3, RZ, 0xc0, !PT ;  /* 0x000000031f227812 */ /* 0x000fe200078ec0ff */
[----:B------:R-:W-:Y:S01]  /*0df0*/  BSSY.RECONVERGENT B3, `(.L_x_242) ;  /* 0x000002b000037945 */ /* 0x000fe20003800200 */
[----:B------:R-:W-:Y:S01]  /*0e00*/  IADD3 R6, P2, PT, R29, 0x8, RZ ;  /* 0x000000081d067810 */ /* 0x000fe20007f5e0ff */
[----:B------:R-:W-:Y:S01]  /*0e10*/  IMAD.MOV.U32 R32, RZ, RZ, R13 ;  /* 0x000000ffff207224 */ /* 0x000fe200078e000d */
[----:B------:R-:W-:Y:S01]  /*0e20*/  ISETP.NE.U32.AND P0, PT, R34, 0x3, PT ;  /* 0x000000032200780c */ /* 0x000fe20003f05070 */
[----:B------:R-:W-:Y:S02]  /*0e30*/  IMAD.MOV.U32 R33, RZ, RZ, R12 ;  /* 0x000000ffff217224 */ /* 0x000fe400078e000c */
[----:B------:R-:W-:Y:S01]  /*0e40*/  IMAD.X R7, RZ, RZ, R28, P2 ;  /* 0x000000ffff077224 */ /* 0x000fe200010e061c */
[----:B------:R-:W-:Y:S01]  /*0e50*/  ISETP.NE.AND.EX P0, PT, RZ, RZ, PT, P0 ;  /* 0x000000ffff00720c */ /* 0x000fe20003f05300 */
[----:B------:R-:W-:Y:S02]  /*0e60*/  IMAD.MOV.U32 R8, RZ, RZ, R24 ;  /* 0x000000ffff087224 */ /* 0x000fe400078e0018 */
[----:B------:R-:W-:-:S10]  /*0e70*/  IMAD.MOV.U32 R9, RZ, RZ, R27 ;  /* 0x000000ffff097224 */ /* 0x000fd400078e001b */
[----:B------:R-:W-:Y:S05]  /*0e80*/  @!P0 BRA `(.L_x_243) ;  /* 0x0000000000848947 */ /* 0x000fea0003800000 */
[----:B------:R-:W2:Y:S01]  /*0e90*/  LDG.E R35, desc[UR36][R10.64] ;  /* 0x000000240a237981 */ /* 0x000ea2000c1e1900 */
[----:B------:R-:W-:Y:S01]  /*0ea0*/  IMAD.MOV.U32 R6, RZ, RZ, R25 ;  /* 0x000000ffff067224 */ /* 0x000fe200078e0019 */
[----:B------:R-:W-:Y:S01]  /*0eb0*/  ISETP.NE.U32.AND P0, PT, R34, RZ, PT ;  /* 0x000000ff2200720c */ /* 0x000fe20003f05070 */
[----:B------:R-:W-:Y:S01]  /*0ec0*/  IMAD.MOV.U32 R7, RZ, RZ, R26 ;  /* 0x000000ffff077224 */ /* 0x000fe200078e001a */
[----:B------:R-:W-:Y:S01]  /*0ed0*/  IADD3 R32, P2, PT, R13, -0x4, RZ ;  /* 0xfffffffc0d207810 */ /* 0x000fe20007f5e0ff */
[----:B------:R-:W-:Y:S01]  /*0ee0*/  IMAD.MOV.U32 R8, RZ, RZ, R10 ;  /* 0x000000ffff087224 */ /* 0x000fe200078e000a */
[----:B------:R-:W-:Y:S01]  /*0ef0*/  ISETP.NE.AND.EX P0, PT, RZ, RZ, PT, P0 ;  /* 0x000000ffff00720c */ /* 0x000fe20003f05300 */
[----:B------:R-:W-:Y:S01]  /*0f00*/  IMAD.MOV.U32 R9, RZ, RZ, R11 ;  /* 0x000000ffff097224 */ /* 0x000fe200078e000b */
[----:B------:R-:W-:Y:S01]  /*0f10*/  IADD3.X R33, PT, PT, R12, -0x1, RZ, P2, !PT ;  /* 0xffffffff0c217810 */ /* 0x000fe200017fe4ff */
[----:B--2---:R0:W-:Y:S10]  /*0f20*/  STG.E desc[UR36][R6.64], R35 ;  /* 0x0000002306007986 */ /* 0x0041f4000c101924 */
[----:B------:R-:W-:Y:S05]  /*0f30*/  @!P0 BRA `(.L_x_243) ;  /* 0x0000000000588947 */ /* 0x000fea0003800000 */
[----:B0-----:R-:W2:Y:S01]  /*0f40*/  LDG.E R35, desc[UR36][R10.64+-0x4] ;  /* 0xfffffc240a237981 */ /* 0x001ea2000c1e1900 */
[----:B------:R-:W-:-:S04]  /*0f50*/  ISETP.NE.U32.AND P0, PT, R34, 0x1, PT ;  /* 0x000000012200780c */ /* 0x000fc80003f05070 */
[----:B------:R-:W-:Y:S01]  /*0f60*/  ISETP.NE.AND.EX P0, PT, RZ, RZ, PT, P0 ;  /* 0x000000ffff00720c */ /* 0x000fe20003f05300 */
[----:B--2---:R1:W-:-:S12]  /*0f70*/  STG.E desc[UR36][R4.64], R35 ;  /* 0x0000002304007986 */ /* 0x0043d8000c101924 */
[----:B------:R0:W2:Y:S01]  /*0f80*/  @P0 LDG.E R37, desc[UR36][R10.64+-0x8] ;  /* 0xfffff8240a250981 */ /* 0x0000a2000c1e1900 */
[C---:B------:R-:W-:Y:S01]  /*0f90*/  IADD3 R8, P3, PT, R10.reuse, -0x4, RZ ;  /* 0xfffffffc0a087810 */ /* 0x040fe20007f7e0ff */
[----:B------:R-:W-:Y:S01]  /*0fa0*/  IMAD.MOV.U32 R6, RZ, RZ, R4 ;  /* 0x000000ffff067224 */ /* 0x000fe200078e0004 */
[----:B------:R-:W-:Y:S01]  /*0fb0*/  @P0 IADD3 R29, P6, PT, R29, -0x4, RZ ;  /* 0xfffffffc1d1d0810 */ /* 0x000fe20007fde0ff */
[----:B------:R-:W-:Y:S01]  /*0fc0*/  IMAD.MOV.U32 R7, RZ, RZ, R5 ;  /* 0x000000ffff077224 */ /* 0x000fe200078e0005 */
[----:B------:R-:W-:Y:S02]  /*0fd0*/  @P0 IADD3 R34, P5, PT, R10, -0x8, RZ ;  /* 0xfffffff80a220810 */ /* 0x000fe40007fbe0ff */
[----:B------:R-:W-:Y:S01]  /*0fe0*/  IADD3.X R9, PT, PT, R11, -0x1, RZ, P3, !PT ;  /* 0xffffffff0b097810 */ /* 0x000fe20001ffe4ff */
[----:B------:R-:W-:Y:S01]  /*0ff0*/  @P0 IMAD.MOV.U32 R6, RZ, RZ, R29 ;  /* 0x000000ffff060224 */ /* 0x000fe200078e001d */
[----:B------:R-:W-:Y:S01]  /*1000*/  IADD3 R32, P2, PT, R13, -0x8, RZ ;  /* 0xfffffff80d207810 */ /* 0x000fe20007f5e0ff */
[----:B------:R-:W-:Y:S01]  /*1010*/  @P0 IMAD.MOV.U32 R8, RZ, RZ, R34 ;  /* 0x000000ffff080224 */ /* 0x000fe200078e0022 */
[----:B------:R-:W-:-:S02]  /*1020*/  @P0 IADD3.X R28, PT, PT, R28, -0x1, RZ, P6, !PT ;  /* 0xffffffff1c1c0810 */ /* 0x000fc400037fe4ff */
[----:B0-----:R-:W-:Y:S02]  /*1030*/  @P0 IADD3.X R11, PT, PT, R11, -0x1, RZ, P5, !PT ;  /* 0xffffffff0b0b0810 */ /* 0x001fe40002ffe4ff */
[----:B------:R-:W-:Y:S01]  /*1040*/  @P0 IADD3 R32, P4, PT, R13, -0xc, RZ ;  /* 0xfffffff40d200810 */ /* 0x000fe20007f9e0ff */
[----:B------:R-:W-:Y:S01]  /*1050*/  @P0 IMAD.MOV.U32 R7, RZ, RZ, R28 ;  /* 0x000000ffff070224 */ /* 0x000fe200078e001c */
[C---:B------:R-:W-:Y:S01]  /*1060*/  IADD3.X R33, PT, PT, R12.reuse, -0x1, RZ, P2, !PT ;  /* 0xffffffff0c217810 */ /* 0x040fe200017fe4ff */
[----:B------:R-:W-:Y:S01]  /*1070*/  @P0 IMAD.MOV.U32 R9, RZ, RZ, R11 ;  /* 0x000000ffff090224 */ /* 0x000fe200078e000b */
[----:B------:R-:W-:Y:S01]  /*1080*/  @P0 IADD3.X R33, PT, PT, R12, -0x1, RZ, P4, !PT ;  /* 0xffffffff0c210810 */ /* 0x000fe200027fe4ff */
[----:B--2---:R1:W-:Y:S08]  /*1090*/  @P0 STG.E desc[UR36][R4.64+-0x4], R37 ;  /* 0xfffffc2504000986 */ /* 0x0043f0000c101924 */
.L_x_243:
[----:B------:R-:W-:Y:S05]  /*10a0*/  BSYNC.RECONVERGENT B3 ;  /* 0x0000000000037941 */ /* 0x000fea0003800200 */
.L_x_242:
[----:B------:R-:W-:Y:S01]  /*10b0*/  ISETP.GE.U32.AND P0, PT, R31, 0x3, PT ;  /* 0x000000031f00780c */ /* 0x000fe20003f06070 */
[----:B------:R-:W-:Y:S03]  /*10c0*/  BSSY.RECONVERGENT B4, `(.L_x_244) ;  /* 0x000007b000047945 */ /* 0x000fe60003800200 */
[----:B------:R-:W-:-:S13]  /*10d0*/  ISETP.GE.U32.AND.EX P0, PT, R30, RZ, PT, P0 ;  /* 0x000000ff1e00720c */ /* 0x000fda0003f06100 */
[----:B------:R-:W-:Y:S05]  /*10e0*/  @!P0 BRA `(.L_x_245) ;  /* 0x0000000400e08947 */ /* 0x000fea0003800000 */
[----:B------:R-:W-:Y:S01]  /*10f0*/  ISETP.GT.U32.AND P0, PT, R32, R15, PT ;  /* 0x0000000f2000720c */ /* 0x000fe20003f04070 */
[----:B------:R-:W-:Y:S03]  /*1100*/  BSSY.RELIABLE B3, `(.L_x_246) ;  /* 0x0000061000037945 */ /* 0x000fe60003800100 */
[----:B------:R-:W-:-:S13]  /*1110*/  ISETP.GT.AND.EX P0, PT, R33, R14, PT, P0 ;  /* 0x0000000e2100720c */ /* 0x000fda0003f04300 */
[----:B------:R-:W-:Y:S05]  /*1120*/  @!P0 BRA `(.L_x_247) ;  /* 0x0000000400788947 */ /* 0x000fea0003800000 */
[----:B-1----:R-:W-:Y:S01]  /*1130*/  IADD3 R4, P0, PT, -R15, R32, RZ ;  /* 0x000000200f047210 */ /* 0x002fe20007f1e1ff */
[----:B------:R-:W-:Y:S03]  /*1140*/  BSSY.RECONVERGENT B5, `(.L_x_248) ;  /* 0x0000036000057945 */ /* 0x000fe60003800200 */
[----:B------:R-:W-:Y:S01]  /*1150*/  ISETP.GT.U32.AND P2, PT, R4, 0x30, PT ;  /* 0x000000300400780c */ /* 0x000fe20003f44070 */
[----:B------:R-:W-:Y:S01]  /*1160*/  IMAD.X R4, R33, 0x1, ~R14, P0 ;  /* 0x0000000121047824 */ /* 0x000fe200000e0e0e */
[----:B------:R-:W-:-:S04]  /*1170*/  PLOP3.LUT P0, PT, PT, PT, PT, 0x80, 0x8 ;  /* 0x000000000008781c */ /* 0x000fc80003f0f070 */
[----:B------:R-:W-:-:S13]  /*1180*/  ISETP.GT.AND.EX P2, PT, R4, RZ, PT, P2 ;  /* 0x000000ff0400720c */ /* 0x000fda0003f44320 */
[----:B------:R-:W-:Y:S05]  /*1190*/  @!P2 BRA `(.L_x_249) ;  /* 0x0000000000c0a947 */ /* 0x000fea0003800000 */
[----:B------:R-:W-:Y:S02]  /*11a0*/  IADD3 R5, P2, PT, R15, 0x30, RZ ;  /* 0x000000300f057810 */ /* 0x000fe40007f5e0ff */
[----:B------:R-:W-:-:S03]  /*11b0*/  PLOP3.LUT P0, PT, PT, PT, PT, 0x8, 0x80 ;  /* 0x000000000080781c */ /* 0x000fc60003f0e170 */
[----:B------:R-:W-:-:S10]  /*11c0*/  IMAD.X R4, RZ, RZ, R14, P2 ;  /* 0x000000ffff047224 */ /* 0x000fd400010e060e */
.L_x_250:
[----:B------:R-:W2:Y:S04]  /*11d0*/  LDG.E R11, desc[UR36][R8.64+-0x4] ;  /* 0xfffffc24080b7981 */ /* 0x000ea8000c1e1900 */
[----:B--2---:R1:W-:Y:S04]  /*11e0*/  STG.E desc[UR36][R6.64+-0x4], R11 ;  /* 0xfffffc0b06007986 */ /* 0x0043e8000c101924 */
[----:B------:R-:W2:Y:S04]  /*11f0*/  LDG.E R29, desc[UR36][R8.64+-0x8] ;  /* 0xfffff824081d7981 */ /* 0x000ea8000c1e1900 */
[----:B--2---:R2:W-:Y:S04]  /*1200*/  STG.E desc[UR36][R6.64+-0x8], R29 ;  /* 0xfffff81d06007986 */ /* 0x0045e8000c101924 */
[----:B0-----:R-:W3:Y:S04]  /*1210*/  LDG.E R35, desc[UR36][R8.64+-0xc] ;  /* 0xfffff42408237981 */ /* 0x001ee8000c1e1900 */
[----:B---3--:R0:W-:Y:S04]  /*1220*/  STG.E desc[UR36][R6.64+-0xc], R35 ;  /* 0xfffff42306007986 */ /* 0x0081e8000c101924 */
[----:B------:R-:W3:Y:S04]  /*1230*/  LDG.E R37, desc[UR36][R8.64+-0x10] ;  /* 0xfffff02408257981 */ /* 0x000ee8000c1e1900 */
[----:B---3--:R3:W-:Y:S04]  /*1240*/  STG.E desc[UR36][R6.64+-0x10], R37 ;  /* 0xfffff02506007986 */ /* 0x0087e8000c101924 */
[----:B------:R-:W4:Y:S04]  /*1250*/  LDG.E R10, desc[UR36][R8.64+-0x14] ;  /* 0xffffec24080a7981 */ /* 0x000f28000c1e1900 */
[----:B----4-:R4:W-:Y:S04]  /*1260*/  STG.E desc[UR36][R6.64+-0x14], R10 ;  /* 0xffffec0a06007986 */ /* 0x0109e8000c101924 */
[----:B------:R-:W5:Y:S04]  /*1270*/  LDG.E R28, desc[UR36][R8.64+-0x18] ;  /* 0xffffe824081c7981 */ /* 0x000f68000c1e1900 */
[----:B-----5:R5:W-:Y:S04]  /*1280*/  STG.E desc[UR36][R6.64+-0x18], R28 ;  /* 0xffffe81c06007986 */ /* 0x020be8000c101924 */
[----:B-1----:R-:W2:Y:S04]  /*1290*/  LDG.E R11, desc[UR36][R8.64+-0x1c] ;  /* 0xffffe424080b7981 */ /* 0x002ea8000c1e1900 */
[----:B--2---:R1:W-:Y:S04]  /*12a0*/  STG.E desc[UR36][R6.64+-0x1c], R11 ;  /* 0xffffe40b06007986 */ /* 0x0043e8000c101924 */
[----:B------:R-:W2:Y:S04]  /*12b0*/  LDG.E R29, desc[UR36][R8.64+-0x20] ;  /* 0xffffe024081d7981 */ /* 0x000ea8000c1e1900 */
[----:B--2---:R2:W-:Y:S04]  /*12c0*/  STG.E desc[UR36][R6.64+-0x20], R29 ;  /* 0xffffe01d06007986 */ /* 0x0045e8000c101924 */
[----:B0-----:R-:W3:Y:S04]  /*12d0*/  LDG.E R35, desc[UR36][R8.64+-0x24] ;  /* 0xffffdc2408237981 */ /* 0x001ee8000c1e1900 */
[----:B---3--:R0:W-:Y:S04]  /*12e0*/  STG.E desc[UR36][R6.64+-0x24], R35 ;  /* 0xffffdc2306007986 */ /* 0x0081e8000c101924 */
[----:B------:R-:W3:Y:S04]  /*12f0*/  LDG.E R37, desc[UR36][R8.64+-0x28] ;  /* 0xffffd82408257981 */ /* 0x000ee8000c1e1900 */
[----:B---3--:R3:W-:Y:S04]  /*1300*/  STG.E desc[UR36][R6.64+-0x28], R37 ;  /* 0xffffd82506007986 */ /* 0x0087e8000c101924 */
[----:B----4-:R-:W4:Y:S04]  /*1310*/  LDG.E R10, desc[UR36][R8.64+-0x2c] ;  /* 0xffffd424080a7981 */ /* 0x010f28000c1e1900 */
[----:B----4-:R-:W-:Y:S04]  /*1320*/  STG.E desc[UR36][R6.64+-0x2c], R10 ;  /* 0xffffd40a06007986 */ /* 0x010fe8000c101924 */
[----:B-----5:R-:W4:Y:S04]  /*1330*/  LDG.E R28, desc[UR36][R8.64+-0x30] ;  /* 0xffffd024081c7981 */ /* 0x020f28000c1e1900 */
[----:B----4-:R4:W-:Y:S04]  /*1340*/  STG.E desc[UR36][R6.64+-0x30], R28 ;  /* 0xffffd01c06007986 */ /* 0x0109e8000c101924 */
[----:B-1----:R-:W5:Y:S04]  /*1350*/  LDG.E R11, desc[UR36][R8.64+-0x34] ;  /* 0xffffcc24080b7981 */ /* 0x002f68000c1e1900 */
[----:B-----5:R-:W-:Y:S04]  /*1360*/  STG.E desc[UR36][R6.64+-0x34], R11 ;  /* 0xffffcc0b06007986 */ /* 0x020fe8000c101924 */
[----:B--2---:R-:W2:Y:S04]  /*1370*/  LDG.E R29, desc[UR36][R8.64+-0x38] ;  /* 0xffffc824081d7981 */ /* 0x004ea8000c1e1900 */
[----:B--2---:R1:W-:Y:S04]  /*1380*/  STG.E desc[UR36][R6.64+-0x38], R29 ;  /* 0xffffc81d06007986 */ /* 0x0043e8000c101924 */
[----:B0-----:R-:W2:Y:S01]  /*1390*/  LDG.E R35, desc[UR36][R8.64+-0x3c] ;  /* 0xffffc42408237981 */ /* 0x001ea2000c1e1900 */
[----:B------:R-:W-:-:S04]  /*13a0*/  IADD3 R32, P2, PT, R32, -0x40, RZ ;  /* 0xffffffc020207810 */ /* 0x000fc80007f5e0ff */
[----:B------:R-:W-:Y:S02]  /*13b0*/  IADD3.X R33, PT, PT, R33, -0x1, RZ, P2, !PT ;  /* 0xffffffff21217810 */ /* 0x000fe400017fe4ff */
[----:B------:R-:W-:-:S04]  /*13c0*/  ISETP.GT.U32.AND P2, PT, R32, R5, PT ;  /* 0x000000052000720c */ /* 0x000fc80003f44070 */
[----:B------:R-:W-:Y:S01]  /*13d0*/  ISETP.GT.AND.EX P2, PT, R33, R4, PT, P2 ;  /* 0x000000042100720c */ /* 0x000fe20003f44320 */
[----:B--2---:R-:W-:Y:S04]  /*13e0*/  STG.E desc[UR36][R6.64+-0x3c], R35 ;  /* 0xffffc42306007986 */ /* 0x004fe8000c101924 */
[----:B---3--:R0:W2:Y:S01]  /*13f0*/  LDG.E R37, desc[UR36][R8.64+-0x40] ;  /* 0xffffc02408257981 */ /* 0x0080a2000c1e1900 */
[----:B----4-:R-:W-:Y:S02]  /*1400*/  IADD3 R28, P3, PT, R8, -0x40, RZ ;  /* 0xffffffc0081c7810 */ /* 0x010fe40007f7e0ff */
[----:B------:R-:W-:Y:S02]  /*1410*/  IADD3 R10, P4, PT, R6, -0x40, RZ ;  /* 0xffffffc0060a7810 */ /* 0x000fe40007f9e0ff */
[----:B-1----:R-:W-:-:S02]  /*1420*/  IADD3.X R29, PT, PT, R9, -0x1, RZ, P3, !PT ;  /* 0xffffffff091d7810 */ /* 0x002fc40001ffe4ff */
[----:B------:R-:W-:Y:S01]  /*1430*/  IADD3.X R11, PT, PT, R7, -0x1, RZ, P4, !PT ;  /* 0xffffffff070b7810 */ /* 0x000fe200027fe4ff */
[----:B0-----:R-:W-:Y:S02]  /*1440*/  IMAD.MOV.U32 R8, RZ, RZ, R28 ;  /* 0x000000ffff087224 */ /* 0x001fe400078e001c */
[----:B------:R-:W-:Y:S01]  /*1450*/  IMAD.MOV.U32 R9, RZ, RZ, R29 ;  /* 0x000000ffff097224 */ /* 0x000fe200078e001d */
[----:B--2---:R0:W-:Y:S02]  /*1460*/  STG.E desc[UR36][R6.64+-0x40], R37 ;  /* 0xffffc02506007986 */ /* 0x0041e4000c101924 */
[----:B0-----:R-:W-:Y:S02]  /*1470*/  IMAD.MOV.U32 R6, RZ, RZ, R10 ;  /* 0x000000ffff067224 */ /* 0x001fe400078e000a */
[----:B------:R-:W-:Y:S01]  /*1480*/  IMAD.MOV.U32 R7, RZ, RZ, R11 ;  /* 0x000000ffff077224 */ /* 0x000fe200078e000b */
[----:B------:R-:W-:Y:S06]  /*1490*/  @P2 BRA `(.L_x_250) ;  /* 0xfffffffc004c2947 */ /* 0x000fec000383ffff */
.L_x_249:
[----:B------:R-:W-:Y:S05]  /*14a0*/  BSYNC.RECONVERGENT B5 ;  /* 0x0000000000057941 */ /* 0x000fea0003800200 */
.L_x_248:
[----:B------:R-:W-:Y:S01]  /*14b0*/  IADD3 R4, P3, PT, -R15, R32, RZ ;  /* 0x000000200f047210 */ /* 0x000fe20007f7e1ff */
[----:B------:R-:W-:Y:S03]  /*14c0*/  BSSY.RECONVERGENT B5, `(.L_x_251) ;  /* 0x0000020000057945 */ /* 0x000fe60003800200 */
[----:B------:R-:W-:Y:S01]  /*14d0*/  ISETP.GT.U32.AND P2, PT, R4, 0x10, PT ;  /* 0x000000100400780c */ /* 0x000fe20003f44070 */
[----:B------:R-:W-:-:S05]  /*14e0*/  IMAD.X R4, R33, 0x1, ~R14, P3 ;  /* 0x0000000121047824 */ /* 0x000fca00018e0e0e */
[----:B------:R-:W-:-:S13]  /*14f0*/  ISETP.GT.AND.EX P2, PT, R4, RZ, PT, P2 ;  /* 0x000000ff0400720c */ /* 0x000fda0003f44320 */
[----:B------:R-:W-:Y:S05]  /*1500*/  @!P2 BRA `(.L_x_252) ;  /* 0x00000000006ca947 */ /* 0x000fea0003800000 */
[----:B------:R-:W2:Y:S04]  /*1510*/  LDG.E R5, desc[UR36][R8.64+-0x4] ;  /* 0xfffffc2408057981 */ /* 0x000ea8000c1e1900 */
[----:B--2---:R1:W-:Y:S04]  /*1520*/  STG.E desc[UR36][R6.64+-0x4], R5 ;  /* 0xfffffc0506007986 */ /* 0x0043e8000c101924 */
[----:B------:R-:W2:Y:S04]  /*1530*/  LDG.E R11, desc[UR36][R8.64+-0x8] ;  /* 0xfffff824080b7981 */ /* 0x000ea8000c1e1900 */
[----:B--2---:R2:W-:Y:S04]  /*1540*/  STG.E desc[UR36][R6.64+-0x8], R11 ;  /* 0xfffff80b06007986 */ /* 0x0045e8000c101924 */
[----:B------:R-:W3:Y:S04]  /*1550*/  LDG.E R29, desc[UR36][R8.64+-0xc] ;  /* 0xfffff424081d7981 */ /* 0x000ee8000c1e1900 */
[----:B---3--:R-:W-:Y:S04]  /*1560*/  STG.E desc[UR36][R6.64+-0xc], R29 ;  /* 0xfffff41d06007986 */ /* 0x008fe8000c101924 */
[----:B0-----:R-:W3:Y:S04]  /*1570*/  LDG.E R35, desc[UR36][R8.64+-0x10] ;  /* 0xfffff02408237981 */ /* 0x001ee8000c1e1900 */
[----:B---3--:R0:W-:Y:S04]  /*1580*/  STG.E desc[UR36][R6.64+-0x10], R35 ;  /* 0xfffff02306007986 */ /* 0x0081e8000c101924 */
[----:B------:R-:W3:Y:S04]  /*1590*/  LDG.E R37, desc[UR36][R8.64+-0x14] ;  /* 0xffffec2408257981 */ /* 0x000ee8000c1e1900 */
[----:B---3--:R-:W-:Y:S04]  /*15a0*/  STG.E desc[UR36][R6.64+-0x14], R37 ;  /* 0xffffec2506007986 */ /* 0x008fe8000c101924 */
[----:B------:R-:W3:Y:S04]  /*15b0*/  LDG.E R4, desc[UR36][R8.64+-0x18] ;  /* 0xffffe82408047981 */ /* 0x000ee8000c1e1900 */
[----:B---3--:R-:W-:Y:S04]  /*15c0*/  STG.E desc[UR36][R6.64+-0x18], R4 ;  /* 0xffffe80406007986 */ /* 0x008fe8000c101924 */
[----:B-1----:R-:W3:Y:S01]  /*15d0*/  LDG.E R5, desc[UR36][R8.64+-0x1c] ;  /* 0xffffe42408057981 */ /* 0x002ee2000c1e1900 */
[----:B------:R-:W-:-:S02]  /*15e0*/  IADD3 R28, P3, PT, R8, -0x20, RZ ;  /* 0xffffffe0081c7810 */ /* 0x000fc40007f7e0ff */
[----:B------:R-:W-:Y:S01]  /*15f0*/  IADD3 R10, P4, PT, R6, -0x20, RZ ;  /* 0xffffffe0060a7810 */ /* 0x000fe20007f9e0ff */
[----:B---3--:R-:W-:Y:S04]  /*1600*/  STG.E desc[UR36][R6.64+-0x1c], R5 ;  /* 0xffffe40506007986 */ /* 0x008fe8000c101924 */
[----:B--2---:R1:W2:Y:S01]  /*1610*/  LDG.E R11, desc[UR36][R8.64+-0x20] ;  /* 0xffffe024080b7981 */ /* 0x0042a2000c1e1900 */
[----:B0-----:R-:W-:Y:S02]  /*1620*/  IADD3.X R35, PT, PT, R9, -0x1, RZ, P3, !PT ;  /* 0xffffffff09237810 */ /* 0x001fe40001ffe4ff */
[----:B------:R-:W-:Y:S02]  /*1630*/  IADD3.X R29, PT, PT, R7, -0x1, RZ, P4, !PT ;  /* 0xffffffff071d7810 */ /* 0x000fe400027fe4ff */
[----:B------:R-:W-:-:S02]  /*1640*/  IADD3 R32, P2, PT, R32, -0x20, RZ ;  /* 0xffffffe020207810 */ /* 0x000fc40007f5e0ff */
[----:B------:R-:W-:Y:S02]  /*1650*/  PLOP3.LUT P0, PT, PT, PT, PT, 0x8, 0x80 ;  /* 0x000000000080781c */ /* 0x000fe40003f0e170 */
[----:B------:R-:W-:Y:S01]  /*1660*/  IADD3.X R33, PT, PT, R33, -0x1, RZ, P2, !PT ;  /* 0xffffffff21217810 */ /* 0x000fe200017fe4ff */
[----:B-1----:R-:W-:Y:S02]  /*1670*/  IMAD.MOV.U32 R8, RZ, RZ, R28 ;  /* 0x000000ffff087224 */ /* 0x002fe400078e001c */
[----:B------:R-:W-:Y:S01]  /*1680*/  IMAD.MOV.U32 R9, RZ, RZ, R35 ;  /* 0x000000ffff097224 */ /* 0x000fe200078e0023 */
[----:B--2---:R0:W-:Y:S02]  /*1690*/  STG.E desc[UR36][R6.64+-0x20], R11 ;  /* 0xffffe00b06007986 */ /* 0x0041e4000c101924 */
[----:B0-----:R-:W-:Y:S02]  /*16a0*/  IMAD.MOV.U32 R6, RZ, RZ, R10 ;  /* 0x000000ffff067224 */ /* 0x001fe400078e000a */
[----:B------:R-:W-:-:S07]  /*16b0*/  IMAD.MOV.U32 R7, RZ, RZ, R29 ;  /* 0x000000ffff077224 */ /* 0x000fce00078e001d */
.L_x_252:
[----:B------:R-:W-:Y:S05]  /*16c0*/  BSYNC.RECONVERGENT B5 ;  /* 0x0000000000057941 */ /* 0x000fea0003800200 */
.L_x_251:
[----:B------:R-:W-:-:S04]  /*16d0*/  ISETP.NE.U32.AND P2, PT, R32, R15, PT ;  /* 0x0000000f2000720c */ /* 0x000fc80003f45070 */
[----:B------:R-:W-:-:S13]  /*16e0*/  ISETP.NE.OR.EX P0, PT, R33, R14, P0, P2 ;  /* 0x0000000e2100720c */ /* 0x000fda0000705720 */
[----:B------:R-:W-:Y:S05]  /*16f0*/  @!P0 BREAK.RELIABLE B3 ;  /* 0x0000000000038942 */ /* 0x000fea0003800100 */
[----:B------:R-:W-:Y:S05]  /*1700*/  @!P0 BRA `(.L_x_245) ;  /* 0x0000000000588947 */ /* 0x000fea0003800000 */
.L_x_247:
[----:B------:R-:W-:Y:S05]  /*1710*/  BSYNC.RELIABLE B3 ;  /* 0x0000000000037941 */ /* 0x000fea0003800100 */
.L_x_246:
[----:B-1----:R-:W2:Y:S04]  /*1720*/  LDG.E R5, desc[UR36][R8.64+-0x4] ;  /* 0xfffffc2408057981 */ /* 0x002ea8000c1e1900 */
[----:B--2---:R-:W-:Y:S04]  /*1730*/  STG.E desc[UR36][R6.64+-0x4], R5 ;  /* 0xfffffc0506007986 */ /* 0x004fe8000c101924 */
[----:B------:R-:W2:Y:S04]  /*1740*/  LDG.E R11, desc[UR36][R8.64+-0x8] ;  /* 0xfffff824080b7981 */ /* 0x000ea8000c1e1900 */
[----:B--2---:R1:W-:Y:S04]  /*1750*/  STG.E desc[UR36][R6.64+-0x8], R11 ;  /* 0xfffff80b06007986 */ /* 0x0043e8000c101924 */
[----:B------:R-:W2:Y:S01]  /*1760*/  LDG.E R29, desc[UR36][R8.64+-0xc] ;  /* 0xfffff424081d7981 */ /* 0x000ea2000c1e1900 */
[----:B------:R-:W-:-:S04]  /*1770*/  IADD3 R32, P0, PT, R32, -0x10, RZ ;  /* 0xfffffff020207810 */ /* 0x000fc80007f1e0ff */
[----:B------:R-:W-:Y:S02]  /*1780*/  IADD3.X R33, PT, PT, R33, -0x1, RZ, P0, !PT ;  /* 0xffffffff21217810 */ /* 0x000fe400007fe4ff */
[----:B------:R-:W-:-:S04]  /*1790*/  ISETP.NE.U32.AND P0, PT, R15, R32, PT ;  /* 0x000000200f00720c */ /* 0x000fc80003f05070 */
[----:B------:R-:W-:Y:S01]  /*17a0*/  ISETP.NE.AND.EX P0, PT, R14, R33, PT, P0 ;  /* 0x000000210e00720c */ /* 0x000fe20003f05300 */
[----:B--2---:R-:W-:Y:S04]  /*17b0*/  STG.E desc[UR36][R6.64+-0xc], R29 ;  /* 0xfffff41d06007986 */ /* 0x004fe8000c101924 */
[----:B0-----:R0:W2:Y:S01]  /*17c0*/  LDG.E R35, desc[UR36][R8.64+-0x10] ;  /* 0xfffff02408237981 */ /* 0x0010a2000c1e1900 */
[----:B------:R-:W-:Y:S02]  /*17d0*/  IADD3 R10, P2, PT, R8, -0x10, RZ ;  /* 0xfffffff0080a7810 */ /* 0x000fe40007f5e0ff */
        /* <DEDUP_REMOVED lines=9> */
.L_x_245:
[----:B------:R-:W-:Y:S05]  /*1870*/  BSYNC.RECONVERGENT B4 ;  /* 0x0000000000047941 */ /* 0x000fea0003800200 */
.L_x_244:
[----:B------:R2:W-:Y:S02]  /*1880*/  STG.E desc[UR36][R2.64], R23 ;  /* 0x0000001702007986 */ /* 0x0005e4000c101924 */
.L_x_241:
[----:B------:R-:W-:Y:S05]  /*1890*/  BSYNC.RECONVERGENT B0 ;  /* 0x0000000000007941 */ /* 0x000fea0003800200 */
.L_x_236:
[----:B-1-3--:R-:W-:Y:S01]  /*18a0*/  IADD3 R5, P2, PT, R15, 0x80, RZ ;  /* 0x000000800f057810 */ /* 0x00afe20007f5e0ff */
[----:B------:R-:W-:Y:S02]  /*18b0*/  IMAD.MOV.U32 R10, RZ, RZ, R24 ;  /* 0x000000ffff0a7224 */ /* 0x000fe400078e0018 */
[----:B------:R-:W-:Y:S01]  /*18c0*/  IMAD.MOV.U32 R11, RZ, RZ, R27 ;  /* 0x000000ffff0b7224 */ /* 0x000fe200078e001b */
[----:B------:R-:W-:Y:S01]  /*18d0*/  ISETP.LT.U32.AND P0, PT, R5, R22, PT ;  /* 0x000000160500720c */ /* 0x000fe20003f01070 */
[----:B0-----:R-:W-:Y:S01]  /*18e0*/  IMAD.X R7, RZ, RZ, R14, P2 ;  /* 0x000000ffff077224 */ /* 0x001fe200010e060e */
[----:B------:R-:W-:Y:S01]  /*18f0*/  IADD3 R13, P2, PT, R13, 0x4, RZ ;  /* 0x000000040d0d7810 */ /* 0x000fe20007f5e0ff */
[----:B------:R-:W-:Y:S02]  /*1900*/  IMAD.MOV.U32 R29, RZ, RZ, R25 ;  /* 0x000000ffff1d7224 */ /* 0x000fe400078e0019 */
[----:B------:R-:W-:Y:S01]  /*1910*/  IMAD.MOV.U32 R28, RZ, RZ, R26 ;  /* 0x000000ffff1c7224 */ /* 0x000fe200078e001a */
[----:B------:R-:W-:Y:S01]  /*1920*/  ISETP.LT.U32.AND.EX P0, PT, R7, R0, PT, P0 ;  /* 0x000000000700720c */ /* 0x000fe20003f01100 */
[----:B------:R-:W-:Y:S01]  /*1930*/  IMAD.X R12, RZ, RZ, R12, P2 ;  /* 0x000000ffff0c7224 */ /* 0x000fe200010e060c */
[----:B------:R-:W-:-:S02]  /*1940*/  IADD3 R31, P2, PT, R31, 0x1, RZ ;  /* 0x000000011f1f7810 */ /* 0x000fc40007f5e0ff */
[----:B------:R-:W-:Y:S02]  /*1950*/  SEL R4, R5, R22, P0 ;  /* 0x0000001605047207 */ /* 0x000fe40000000000 */
[----:B------:R-:W-:Y:S01]  /*1960*/  SEL R7, R7, R0, P0 ;  /* 0x0000000007077207 */ /* 0x000fe20000000000 */
[----:B------:R-:W-:Y:S01]  /*1970*/  IMAD.X R30, RZ, RZ, R30, P2 ;  /* 0x000000ffff1e7224 */ /* 0x000fe200010e061e */
[----:B------:R-:W-:-:S04]  /*1980*/  ISETP.NE.U32.AND P0, PT, R13, R4, PT ;  /* 0x000000040d00720c */ /* 0x000fc80003f05070 */
[----:B------:R-:W-:-:S13]  /*1990*/  ISETP.NE.AND.EX P0, PT, R12, R7, PT, P0 ;  /* 0x000000070c00720c */ /* 0x000fda0003f05300 */
[----:B------:R-:W-:Y:S05]  /*19a0*/  @P0 BRA `(.L_x_253) ;  /* 0xfffffff000780947 */ /* 0x000fea000383ffff */
.L_x_235:
[----:B------:R-:W-:Y:S05]  /*19b0*/  BSYNC.RECONVERGENT B1 ;  /* 0x0000000000017941 */ /* 0x000fea0003800200 */
.L_x_234:
[----:B--2---:R-:W-:-:S05]  /*19c0*/  IADD3 R2, P0, PT, R2, 0x80, RZ ;  /* 0x0000008002027810 */ /* 0x004fca0007f1e0ff */
[----:B------:R-:W-:Y:S01]  /*19d0*/  IMAD.X R7, RZ, RZ, R3, P0 ;  /* 0x000000ffff077224 */ /* 0x000fe200000e0603 */
[----:B------:R-:W-:Y:S07]  /*19e0*/  @!P1 BRA `(.L_x_254) ;  /* 0xfffffff000089947 */ /* 0x000fee000383ffff */
[----:B------:R-:W-:Y:S05]  /*19f0*/  BSYNC.RECONVERGENT B2 ;  /* 0x0000000000027941 */ /* 0x000fea0003800200 */
.L_x_233:
[----:B------:R-:W1:Y:S02]  /*1a00*/  LDCU UR4, c[0x0][0x388] ;  /* 0x00007100ff0477ac */ /* 0x000e640008000800 */
[----:B-1----:R-:W-:-:S05]  /*1a10*/  IMAD.U32 R4, RZ, RZ, UR4 ;  /* 0x00000004ff047e24 */ /* 0x002fca000f8e00ff */
[----:B------:R-:W-:-:S13]  /*1a20*/  ISETP.GE.U32.AND P0, PT, R4, 0x21, PT ;  /* 0x000000210400780c */ /* 0x000fda0003f06070 */
[----:B------:R-:W-:Y:S05]  /*1a30*/  @!P0 BRA `(.L_x_255) ;  /* 0x0000004000188947 */ /* 0x000fea0003800000 */
[----:B------:R-:W1:Y:S01]  /*1a40*/  LDCU.64 UR4, c[0x0][0x398] ;  /* 0x00007300ff0477ac */ /* 0x000e620008000a00 */
[----:B0-----:R-:W-:Y:S01]  /*1a50*/  IMAD.SHL.U32 R3, R4, 0x4, RZ ;  /* 0x0000000404037824 */ /* 0x001fe200078e00ff */
[----:B------:R-:W-:Y:S01]  /*1a60*/  SHF.R.U32.HI R4, RZ, 0x1e, R4 ;  /* 0x0000001eff047819 */ /* 0x000fe20000011604 */
[----:B------:R-:W-:Y:S03]  /*1a70*/  BSSY.RECONVERGENT B0, `(.L_x_256) ;  /* 0x0000378000007945 */ /* 0x000fe60003800200 */
[----:B------:R-:W-:-:S05]  /*1a80*/  IADD3 R29, P1, PT, R3, R18, RZ ;  /* 0x00000012031d7210 */ /* 0x000fca0007f3e0ff */
[----:B------:R-:W-:Y:S01]  /*1a90*/  IMAD.X R28, R4, 0x1, R19, P1 ;  /* 0x00000001041c7824 */ /* 0x000fe200008e0613 */
[----:B-1----:R-:W-:-:S04]  /*1aa0*/  ISETP.GT.U32.AND P0, PT, R22, UR4, PT ;  /* 0x0000000416007c0c */ /* 0x002fc8000bf04070 */
[----:B------:R-:W-:-:S13]  /*1ab0*/  ISETP.GT.U32.AND.EX P0, PT, R0, UR5, PT, P0 ;  /* 0x0000000500007c0c */ /* 0x000fda000bf04100 */
[----:B------:R-:W-:Y:S05]  /*1ac0*/  @P0 BRA `(.L_x_257) ;  /* 0x0000001000080947 */ /* 0x000fea0003800000 */
[----:B------:R-:W-:Y:S01]  /*1ad0*/  BSSY.RECONVERGENT B2, `(.L_x_258) ;  /* 0x0000100000027945 */ /* 0x000fe20003800200 */
[----:B------:R-:W-:Y:S01]  /*1ae0*/  PLOP3.LUT P1, PT, PT, PT, PT, 0x8, 0x80 ;  /* 0x000000000080781c */ /* 0x000fe20003f2e170 */
[----:B---3--:R-:W-:Y:S02]  /*1af0*/  IMAD.MOV.U32 R5, RZ, RZ, 0x20 ;  /* 0x00000020ff057424 */ /* 0x008fe400078e00ff */
[----:B------:R-:W-:-:S10]  /*1b00*/  IMAD.MOV.U32 R6, RZ, RZ, RZ ;  /* 0x000000ffff067224 */ /* 0x000fd400078e00ff */
.L_x_275:
[----:B------:R-:W-:Y:S01]  /*1b10*/  PLOP3.LUT P2, PT, P1, PT, PT, 0x8, 0x80 ;  /* 0x000000000080781c */ /* 0x000fe20000f4e170 */
[----:B------:R-:W-:Y:S01]  /*1b20*/  BSSY.RECONVERGENT B1, `(.L_x_259) ;  /* 0x00000f3000017945 */ /* 0x000fe20003800200 */
[----:B------:R-:W-:Y:S02]  /*1b30*/  PLOP3.LUT P0, PT, P1, PT, PT, 0x80, 0x8 ;  /* 0x000000000008781c */ /* 0x000fe40000f0f070 */
[----:B------:R-:W-:-:S09]  /*1b40*/  PLOP3.LUT P1, PT, P1, PT, PT, 0x8, 0x80 ;  /* 0x000000000080781c */ /* 0x000fd20000f2e170 */
[----:B01----:R-:W-:Y:S05]  /*1b50*/  @P2 BRA `(.L_x_260) ;  /* 0x0000000c00bc2947 */ /* 0x003fea0003800000 */
[----:B------:R-:W0:Y:S01]  /*1b60*/  LDCU.64 UR4, c[0x0][0x398] ;  /* 0x00007300ff0477ac */ /* 0x000e220008000a00 */
[----:B------:R-:W-:Y:S02]  /*1b70*/  IMAD.MOV.U32 R2, RZ, RZ, R18 ;  /* 0x000000ffff027224 */ /* 0x000fe400078e0012 */
[----:B------:R-:W-:Y:S02]  /*1b80*/  IMAD.MOV.U32 R27, RZ, RZ, R19 ;  /* 0x000000ffff1b7224 */ /* 0x000fe400078e0013 */
[----:B0-----:R-:W-:Y:S02]  /*1b90*/  IMAD.U32 R7, RZ, RZ, UR4 ;  /* 0x00000004ff077e24 */ /* 0x001fe4000f8e00ff */
[----:B------:R-:W-:-:S07]  /*1ba0*/  IMAD.U32 R8, RZ, RZ, UR5 ;  /* 0x00000005ff087e24 */ /* 0x000fce000f8e00ff */
.L_x_274:
[C---:B------:R-:W-:Y:S01]  /*1bb0*/  IMAD.SHL.U32 R9, R5.reuse, 0x4, RZ ;  /* 0x0000000405097824 */ /* 0x040fe200078e00ff */
[----:B------:R-:W-:Y:S01]  /*1bc0*/  SHF.L.U64.HI R11, R5, 0x2, R6 ;  /* 0x00000002050b7819 */ /* 0x000fe20000010206 */
[----:B------:R-:W-:Y:S01]  /*1bd0*/  BSSY.RECONVERGENT B3, `(.L_x_261) ;  /* 0x0000032000037945 */ /* 0x000fe20003800200 */
[----:B-1----:R-:W-:Y:S02]  /*1be0*/  IMAD.MOV.U32 R25, RZ, RZ, R8 ;  /* 0x000000ffff197224 */ /* 0x002fe400078e0008 */
[----:B------:R-:W-:-:S04]  /*1bf0*/  IADD3 R10, P2, PT, R9, R2, RZ ;  /* 0x00000002090a7210 */ /* 0x000fc80007f5e0ff */
[----:B------:R-:W-:Y:S01]  /*1c00*/  IADD3 RZ, P3, PT, R10, -R29, RZ ;  /* 0x8000001d0aff7210 */ /* 0x000fe20007f7e0ff */
[----:B------:R-:W-:-:S04]  /*1c10*/  IMAD.X R21, R11, 0x1, R27, P2 ;  /* 0x000000010b157824 */ /* 0x000fc800010e061b */
[----:B------:R-:W-:-:S05]  /*1c20*/  IMAD.X R0, R21, 0x1, ~R28, P3 ;  /* 0x0000000115007824 */ /* 0x000fca00018e0e1c */
[----:B------:R-:W-:-:S04]  /*1c30*/  ISETP.GE.AND P2, PT, R0, RZ, PT ;  /* 0x000000ff0000720c */ /* 0x000fc80003f46270 */
[----:B------:R-:W-:Y:S02]  /*1c40*/  SEL R31, R10, R29, !P2 ;  /* 0x0000001d0a1f7207 */ /* 0x000fe40005000000 */
[----:B------:R-:W-:Y:S02]  /*1c50*/  SEL R22, R21, R28, !P2 ;  /* 0x0000001c15167207 */ /* 0x000fe40005000000 */
[----:B------:R-:W-:-:S04]  /*1c60*/  IADD3 R0, P3, PT, R31, R9, RZ ;  /* 0x000000091f007210 */ /* 0x000fc80007f7e0ff */
[----:B------:R-:W-:Y:S01]  /*1c70*/  IADD3 RZ, P2, PT, R0, -R29, RZ ;  /* 0x8000001d00ff7210 */ /* 0x000fe20007f5e0ff */
[----:B------:R-:W-:Y:S01]  /*1c80*/  IMAD.X R3, R22, 0x1, R11, P3 ;  /* 0x0000000116037824 */ /* 0x000fe200018e060b */
[----:B------:R-:W-:-:S03]  /*1c90*/  ISETP.EQ.U32.AND P3, PT, R2, R31, PT ;  /* 0x0000001f0200720c */ /* 0x000fc60003f62070 */
[----:B------:R-:W-:-:S05]  /*1ca0*/  IMAD.X R4, R3, 0x1, ~R28, P2 ;  /* 0x0000000103047824 */ /* 0x000fca00010e0e1c */
[----:B------:R-:W-:Y:S01]  /*1cb0*/  ISETP.GE.AND P2, PT, R4, RZ, PT ;  /* 0x000000ff0400720c */ /* 0x000fe20003f46270 */
[----:B------:R-:W-:-:S03]  /*1cc0*/  IMAD.MOV.U32 R4, RZ, RZ, R31 ;  /* 0x000000ffff047224 */ /* 0x000fc600078e001f */
[----:B0-----:R-:W-:Y:S01]  /*1cd0*/  SEL R23, R0, R29, !P2 ;  /* 0x0000001d00177207 */ /* 0x001fe20005000000 */
[----:B------:R-:W-:Y:S01]  /*1ce0*/  IMAD.MOV.U32 R0, RZ, RZ, R7 ;  /* 0x000000ffff007224 */ /* 0x000fe200078e0007 */
[----:B------:R-:W-:Y:S01]  /*1cf0*/  SEL R20, R3, R28, !P2 ;  /* 0x0000001c03147207 */ /* 0x000fe20005000000 */
[----:B------:R-:W-:Y:S01]  /*1d00*/  IMAD.MOV.U32 R3, RZ, RZ, R22 ;  /* 0x000000ffff037224 */ /* 0x000fe200078e0016 */
[----:B------:R-:W-:-:S04]  /*1d10*/  ISETP.NE.U32.AND P2, PT, R31, R23, PT ;  /* 0x000000171f00720c */ /* 0x000fc80003f45070 */
[----:B------:R-:W-:-:S04]  /*1d20*/  ISETP.NE.AND.EX P2, PT, R22, R20, PT, P2 ;  /* 0x000000141600720c */ /* 0x000fc80003f45320 */
[----:B------:R-:W-:-:S13]  /*1d30*/  ISETP.EQ.OR.EX P2, PT, R27, R22, !P2, P3 ;  /* 0x000000161b00720c */ /* 0x000fda0005742730 */
[----:B------:R-:W-:Y:S05]  /*1d40*/  @P2 BRA `(.L_x_262) ;  /* 0x0000000000682947 */ /* 0x000fea0003800000 */
[----:B------:R-:W-:Y:S02]  /*1d50*/  IMAD.MOV.U32 R0, RZ, RZ, R7 ;  /* 0x000000ffff007224 */ /* 0x000fe400078e0007 */
[----:B------:R-:W-:Y:S02]  /*1d60*/  IMAD.MOV.U32 R25, RZ, RZ, R8 ;  /* 0x000000ffff197224 */ /* 0x000fe400078e0008 */
[----:B------:R-:W-:Y:S02]  /*1d70*/  IMAD.MOV.U32 R4, RZ, RZ, R31 ;  /* 0x000000ffff047224 */ /* 0x000fe400078e001f */
[----:B------:R-:W-:-:S07]  /*1d80*/  IMAD.MOV.U32 R3, RZ, RZ, R22 ;  /* 0x000000ffff037224 */ /* 0x000fce00078e0016 */
.L_x_263:
[----:B------:R-:W-:Y:S02]  /*1d90*/  IMAD.MOV.U32 R14, RZ, RZ, R2 ;  /* 0x000000ffff0e7224 */ /* 0x000fe400078e0002 */
[----:B------:R-:W-:Y:S02]  /*1da0*/  IMAD.MOV.U32 R12, RZ, RZ, R4 ;  /* 0x000000ffff0c7224 */ /* 0x000fe400078e0004 */
[----:B------:R-:W-:Y:S02]  /*1db0*/  IMAD.MOV.U32 R13, RZ, RZ, R3 ;  /* 0x000000ffff0d7224 */ /* 0x000fe400078e0003 */
[----:B------:R-:W-:-:S03]  /*1dc0*/  IMAD.MOV.U32 R15, RZ, RZ, R27 ;  /* 0x000000ffff0f7224 */ /* 0x000fc600078e001b */
[----:B------:R0:W2:Y:S04]  /*1dd0*/  LD.E R33, desc[UR36][R12.64] ;  /* 0x000000240c217980 */ /* 0x0000a8000c101900 */
[----:B------:R-:W2:Y:S01]  /*1de0*/  LD.E R14, desc[UR36][R14.64] ;  /* 0x000000240e0e7980 */ /* 0x000ea2000c101900 */
[----:B0-----:R-:W-:Y:S02]  /*1df0*/  IMAD.MOV.U32 R12, RZ, RZ, R0 ;  /* 0x000000ffff0c7224 */ /* 0x001fe400078e0000 */
[----:B------:R-:W-:Y:S01]  /*1e00*/  IMAD.MOV.U32 R13, RZ, RZ, R25 ;  /* 0x000000ffff0d7224 */ /* 0x000fe200078e0019 */
[----:B--2---:R-:W-:-:S13]  /*1e10*/  ISETP.GT.U32.AND P2, PT, R33, R14, PT ;  /* 0x0000000e2100720c */ /* 0x004fda0003f44070 */
[----:B------:R-:W-:Y:S01]  /*1e20*/  @P2 IADD3 R4, P3, PT, R4, 0x4, RZ ;  /* 0x0000000404042810 */ /* 0x000fe20007f7e0ff */
[----:B------:R0:W-:Y:S01]  /*1e30*/  @P2 STG.E desc[UR36][R12.64], R33 ;  /* 0x000000210c002986 */ /* 0x0001e2000c101924 */
[----:B------:R-:W-:-:S03]  /*1e40*/  @!P2 IADD3 R2, P4, PT, R2, 0x4, RZ ;  /* 0x000000040202a810 */ /* 0x000fc60007f9e0ff */
[----:B------:R0:W-:Y:S01]  /*1e50*/  @!P2 STG.E desc[UR36][R12.64], R14 ;  /* 0x0000000e0c00a986 */ /* 0x0001e2000c101924 */
[----:B------:R-:W-:Y:S01]  /*1e60*/  @P2 IMAD.X R3, RZ, RZ, R3, P3 ;  /* 0x000000ffff032224 */ /* 0x000fe200018e0603 */
[----:B------:R-:W-:Y:S01]  /*1e70*/  ISETP.NE.U32.AND P3, PT, R2, R31, PT ;  /* 0x0000001f0200720c */ /* 0x000fe20003f65070 */
[----:B------:R-:W-:Y:S01]  /*1e80*/  @!P2 IMAD.X R27, RZ, RZ, R27, P4 ;  /* 0x000000ffff1ba224 */ /* 0x000fe200020e061b */
[----:B------:R-:W-:Y:S02]  /*1e90*/  ISETP.NE.U32.AND P2, PT, R4, R23, PT ;  /* 0x000000170400720c */ /* 0x000fe40003f45070 */
[----:B------:R-:W-:Y:S02]  /*1ea0*/  IADD3 R0, P4, PT, R12, 0x4, RZ ;  /* 0x000000040c007810 */ /* 0x000fe40007f9e0ff */
[----:B------:R-:W-:Y:S02]  /*1eb0*/  ISETP.NE.AND.EX P2, PT, R3, R20, PT, P2 ;  /* 0x000000140300720c */ /* 0x000fe40003f45320 */
[----:B------:R-:W-:Y:S01]  /*1ec0*/  ISETP.NE.AND.EX P3, PT, R27, R22, PT, P3 ;  /* 0x000000161b00720c */ /* 0x000fe20003f65330 */
[----:B------:R-:W-:-:S12]  /*1ed0*/  IMAD.X R25, RZ, RZ, R13, P4 ;  /* 0x000000ffff197224 */ /* 0x000fd800020e060d */
[----:B0-----:R-:W-:Y:S05]  /*1ee0*/  @P2 BRA P3, `(.L_x_263) ;  /* 0xfffffffc00a82947 */ /* 0x001fea000183ffff */
.L_x_262:
[----:B------:R-:W-:Y:S05]  /*1ef0*/  BSYNC.RECONVERGENT B3 ;  /* 0x0000000000037941 */ /* 0x000fea0003800200 */
.L_x_261:
[----:B------:R-:W-:Y:S01]  /*1f00*/  IADD3 R15, P2, PT, -R2, R31, RZ ;  /* 0x0000001f020f7210 */ /* 0x000fe20007f5e1ff */
[----:B------:R-:W-:Y:S04]  /*1f10*/  BSSY.RECONVERGENT B3, `(.L_x_264) ;  /* 0x0000057000037945 */ /* 0x000fe80003800200 */
[----:B------:R-:W-:-:S05]  /*1f20*/  IMAD.X R22, R22, 0x1, ~R27, P2 ;  /* 0x0000000116167824 */ /* 0x000fca00010e0e1b */
[--C-:B------:R-:W-:Y:S02]  /*1f30*/  SHF.R.S64 R32, R15, 0x2, R22.reuse ;  /* 0x000000020f207819 */ /* 0x100fe40000001016 */
[----:B------:R-:W-:Y:S02]  /*1f40*/  SHF.R.S32.HI R24, RZ, 0x2, R22 ;  /* 0x00000002ff187819 */ /* 0x000fe40000011416 */
[----:B------:R-:W-:-:S04]  /*1f50*/  ISETP.GE.U32.AND P2, PT, R32, 0x1, PT ;  /* 0x000000012000780c */ /* 0x000fc80003f46070 */
[----:B------:R-:W-:-:S13]  /*1f60*/  ISETP.GE.AND.EX P2, PT, R24, RZ, PT, P2 ;  /* 0x000000ff1800720c */ /* 0x000fda0003f46320 */
[----:B------:R-:W-:Y:S05]  /*1f70*/  @!P2 BRA `(.L_x_265) ;  /* 0x000000040040a947 */ /* 0x000fea0003800000 */
[----:B------:R-:W-:Y:S01]  /*1f80*/  IADD3 RZ, P2, PT, R10, -R29, RZ ;  /* 0x8000001d0aff7210 */ /* 0x000fe20007f5e0ff */
[----:B------:R-:W-:Y:S01]  /*1f90*/  BSSY.RECONVERGENT B4, `(.L_x_266) ;  /* 0x0000038000047945 */ /* 0x000fe20003800200 */
[----:B------:R-:W-:Y:S02]  /*1fa0*/  IMAD.MOV.U32 R31, RZ, RZ, R0 ;  /* 0x000000ffff1f7224 */ /* 0x000fe400078e0000 */
[----:B------:R-:W-:Y:S02]  /*1fb0*/  IMAD.MOV.U32 R34, RZ, RZ, R25 ;  /* 0x000000ffff227224 */ /* 0x000fe400078e0019 */
[----:B------:R-:W-:Y:S02]  /*1fc0*/  IMAD.X R12, R21, 0x1, ~R28, P2 ;  /* 0x00000001150c7824 */ /* 0x000fe400010e0e1c */
[----:B------:R-:W-:Y:S02]  /*1fd0*/  IMAD.MOV.U32 R26, RZ, RZ, R2 ;  /* 0x000000ffff1a7224 */ /* 0x000fe400078e0002 */
[----:B------:R-:W-:Y:S01]  /*1fe0*/  IMAD.MOV.U32 R33, RZ, RZ, R27 ;  /* 0x000000ffff217224 */ /* 0x000fe200078e001b */
[----:B------:R-:W-:Y:S01]  /*1ff0*/  ISETP.GE.AND P2, PT, R12, RZ, PT ;  /* 0x000000ff0c00720c */ /* 0x000fe20003f46270 */
[----:B------:R-:W-:Y:S01]  /*2000*/  IMAD.MOV.U32 R30, RZ, RZ, R24 ;  /* 0x000000ffff1e7224 */ /* 0x000fe200078e0018 */
[----:B------:R-:W-:-:S02]  /*2010*/  LOP3.LUT R12, R32, 0x3, RZ, 0xc0, !PT ;  /* 0x00000003200c7812 */ /* 0x000fc400078ec0ff */
[----:B------:R-:W-:Y:S02]  /*2020*/  SEL R13, R10, R29, !P2 ;  /* 0x0000001d0a0d7207 */ /* 0x000fe40005000000 */
[----:B------:R-:W-:-:S03]  /*2030*/  ISETP.NE.U32.AND P3, PT, R12, RZ, PT ;  /* 0x000000ff0c00720c */ /* 0x000fc60003f65070 */
[----:B------:R-:W-:Y:S01]  /*2040*/  IMAD.IADD R13, R13, 0x1, -R2 ;  /* 0x000000010d0d7824 */ /* 0x000fe200078e0a02 */
[----:B------:R-:W-:-:S04]  /*2050*/  ISETP.NE.AND.EX P3, PT, RZ, RZ, PT, P3 ;  /* 0x000000ffff00720c */ /* 0x000fc80003f65330 */
[----:B------:R-:W-:-:S04]  /*2060*/  SHF.R.S64 R13, R13, 0x2, R22 ;  /* 0x000000020d0d7819 */ /* 0x000fc80000001016 */
[----:B------:R-:W-:-:S04]  /*2070*/  ISETP.GE.U32.AND P2, PT, R13, 0x4, PT ;  /* 0x000000040d00780c */ /* 0x000fc80003f46070 */
[----:B------:R-:W-:Y:S01]  /*2080*/  ISETP.GE.U32.AND.EX P2, PT, R24, RZ, PT, P2 ;  /* 0x000000ff1800720c */ /* 0x000fe20003f46120 */
[----:B------:R-:W-:-:S12]  /*2090*/  @!P3 BRA `(.L_x_267) ;  /* 0x00000000009cb947 */ /* 0x000fd80003800000 */
[----:B------:R-:W-:Y:S02]  /*20a0*/  IMAD.MOV.U32 R12, RZ, RZ, R2 ;  /* 0x000000ffff0c7224 */ /* 0x000fe400078e0002 */
[----:B------:R-:W-:-:S05]  /*20b0*/  IMAD.MOV.U32 R13, RZ, RZ, R27 ;  /* 0x000000ffff0d7224 */ /* 0x000fca00078e001b */
[----:B------:R0:W2:Y:S01]  /*20c0*/  LD.E R37, desc[UR36][R12.64] ;  /* 0x000000240c257980 */ /* 0x0000a2000c101900 */
[----:B------:R-:W-:Y:S02]  /*20d0*/  LOP3.LUT R14, R32, 0x3, RZ, 0xc0, !PT ;  /* 0x00000003200e7812 */ /* 0x000fe400078ec0ff */
[----:B------:R-:W-:Y:S02]  /*20e0*/  SHF.R.S64 R35, R15, 0x2, R22 ;  /* 0x000000020f237819 */ /* 0x000fe40000001016 */
[----:B------:R-:W-:Y:S02]  /*20f0*/  ISETP.NE.U32.AND P3, PT, R14, 0x1, PT ;  /* 0x000000010e00780c */ /* 0x000fe40003f65070 */
[----:B------:R-:W-:Y:S02]  /*2100*/  IADD3 R26, P4, PT, R2, 0x4, RZ ;  /* 0x00000004021a7810 */ /* 0x000fe40007f9e0ff */
[----:B------:R-:W-:Y:S01]  /*2110*/  ISETP.NE.AND.EX P3, PT, RZ, RZ, PT, P3 ;  /* 0x000000ffff00720c */ /* 0x000fe20003f65330 */
[----:B0-----:R-:W-:Y:S01]  /*2120*/  IMAD.MOV.U32 R12, RZ, RZ, R0 ;  /* 0x000000ffff0c7224 */ /* 0x001fe200078e0000 */
[----:B------:R-:W-:Y:S01]  /*2130*/  IADD3 R31, P5, PT, R0, 0x4, RZ ;  /* 0x00000004001f7810 */ /* 0x000fe20007fbe0ff */
[----:B------:R-:W-:Y:S01]  /*2140*/  IMAD.MOV.U32 R13, RZ, RZ, R25 ;  /* 0x000000ffff0d7224 */ /* 0x000fe200078e0019 */
[----:B------:R-:W-:Y:S01]  /*2150*/  IADD3 R32, P6, PT, R35, -0x1, RZ ;  /* 0xffffffff23207810 */ /* 0x000fe20007fde0ff */
[----:B------:R-:W-:-:S02]  /*2160*/  IMAD.X R33, RZ, RZ, R27, P4 ;  /* 0x000000ffff217224 */ /* 0x000fc400020e061b */
[----:B------:R-:W-:Y:S01]  /*2170*/  IMAD.X R34, RZ, RZ, R25, P5 ;  /* 0x000000ffff227224 */ /* 0x000fe200028e0619 */
[----:B------:R-:W-:Y:S01]  /*2180*/  IADD3.X R30, PT, PT, R24, -0x1, RZ, P6, !PT ;  /* 0xffffffff181e7810 */ /* 0x000fe200037fe4ff */
[----:B--2---:R0:W-:Y:S04]  /*2190*/  STG.E desc[UR36][R12.64], R37 ;  /* 0x000000250c007986 */ /* 0x0041e8000c101924 */
[----:B------:R-:W-:Y:S05]  /*21a0*/  @!P3 BRA `(.L_x_267) ;  /* 0x000000000058b947 */ /* 0x000fea0003800000 */
[----:B0-----:R-:W-:Y:S02]  /*21b0*/  IMAD.MOV.U32 R12, RZ, RZ, R2 ;  /* 0x000000ffff0c7224 */ /* 0x001fe400078e0002 */
[----:B------:R-:W-:-:S05]  /*21c0*/  IMAD.MOV.U32 R13, RZ, RZ, R27 ;  /* 0x000000ffff0d7224 */ /* 0x000fca00078e001b */
[----:B------:R-:W2:Y:S01]  /*21d0*/  LD.E R37, desc[UR36][R12.64+0x4] ;  /* 0x000004240c257980 */ /* 0x000ea2000c101900 */
[----:B------:R-:W-:Y:S01]  /*21e0*/  ISETP.NE.U32.AND P3, PT, R14, 0x2, PT ;  /* 0x000000020e00780c */ /* 0x000fe20003f65070 */
[----:B------:R-:W-:Y:S02]  /*21f0*/  IMAD.MOV.U32 R14, RZ, RZ, R0 ;  /* 0x000000ffff0e7224 */ /* 0x000fe400078e0000 */
[----:B------:R-:W-:Y:S01]  /*2200*/  IMAD.MOV.U32 R15, RZ, RZ, R25 ;  /* 0x000000ffff0f7224 */ /* 0x000fe200078e0019 */
[----:B------:R-:W-:-:S04]  /*2210*/  ISETP.NE.AND.EX P3, PT, RZ, RZ, PT, P3 ;  /* 0x000000ffff00720c */ /* 0x000fc80003f65330 */
[----:B--2---:R1:W-:Y:S09]  /*2220*/  STG.E desc[UR36][R14.64+0x4], R37 ;  /* 0x000004250e007986 */ /* 0x0043f2000c101924 */
[----:B------:R-:W2:Y:S01]  /*2230*/  @P3 LD.E R36, desc[UR36][R12.64+0x8] ;  /* 0x000008240c243980 */ /* 0x000ea2000c101900 */
[----:B------:R-:W-:-:S02]  /*2240*/  IADD3 R26, P4, PT, R2, 0x8, RZ ;  /* 0x00000008021a7810 */ /* 0x000fc40007f9e0ff */
[----:B------:R-:W-:Y:S02]  /*2250*/  IADD3 R31, P5, PT, R0, 0x8, RZ ;  /* 0x00000008001f7810 */ /* 0x000fe40007fbe0ff */
[----:B------:R-:W-:Y:S01]  /*2260*/  @P3 IADD3 R26, P6, PT, R2, 0xc, RZ ;  /* 0x0000000c021a3810 */ /* 0x000fe20007fde0ff */
[----:B------:R-:W-:Y:S01]  /*2270*/  IMAD.X R33, RZ, RZ, R27, P4 ;  /* 0x000000ffff217224 */ /* 0x000fe200020e061b */
[C---:B------:R-:W-:Y:S01]  /*2280*/  IADD3 R32, P4, PT, R35.reuse, -0x2, RZ ;  /* 0xfffffffe23207810 */ /* 0x040fe20007f9e0ff */
[----:B------:R-:W-:Y:S01]  /*2290*/  IMAD.X R34, RZ, RZ, R25, P5 ;  /* 0x000000ffff227224 */ /* 0x000fe200028e0619 */
[----:B------:R-:W-:Y:S01]  /*22a0*/  @P3 IADD3 R31, P5, PT, R0, 0xc, RZ ;  /* 0x0000000c001f3810 */ /* 0x000fe20007fbe0ff */
[----:B------:R-:W-:Y:S01]  /*22b0*/  @P3 IMAD.X R33, RZ, RZ, R27, P6 ;  /* 0x000000ffff213224 */ /* 0x000fe200030e061b */
[----:B------:R-:W-:Y:S02]  /*22c0*/  @P3 IADD3 R32, P6, PT, R35, -0x3, RZ ;  /* 0xfffffffd23203810 */ /* 0x000fe40007fde0ff */
[C---:B------:R-:W-:Y:S01]  /*22d0*/  IADD3.X R30, PT, PT, R24.reuse, -0x1, RZ, P4, !PT ;  /* 0xffffffff181e7810 */ /* 0x040fe200027fe4ff */
[----:B------:R-:W-:Y:S01]  /*22e0*/  @P3 IMAD.X R34, RZ, RZ, R25, P5 ;  /* 0x000000ffff223224 */ /* 0x000fe200028e0619 */
[----:B------:R-:W-:Y:S01]  /*22f0*/  @P3 IADD3.X R30, PT, PT, R24, -0x1, RZ, P6, !PT ;  /* 0xffffffff181e3810 */ /* 0x000fe200037fe4ff */
[----:B--2---:R1:W-:Y:S08]  /*2300*/  @P3 STG.E desc[UR36][R14.64+0x8], R36 ;  /* 0x000008240e003986 */ /* 0x0043f0000c101924 */
.L_x_267:
[----:B------:R-:W-:Y:S05]  /*2310*/  BSYNC.RECONVERGENT B4 ;  /* 0x0000000000047941 */ /* 0x000fea0003800200 */
.L_x_266:
[----:B------:R-:W-:Y:S05]  /*2320*/  @!P2 BRA `(.L_x_265) ;  /* 0x000000000054a947 */ /* 0x000fea0003800000 */
.L_x_268:
[----:B0-----:R-:W-:Y:S02]  /*2330*/  IMAD.MOV.U32 R12, RZ, RZ, R26 ;  /* 0x000000ffff0c7224 */ /* 0x001fe400078e001a */
[----:B------:R-:W-:-:S05]  /*2340*/  IMAD.MOV.U32 R13, RZ, RZ, R33 ;  /* 0x000000ffff0d7224 */ /* 0x000fca00078e0021 */
[----:B--2---:R-:W2:Y:S01]  /*2350*/  LD.E R27, desc[UR36][R12.64] ;  /* 0x000000240c1b7980 */ /* 0x004ea2000c101900 */
[----:B-1----:R-:W-:Y:S02]  /*2360*/  IMAD.MOV.U32 R14, RZ, RZ, R31 ;  /* 0x000000ffff0e7224 */ /* 0x002fe400078e001f */
[----:B------:R-:W-:-:S05]  /*2370*/  IMAD.MOV.U32 R15, RZ, RZ, R34 ;  /* 0x000000ffff0f7224 */ /* 0x000fca00078e0022 */
[----:B--2---:R-:W-:Y:S04]  /*2380*/  STG.E desc[UR36][R14.64], R27 ;  /* 0x0000001b0e007986 */ /* 0x004fe8000c101924 */
[----:B------:R-:W2:Y:S04]  /*2390*/  LD.E R33, desc[UR36][R12.64+0x4] ;  /* 0x000004240c217980 */ /* 0x000ea8000c101900 */
[----:B--2---:R0:W-:Y:S04]  /*23a0*/  STG.E desc[UR36][R14.64+0x4], R33 ;  /* 0x000004210e007986 */ /* 0x0041e8000c101924 */
[----:B------:R-:W2:Y:S04]  /*23b0*/  LD.E R35, desc[UR36][R12.64+0x8] ;  /* 0x000008240c237980 */ /* 0x000ea8000c101900 */
[----:B--2---:R2:W-:Y:S04]  /*23c0*/  STG.E desc[UR36][R14.64+0x8], R35 ;  /* 0x000008230e007986 */ /* 0x0045e8000c101924 */
[----:B------:R-:W3:Y:S01]  /*23d0*/  LD.E R37, desc[UR36][R12.64+0xc] ;  /* 0x00000c240c257980 */ /* 0x000ee2000c101900 */
[----:B------:R-:W-:-:S02]  /*23e0*/  ISETP.GT.U32.AND P2, PT, R32, 0x4, PT ;  /* 0x000000042000780c */ /* 0x000fc40003f44070 */
[----:B------:R-:W-:Y:S02]  /*23f0*/  IADD3 R26, P3, PT, R12, 0x10, RZ ;  /* 0x000000100c1a7810 */ /* 0x000fe40007f7e0ff */
[----:B------:R-:W-:Y:S02]  /*2400*/  ISETP.GT.U32.AND.EX P2, PT, R30, RZ, PT, P2 ;  /* 0x000000ff1e00720c */ /* 0x000fe40003f44120 */
[----:B------:R-:W-:Y:S01]  /*2410*/  IADD3 R31, P4, PT, R14, 0x10, RZ ;  /* 0x000000100e1f7810 */ /* 0x000fe20007f9e0ff */
[----:B0-----:R-:W-:Y:S01]  /*2420*/  IMAD.X R33, RZ, RZ, R13, P3 ;  /* 0x000000ffff217224 */ /* 0x001fe200018e060d */
[----:B------:R-:W-:-:S03]  /*2430*/  IADD3 R32, P5, PT, R32, -0x4, RZ ;  /* 0xfffffffc20207810 */ /* 0x000fc60007fbe0ff */
[----:B------:R-:W-:Y:S01]  /*2440*/  IMAD.X R34, RZ, RZ, R15, P4 ;  /* 0x000000ffff227224 */ /* 0x000fe200020e060f */
[----:B------:R-:W-:Y:S01]  /*2450*/  IADD3.X R30, PT, PT, R30, -0x1, RZ, P5, !PT ;  /* 0xffffffff1e1e7810 */ /* 0x000fe20002ffe4ff */
[----:B---3--:R2:W-:Y:S04]  /*2460*/  STG.E desc[UR36][R14.64+0xc], R37 ;  /* 0x00000c250e007986 */ /* 0x0085e8000c101924 */
[----:B------:R-:W-:Y:S05]  /*2470*/  @P2 BRA `(.L_x_268) ;  /* 0xfffffffc00ac2947 */ /* 0x000fea000383ffff */
.L_x_265:
[----:B------:R-:W-:Y:S05]  /*2480*/  BSYNC.RECONVERGENT B3 ;  /* 0x0000000000037941 */ /* 0x000fea0003800200 */
.L_x_264:
[----:B------:R-:W-:Y:S01]  /*2490*/  IADD3 RZ, P3, PT, R10, -R29, RZ ;  /* 0x8000001d0aff7210 */ /* 0x000fe20007f7e0ff */
[----:B------:R-:W-:Y:S01]  /*24a0*/  BSSY.RECONVERGENT B3, `(.L_x_269) ;  /* 0x0000050000037945 */ /* 0x000fe20003800200 */
[----:B-12---:R-:W-:-:S03]  /*24b0*/  IADD3 R14, P2, PT, -R4, R23, RZ ;  /* 0x00000017040e7210 */ /* 0x006fc60007f5e1ff */
[----:B0-----:R-:W-:Y:S02]  /*24c0*/  IMAD.X R12, R21, 0x1, ~R28, P3 ;  /* 0x00000001150c7824 */ /* 0x001fe400018e0e1c */
[----:B------:R-:W-:-:S03]  /*24d0*/  IMAD.X R15, R20, 0x1, ~R3, P2 ;  /* 0x00000001140f7824 */ /* 0x000fc600010e0e03 */
[----:B------:R-:W-:Y:S02]  /*24e0*/  ISETP.GE.AND P2, PT, R12, RZ, PT ;  /* 0x000000ff0c00720c */ /* 0x000fe40003f46270 */
[--C-:B------:R-:W-:Y:S02]  /*24f0*/  SHF.R.S64 R14, R14, 0x2, R15.reuse ;  /* 0x000000020e0e7819 */ /* 0x100fe4000000100f */
[----:B------:R-:W-:Y:S02]  /*2500*/  SEL R13, R10, R29, !P2 ;  /* 0x0000001d0a0d7207 */ /* 0x000fe40005000000 */
[----:B------:R-:W-:Y:S02]  /*2510*/  SHF.R.S32.HI R15, RZ, 0x2, R15 ;  /* 0x00000002ff0f7819 */ /* 0x000fe4000001140f */
[----:B------:R-:W-:Y:S01]  /*2520*/  ISETP.GE.U32.AND P2, PT, R14, 0x1, PT ;  /* 0x000000010e00780c */ /* 0x000fe20003f46070 */
[----:B------:R-:W-:-:S03]  /*2530*/  IMAD.IADD R13, R13, 0x1, -R2 ;  /* 0x000000010d0d7824 */ /* 0x000fc600078e0a02 */
[----:B------:R-:W-:Y:S02]  /*2540*/  ISETP.GE.AND.EX P2, PT, R15, RZ, PT, P2 ;  /* 0x000000ff0f00720c */ /* 0x000fe40003f46320 */
[----:B------:R-:W-:-:S05]  /*2550*/  IADD3 R12, P3, PT, R0, R13, RZ ;  /* 0x0000000d000c7210 */ /* 0x000fca0007f7e0ff */
[----:B------:R-:W-:-:S06]  /*2560*/  IMAD.X R13, R25, 0x1, R22, P3 ;  /* 0x00000001190d7824 */ /* 0x000fcc00018e0616 */
[----:B------:R-:W-:Y:S05]  /*2570*/  @!P2 BRA `(.L_x_270) ;  /* 0x000000040008a947 */ /* 0x000fea0003800000 */
[C---:B------:R-:W-:Y:S01]  /*2580*/  LOP3.LUT R25, R14.reuse, 0x3, RZ, 0xc0, !PT ;  /* 0x000000030e197812 */ /* 0x040fe200078ec0ff */
[----:B------:R-:W-:Y:S01]  /*2590*/  BSSY.RECONVERGENT B4, `(.L_x_271) ;  /* 0x000002a000047945 */ /* 0x000fe20003800200 */
[----:B------:R-:W-:Y:S01]  /*25a0*/  ISETP.GE.U32.AND P2, PT, R14, 0x4, PT ;  /* 0x000000040e00780c */ /* 0x000fe20003f46070 */
[----:B------:R-:W-:Y:S01]  /*25b0*/  IMAD.MOV.U32 R24, RZ, RZ, R12 ;  /* 0x000000ffff187224 */ /* 0x000fe200078e000c */
[----:B------:R-:W-:Y:S01]  /*25c0*/  ISETP.NE.U32.AND P3, PT, R25, RZ, PT ;  /* 0x000000ff1900720c */ /* 0x000fe20003f65070 */
[----:B------:R-:W-:Y:S01]  /*25d0*/  IMAD.MOV.U32 R33, RZ, RZ, R13 ;  /* 0x000000ffff217224 */ /* 0x000fe200078e000d */
[----:B------:R-:W-:Y:S01]  /*25e0*/  ISETP.GE.U32.AND.EX P2, PT, R15, RZ, PT, P2 ;  /* 0x000000ff0f00720c */ /* 0x000fe20003f46120 */
[----:B------:R-:W-:Y:S01]  /*25f0*/  IMAD.MOV.U32 R22, RZ, RZ, R4 ;  /* 0x000000ffff167224 */ /* 0x000fe200078e0004 */
[----:B------:R-:W-:Y:S01]  /*2600*/  ISETP.NE.AND.EX P3, PT, RZ, RZ, PT, P3 ;  /* 0x000000ffff00720c */ /* 0x000fe20003f65330 */
[----:B------:R-:W-:Y:S02]  /*2610*/  IMAD.MOV.U32 R31, RZ, RZ, R3 ;  /* 0x000000ffff1f7224 */ /* 0x000fe400078e0003 */
[----:B------:R-:W-:-:S02]  /*2620*/  IMAD.MOV.U32 R0, RZ, RZ, R14 ;  /* 0x000000ffff007224 */ /* 0x000fc400078e000e */
[----:B------:R-:W-:-:S08]  /*2630*/  IMAD.MOV.U32 R20, RZ, RZ, R15 ;  /* 0x000000ffff147224 */ /* 0x000fd000078e000f */
[----:B------:R-:W-:Y:S05]  /*2640*/  @!P3 BRA `(.L_x_272) ;  /* 0x000000000078b947 */ /* 0x000fea0003800000 */
[----:B------:R-:W-:-:S05]  /*2650*/  IMAD.MOV.U32 R2, RZ, RZ, R4 ;  /* 0x000000ffff027224 */ /* 0x000fca00078e0004 */
[----:B------:R-:W2:Y:S01]  /*2660*/  LD.E R23, desc[UR36][R2.64] ;  /* 0x0000002402177980 */ /* 0x000ea2000c101900 */
[----:B------:R-:W-:Y:S02]  /*2670*/  ISETP.NE.U32.AND P3, PT, R25, 0x1, PT ;  /* 0x000000011900780c */ /* 0x000fe40003f65070 */
[----:B------:R-:W-:Y:S02]  /*2680*/  IADD3 R22, P4, PT, R4, 0x4, RZ ;  /* 0x0000000404167810 */ /* 0x000fe40007f9e0ff */
[----:B------:R-:W-:Y:S02]  /*2690*/  ISETP.NE.AND.EX P3, PT, RZ, RZ, PT, P3 ;  /* 0x000000ffff00720c */ /* 0x000fe40003f65330 */
[----:B------:R-:W-:Y:S01]  /*26a0*/  IADD3 R24, P5, PT, R12, 0x4, RZ ;  /* 0x000000040c187810 */ /* 0x000fe20007fbe0ff */
[----:B------:R-:W-:Y:S01]  /*26b0*/  IMAD.X R31, RZ, RZ, R3, P4 ;  /* 0x000000ffff1f7224 */ /* 0x000fe200020e0603 */
[----:B------:R-:W-:-:S03]  /*26c0*/  IADD3 R0, P6, PT, R14, -0x1, RZ ;  /* 0xffffffff0e007810 */ /* 0x000fc60007fde0ff */
[----:B------:R-:W-:Y:S01]  /*26d0*/  IMAD.X R33, RZ, RZ, R13, P5 ;  /* 0x000000ffff217224 */ /* 0x000fe200028e060d */
[----:B------:R-:W-:Y:S01]  /*26e0*/  IADD3.X R20, PT, PT, R15, -0x1, RZ, P6, !PT ;  /* 0xffffffff0f147810 */ /* 0x000fe200037fe4ff */
[----:B--2---:R0:W-:Y:S04]  /*26f0*/  STG.E desc[UR36][R12.64], R23 ;  /* 0x000000170c007986 */ /* 0x0041e8000c101924 */
[----:B------:R-:W-:Y:S05]  /*2700*/  @!P3 BRA `(.L_x_272) ;  /* 0x000000000048b947 */ /* 0x000fea0003800000 */
[----:B0-----:R-:W2:Y:S01]  /*2710*/  LD.E R23, desc[UR36][R2.64+0x4] ;  /* 0x0000042402177980 */ /* 0x001ea2000c101900 */
[----:B------:R-:W-:-:S04]  /*2720*/  ISETP.NE.U32.AND P3, PT, R25, 0x2, PT ;  /* 0x000000021900780c */ /* 0x000fc80003f65070 */
[----:B------:R-:W-:Y:S01]  /*2730*/  ISETP.NE.AND.EX P3, PT, RZ, RZ, PT, P3 ;  /* 0x000000ffff00720c */ /* 0x000fe20003f65330 */
[----:B--2---:R1:W-:-:S12]  /*2740*/  STG.E desc[UR36][R12.64+0x4], R23 ;  /* 0x000004170c007986 */ /* 0x0043d8000c101924 */
[----:B------:R-:W2:Y:S01]  /*2750*/  @P3 LD.E R25, desc[UR36][R2.64+0x8] ;  /* 0x0000082402193980 */ /* 0x000ea2000c101900 */
[C---:B------:R-:W-:Y:S02]  /*2760*/  IADD3 R22, P4, PT, R4.reuse, 0x8, RZ ;  /* 0x0000000804167810 */ /* 0x040fe40007f9e0ff */
[----:B------:R-:W-:Y:S02]  /*2770*/  @P3 IADD3 R22, P6, PT, R4, 0xc, RZ ;  /* 0x0000000c04163810 */ /* 0x000fe40007fde0ff */
[----:B------:R-:W-:Y:S01]  /*2780*/  IADD3 R0, P5, PT, R14, -0x2, RZ ;  /* 0xfffffffe0e007810 */ /* 0x000fe20007fbe0ff */
[--C-:B------:R-:W-:Y:S01]  /*2790*/  IMAD.X R31, RZ, RZ, R3.reuse, P4 ;  /* 0x000000ffff1f7224 */ /* 0x100fe200020e0603 */
[C---:B------:R-:W-:Y:S01]  /*27a0*/  IADD3 R24, P4, PT, R12.reuse, 0x8, RZ ;  /* 0x000000080c187810 */ /* 0x040fe20007f9e0ff */
[----:B------:R-:W-:Y:S01]  /*27b0*/  @P3 IMAD.X R31, RZ, RZ, R3, P6 ;  /* 0x000000ffff1f3224 */ /* 0x000fe200030e0603 */
[----:B------:R-:W-:Y:S02]  /*27c0*/  @P3 IADD3 R24, P6, PT, R12, 0xc, RZ ;  /* 0x0000000c0c183810 */ /* 0x000fe40007fde0ff */
[----:B------:R-:W-:Y:S01]  /*27d0*/  IADD3.X R20, PT, PT, R15, -0x1, RZ, P5, !PT ;  /* 0xffffffff0f147810 */ /* 0x000fe20002ffe4ff */
[--C-:B------:R-:W-:Y:S01]  /*27e0*/  IMAD.X R33, RZ, RZ, R13.reuse, P4 ;  /* 0x000000ffff217224 */ /* 0x100fe200020e060d */
[----:B------:R-:W-:Y:S01]  /*27f0*/  @P3 IADD3 R0, P4, PT, R14, -0x3, RZ ;  /* 0xfffffffd0e003810 */ /* 0x000fe20007f9e0ff */
[----:B------:R-:W-:-:S03]  /*2800*/  @P3 IMAD.X R33, RZ, RZ, R13, P6 ;  /* 0x000000ffff213224 */ /* 0x000fc600030e060d */
[----:B------:R-:W-:Y:S01]  /*2810*/  @P3 IADD3.X R20, PT, PT, R15, -0x1, RZ, P4, !PT ;  /* 0xffffffff0f143810 */ /* 0x000fe200027fe4ff */
[----:B--2---:R1:W-:Y:S08]  /*2820*/  @P3 STG.E desc[UR36][R12.64+0x8], R25 ;  /* 0x000008190c003986 */ /* 0x0043f0000c101924 */
.L_x_272:
[----:B------:R-:W-:Y:S05]  /*2830*/  BSYNC.RECONVERGENT B4 ;  /* 0x0000000000047941 */ /* 0x000fea0003800200 */
.L_x_271:
[----:B------:R-:W-:Y:S05]  /*2840*/  @!P2 BRA `(.L_x_270) ;  /* 0x000000000054a947 */ /* 0x000fea0003800000 */
.L_x_273:
[----:B01----:R-:W-:Y:S02]  /*2850*/  IMAD.MOV.U32 R12, RZ, RZ, R22 ;  /* 0x000000ffff0c7224 */ /* 0x003fe400078e0016 */
[----:B------:R-:W-:-:S05]  /*2860*/  IMAD.MOV.U32 R13, RZ, RZ, R31 ;  /* 0x000000ffff0d7224 */ /* 0x000fca00078e001f */
[----:B--2---:R-:W2:Y:S01]  /*2870*/  LD.E R15, desc[UR36][R12.64] ;  /* 0x000000240c0f7980 */ /* 0x004ea2000c101900 */
[----:B------:R-:W-:Y:S02]  /*2880*/  IMAD.MOV.U32 R2, RZ, RZ, R24 ;  /* 0x000000ffff027224 */ /* 0x000fe400078e0018 */
[----:B------:R-:W-:-:S05]  /*2890*/  IMAD.MOV.U32 R3, RZ, RZ, R33 ;  /* 0x000000ffff037224 */ /* 0x000fca00078e0021 */
[----:B--2---:R2:W-:Y:S04]  /*28a0*/  STG.E desc[UR36][R2.64], R15 ;  /* 0x0000000f02007986 */ /* 0x0045e8000c101924 */
[----:B------:R-:W3:Y:S04]  /*28b0*/  LD.E R23, desc[UR36][R12.64+0x4] ;  /* 0x000004240c177980 */ /* 0x000ee8000c101900 */
[----:B---3--:R2:W-:Y:S04]  /*28c0*/  STG.E desc[UR36][R2.64+0x4], R23 ;  /* 0x0000041702007986 */ /* 0x0085e8000c101924 */
[----:B------:R-:W3:Y:S04]  /*28d0*/  LD.E R25, desc[UR36][R12.64+0x8] ;  /* 0x000008240c197980 */ /* 0x000ee8000c101900 */
[----:B---3--:R2:W-:Y:S04]  /*28e0*/  STG.E desc[UR36][R2.64+0x8], R25 ;  /* 0x0000081902007986 */ /* 0x0085e8000c101924 */
[----:B------:R-:W3:Y:S01]  /*28f0*/  LD.E R27, desc[UR36][R12.64+0xc] ;  /* 0x00000c240c1b7980 */ /* 0x000ee2000c101900 */
[----:B------:R-:W-:-:S02]  /*2900*/  ISETP.GT.U32.AND P2, PT, R0, 0x4, PT ;  /* 0x000000040000780c */ /* 0x000fc40003f44070 */
[----:B------:R-:W-:Y:S02]  /*2910*/  IADD3 R22, P3, PT, R12, 0x10, RZ ;  /* 0x000000100c167810 */ /* 0x000fe40007f7e0ff */
[----:B------:R-:W-:Y:S02]  /*2920*/  ISETP.GT.U32.AND.EX P2, PT, R20, RZ, PT, P2 ;  /* 0x000000ff1400720c */ /* 0x000fe40003f44120 */
[----:B------:R-:W-:Y:S01]  /*2930*/  IADD3 R24, P4, PT, R2, 0x10, RZ ;  /* 0x0000001002187810 */ /* 0x000fe20007f9e0ff */
[----:B------:R-:W-:Y:S01]  /*2940*/  IMAD.X R31, RZ, RZ, R13, P3 ;  /* 0x000000ffff1f7224 */ /* 0x000fe200018e060d */
[----:B------:R-:W-:-:S03]  /*2950*/  IADD3 R0, P5, PT, R0, -0x4, RZ ;  /* 0xfffffffc00007810 */ /* 0x000fc60007fbe0ff */
[----:B------:R-:W-:Y:S01]  /*2960*/  IMAD.X R33, RZ, RZ, R3, P4 ;  /* 0x000000ffff217224 */ /* 0x000fe200020e0603 */
[----:B------:R-:W-:Y:S01]  /*2970*/  IADD3.X R20, PT, PT, R20, -0x1, RZ, P5, !PT ;  /* 0xffffffff14147810 */ /* 0x000fe20002ffe4ff */
[----:B---3--:R2:W-:Y:S04]  /*2980*/  STG.E desc[UR36][R2.64+0xc], R27 ;  /* 0x00000c1b02007986 */ /* 0x0085e8000c101924 */
[----:B------:R-:W-:Y:S05]  /*2990*/  @P2 BRA `(.L_x_273) ;  /* 0xfffffffc00ac2947 */ /* 0x000fea000383ffff */
.L_x_270:
[----:B------:R-:W-:Y:S05]  /*29a0*/  BSYNC.RECONVERGENT B3 ;  /* 0x0000000000037941 */ /* 0x000fea0003800200 */
.L_x_269:
[----:B--2---:R-:W-:Y:S01]  /*29b0*/  IADD3 R2, P2, PT, R10, R9, RZ ;  /* 0x000000090a027210 */ /* 0x004fe20007f5e0ff */
[----:B------:R-:W-:-:S04]  /*29c0*/  IMAD.SHL.U32 R0, R5, 0x8, RZ ;  /* 0x0000000805007824 */ /* 0x000fc800078e00ff */
[----:B------:R-:W-:Y:S01]  /*29d0*/  IMAD.X R27, R21, 0x1, R11, P2 ;  /* 0x00000001151b7824 */ /* 0x000fe200010e060b */
[----:B------:R-:W-:Y:S02]  /*29e0*/  IADD3 RZ, P2, PT, R2, -R29, RZ ;  /* 0x8000001d02ff7210 */ /* 0x000fe40007f5e0ff */
[----:B------:R-:W-:-:S03]  /*29f0*/  IADD3 R7, P3, PT, R7, R0, RZ ;  /* 0x0000000007077210 */ /* 0x000fc60007f7e0ff */
[----:B------:R-:W-:-:S05]  /*2a00*/  IMAD.X R3, R27, 0x1, ~R28, P2 ;  /* 0x000000011b037824 */ /* 0x000fca00010e0e1c */
[----:B------:R-:W-:Y:S02]  /*2a10*/  ISETP.GE.AND P2, PT, R3, RZ, PT ;  /* 0x000000ff0300720c */ /* 0x000fe40003f46270 */
[----:B------:R-:W-:-:S05]  /*2a20*/  SHF.L.U64.HI R3, R5, 0x3, R6 ;  /* 0x0000000305037819 */ /* 0x000fca0000010206 */
[----:B------:R-:W-:-:S06]  /*2a30*/  IMAD.X R8, R8, 0x1, R3, P3 ;  /* 0x0000000108087824 */ /* 0x000fcc00018e0603 */
[----:B------:R-:W-:Y:S05]  /*2a40*/  @!P2 BRA `(.L_x_274) ;  /* 0xfffffff00058a947 */ /* 0x000fea000383ffff */
.L_x_260:
[----:B------:R-:W-:Y:S05]  /*2a50*/  BSYNC.RECONVERGENT B1 ;  /* 0x0000000000017941 */ /* 0x000fea0003800200 */
.L_x_259:
[----:B------:R-:W2:Y:S01]  /*2a60*/  LDCU UR4, c[0x0][0x388] ;  /* 0x00007100ff0477ac */ /* 0x000ea20008000800 */
[C---:B------:R-:W-:Y:S01]  /*2a70*/  SHF.L.U64.HI R6, R5.reuse, 0x1, R6 ;  /* 0x0000000105067819 */ /* 0x040fe20000010206 */
[----:B------:R-:W-:Y:S02]  /*2a80*/  IMAD.SHL.U32 R5, R5, 0x2, RZ ;  /* 0x0000000205057824 */ /* 0x000fe400078e00ff */
[----:B--2---:R-:W-:-:S05]  /*2a90*/  IMAD.U32 R4, RZ, RZ, UR4 ;  /* 0x00000004ff047e24 */ /* 0x004fca000f8e00ff */
[----:B------:R-:W-:-:S04]  /*2aa0*/  ISETP.GE.U32.AND P2, PT, R5, R4, PT ;  /* 0x000000040500720c */ /* 0x000fc80003f46070 */
[----:B------:R-:W-:-:S13]  /*2ab0*/  ISETP.GE.AND.EX P2, PT, R6, RZ, PT, P2 ;  /* 0x000000ff0600720c */ /* 0x000fda0003f46320 */
[----:B------:R-:W-:Y:S05]  /*2ac0*/  @!P2 BRA `(.L_x_275) ;  /* 0xfffffff00010a947 */ /* 0x000fea000383ffff */
[----:B------:R-:W-:Y:S05]  /*2ad0*/  BSYNC.RECONVERGENT B2 ;  /* 0x0000000000027941 */ /* 0x000fea0003800200 */
.L_x_258:
[----:B------:R-:W-:Y:S05]  /*2ae0*/  BRA `(.L_x_276) ;  /* 0x0000002400c07947 */ /* 0x000fea0003800000 */
.L_x_257:
[----:B------:R-:W-:Y:S01]  /*2af0*/  IADD3 R26, P0, PT, R3, UR4, RZ ;  /* 0x00000004031a7c10 */ /* 0x000fe2000ff1e0ff */
[----:B------:R-:W-:Y:S01]  /*2b00*/  IMAD.MOV.U32 R24, RZ, RZ, 0x20 ;  /* 0x00000020ff187424 */ /* 0x000fe200078e00ff */
[----:B------:R-:W-:Y:S01]  /*2b10*/  PLOP3.LUT P1, PT, PT, PT, PT, 0x8, 0x80 ;  /* 0x000000000080781c */ /* 0x000fe20003f2e170 */
[----:B------:R-:W-:Y:S01]  /*2b20*/  IMAD.MOV.U32 R25, RZ, RZ, RZ ;  /* 0x000000ffff197224 */ /* 0x000fe200078e00ff */
[----:B------:R-:W-:-:S11]  /*2b30*/  IADD3.X R27, PT, PT, R4, UR5, RZ, P0, !PT ;  /* 0x00000005041b7c10 */ /* 0x000fd600087fe4ff */
.L_x_316:
[----:B------:R-:W-:Y:S01]  /*2b40*/  BSSY.RECONVERGENT B2, `(.L_x_277) ;  /* 0x0000262000027945 */ /* 0x000fe20003800200 */
[----:B------:R-:W-:-:S03]  /*2b50*/  PLOP3.LUT P0, PT, P1, PT, PT, 0x80, 0x8 ;  /* 0x000000000008781c */ /* 0x000fc60000f0f070 */
[----:B------:R-:W-:Y:S10]  /*2b60*/  @P1 BRA `(.L_x_278) ;  /* 0x0000001800001947 */ /* 0x000ff40003800000 */
[----:B------:R-:W0:Y:S01]  /*2b70*/  LDCU.64 UR4, c[0x0][0x398] ;  /* 0x00007300ff0477ac */ /* 0x000e220008000a00 */
[----:B------:R-:W-:Y:S01]  /*2b80*/  BSSY.RECONVERGENT B1, `(.L_x_279) ;  /* 0x000017d000017945 */ /* 0x000fe20003800200 */
[----:B------:R-:W-:Y:S01]  /*2b90*/  IMAD.MOV.U32 R9, RZ, RZ, R18 ;  /* 0x000000ffff097224 */ /* 0x000fe200078e0012 */
[----:B------:R-:W1:Y:S01]  /*2ba0*/  LDCU.64 UR6, c[0x0][0x398] ;  /* 0x00007300ff0677ac */ /* 0x000e620008000a00 */
[----:B------:R-:W-:Y:S02]  /*2bb0*/  IMAD.MOV.U32 R8, RZ, RZ, R19 ;  /* 0x000000ffff087224 */ /* 0x000fe400078e0013 */
[----:B0-----:R-:W-:Y:S02]  /*2bc0*/  IMAD.U32 R11, RZ, RZ, UR4 ;  /* 0x00000004ff0b7e24 */ /* 0x001fe4000f8e00ff */
[----:B------:R-:W-:Y:S02]  /*2bd0*/  IMAD.U32 R10, RZ, RZ, UR5 ;  /* 0x00000005ff0a7e24 */ /* 0x000fe4000f8e00ff */
[----:B-1----:R-:W-:-:S02]  /*2be0*/  IMAD.U32 R12, RZ, RZ, UR6 ;  /* 0x00000006ff0c7e24 */ /* 0x002fc4000f8e00ff */
[----:B------:R-:W-:-:S07]  /*2bf0*/  IMAD.U32 R13, RZ, RZ, UR7 ;  /* 0x00000007ff0d7e24 */ /* 0x000fce000f8e00ff */
.L_x_300:
[C---:B------:R-:W-:Y:S01]  /*2c00*/  IMAD.SHL.U32 R3, R24.reuse, 0x4, RZ ;  /* 0x0000000418037824 */ /* 0x040fe200078e00ff */
[----:B------:R-:W-:Y:S01]  /*2c10*/  SHF.L.U64.HI R21, R24, 0x2, R25 ;  /* 0x0000000218157819 */ /* 0x000fe20000010219 */
[----:B------:R-:W-:Y:S01]  /*2c20*/  BSSY.RECONVERGENT B3, `(.L_x_280) ;  /* 0x0000041000037945 */ /* 0x000fe20003800200 */
[----:B------:R-:W-:Y:S02]  /*2c30*/  IMAD.MOV.U32 R23, RZ, RZ, R8 ;  /* 0x000000ffff177224 */ /* 0x000fe400078e0008 */
[----:B---3--:R-:W-:-:S04]  /*2c40*/  IADD3 R7, P2, PT, R12, R3, RZ ;  /* 0x000000030c077210 */ /* 0x008fc80007f5e0ff */
[----:B------:R-:W-:Y:S01]  /*2c50*/  ISETP.LT.U32.AND P1, PT, R7, R26, PT ;  /* 0x0000001a0700720c */ /* 0x000fe20003f21070 */
[----:B------:R-:W-:-:S05]  /*2c60*/  IMAD.X R6, R13, 0x1, R21, P2 ;  /* 0x000000010d067824 */ /* 0x000fca00010e0615 */
[----:B------:R-:W-:-:S04]  /*2c70*/  ISETP.LT.U32.AND.EX P1, PT, R6, R27, PT, P1 ;  /* 0x0000001b0600720c */ /* 0x000fc80003f21110 */
[CC--:B------:R-:W-:Y:S02]  /*2c80*/  SEL R14, R7.reuse, R26.reuse, P1 ;  /* 0x0000001a070e7207 */ /* 0x0c0fe40000800000 */
[----:B------:R-:W-:Y:S02]  /*2c90*/  SEL R15, R6, R27, P1 ;  /* 0x0000001b060f7207 */ /* 0x000fe40000800000 */
[----:B------:R-:W-:Y:S01]  /*2ca0*/  IADD3 R5, P3, PT, R14, R3, RZ ;  /* 0x000000030e057210 */ /* 0x000fe20007f7e0ff */
[----:B------:R-:W-:Y:S01]  /*2cb0*/  IMAD.MOV.U32 R20, RZ, RZ, R14 ;  /* 0x000000ffff147224 */ /* 0x000fe200078e000e */
[-C--:B------:R-:W-:Y:S02]  /*2cc0*/  ISETP.GE.U32.AND P1, PT, R7, R26.reuse, PT ;  /* 0x0000001a0700720c */ /* 0x080fe40003f26070 */
[----:B------:R-:W-:Y:S01]  /*2cd0*/  ISETP.LT.U32.AND P2, PT, R5, R26, PT ;  /* 0x0000001a0500720c */ /* 0x000fe20003f41070 */
[----:B------:R-:W-:Y:S01]  /*2ce0*/  IMAD.X R0, R15, 0x1, R21, P3 ;  /* 0x000000010f007824 */ /* 0x000fe200018e0615 */
[----:B------:R-:W-:-:S02]  /*2cf0*/  IADD3 R4, P3, PT, R3, R11, RZ ;  /* 0x0000000b03047210 */ /* 0x000fc40007f7e0ff */
[-C--:B------:R-:W-:Y:S02]  /*2d00*/  ISETP.GE.U32.AND.EX P1, PT, R6, R27.reuse, PT, P1 ;  /* 0x0000001b0600720c */ /* 0x080fe40003f26110 */
[-C--:B------:R-:W-:Y:S01]  /*2d10*/  ISETP.LT.U32.AND.EX P2, PT, R0, R27.reuse, PT, P2 ;  /* 0x0000001b0000720c */ /* 0x080fe20003f41120 */
[----:B------:R-:W-:Y:S01]  /*2d20*/  IMAD.X R2, R21, 0x1, R10, P3 ;  /* 0x0000000115027824 */ /* 0x000fe200018e060a */
[----:B------:R-:W-:Y:S01]  /*2d30*/  ISETP.EQ.U32.AND P3, PT, R12, R14, PT ;  /* 0x0000000e0c00720c */ /* 0x000fe20003f62070 */
[----:B------:R-:W-:Y:S01]  /*2d40*/  IMAD.MOV.U32 R21, RZ, RZ, R15 ;  /* 0x000000ffff157224 */ /* 0x000fe200078e000f */
[----:B------:R-:W-:Y:S02]  /*2d50*/  SEL R5, R5, R26, P2 ;  /* 0x0000001a05057207 */ /* 0x000fe40001000000 */
[----:B------:R-:W-:Y:S01]  /*2d60*/  SEL R3, R0, R27, P2 ;  /* 0x0000001b00037207 */ /* 0x000fe20001000000 */
[----:B------:R-:W-:Y:S01]  /*2d70*/  IMAD.MOV.U32 R0, RZ, RZ, R9 ;  /* 0x000000ffff007224 */ /* 0x000fe200078e0009 */
[----:B------:R-:W-:-:S02]  /*2d80*/  ISETP.NE.U32.AND P2, PT, R14, R5, PT ;  /* 0x000000050e00720c */ /* 0x000fc40003f45070 */
[----:B------:R-:W-:Y:S02]  /*2d90*/  SEL R30, R4, R26, !P1 ;  /* 0x0000001a041e7207 */ /* 0x000fe40004800000 */
[----:B------:R-:W-:Y:S02]  /*2da0*/  ISETP.NE.AND.EX P2, PT, R15, R3, PT, P2 ;  /* 0x000000030f00720c */ /* 0x000fe40003f45320 */
[----:B------:R-:W-:Y:S02]  /*2db0*/  SEL R31, R2, R27, !P1 ;  /* 0x0000001b021f7207 */ /* 0x000fe40004800000 */
[----:B------:R-:W-:-:S13]  /*2dc0*/  ISETP.EQ.OR.EX P1, PT, R13, R15, !P2, P3 ;  /* 0x0000000f0d00720c */ /* 0x000fda0005722730 */
[----:B------:R-:W-:Y:S05]  /*2dd0*/  @P1 BRA `(.L_x_281) ;  /* 0x0000000000941947 */ /* 0x000fea0003800000 */
[--C-:B------:R-:W-:Y:S02]  /*2de0*/  IMAD.MOV.U32 R20, RZ, RZ, R14.reuse ;  /* 0x000000ffff147224 */ /* 0x100fe400078e000e */
[--C-:B------:R-:W-:Y:S02]  /*2df0*/  IMAD.MOV.U32 R21, RZ, RZ, R15.reuse ;  /* 0x000000ffff157224 */ /* 0x100fe400078e000f */
[----:B------:R-:W-:Y:S02]  /*2e00*/  IMAD.MOV.U32 R32, RZ, RZ, R14 ;  /* 0x000000ffff207224 */ /* 0x000fe400078e000e */
[----:B------:R-:W-:Y:S02]  /*2e10*/  IMAD.MOV.U32 R34, RZ, RZ, R15 ;  /* 0x000000ffff227224 */ /* 0x000fe400078e000f */
[----:B------:R-:W-:Y:S02]  /*2e20*/  IMAD.MOV.U32 R33, RZ, RZ, R12 ;  /* 0x000000ffff217224 */ /* 0x000fe400078e000c */
[----:B------:R-:W-:-:S02]  /*2e30*/  IMAD.MOV.U32 R35, RZ, RZ, R13 ;  /* 0x000000ffff237224 */ /* 0x000fc400078e000d */
[----:B------:R-:W-:Y:S02]  /*2e40*/  IMAD.MOV.U32 R0, RZ, RZ, R9 ;  /* 0x000000ffff007224 */ /* 0x000fe400078e0009 */
[----:B------:R-:W-:-:S07]  /*2e50*/  IMAD.MOV.U32 R23, RZ, RZ, R8 ;  /* 0x000000ffff177224 */ /* 0x000fce00078e0008 */
.L_x_285:
[----:B------:R-:W2:Y:S04]  /*2e60*/  LDG.E R37, desc[UR36][R20.64] ;  /* 0x0000002414257981 */ /* 0x000ea8000c1e1900 */
[----:B------:R-:W2:Y:S01]  /*2e70*/  LDG.E R36, desc[UR36][R12.64] ;  /* 0x000000240c247981 */ /* 0x000ea2000c1e1900 */
[----:B------:R-:W-:Y:S01]  /*2e80*/  BSSY.RECONVERGENT B4, `(.L_x_282) ;  /* 0x0000013000047945 */ /* 0x000fe20003800200 */
[----:B------:R-:W-:Y:S01]  /*2e90*/  IMAD.MOV.U32 R22, RZ, RZ, R0 ;  /* 0x000000ffff167224 */ /* 0x000fe200078e0000 */
[----:B--2---:R-:W-:-:S13]  /*2ea0*/  ISETP.GT.U32.AND P1, PT, R37, R36, PT ;  /* 0x000000242500720c */ /* 0x004fda0003f24070 */
[----:B------:R-:W-:Y:S05]  /*2eb0*/  @P1 BRA `(.L_x_283) ;  /* 0x0000000000201947 */ /* 0x000fea0003800000 */
[----:B------:R0:W-:Y:S01]  /*2ec0*/  ST.E desc[UR36][R22.64], R36 ;  /* 0x0000002416007985 */ /* 0x0001e2000c101924 */
[----:B------:R-:W-:Y:S02]  /*2ed0*/  IADD3 R33, P1, PT, R33, 0x4, RZ ;  /* 0x0000000421217810 */ /* 0x000fe40007f3e0ff */
[----:B------:R-:W-:Y:S02]  /*2ee0*/  IADD3 R11, P3, PT, R11, 0x4, RZ ;  /* 0x000000040b0b7810 */ /* 0x000fe40007f7e0ff */
[----:B------:R-:W-:Y:S01]  /*2ef0*/  IADD3 R12, P2, PT, R12, 0x4, RZ ;  /* 0x000000040c0c7810 */ /* 0x000fe20007f5e0ff */
[----:B------:R-:W-:Y:S02]  /*2f00*/  IMAD.X R35, RZ, RZ, R35, P1 ;  /* 0x000000ffff237224 */ /* 0x000fe400008e0623 */
[----:B------:R-:W-:Y:S02]  /*2f10*/  IMAD.X R10, RZ, RZ, R10, P3 ;  /* 0x000000ffff0a7224 */ /* 0x000fe400018e060a */
[----:B------:R-:W-:Y:S01]  /*2f20*/  IMAD.X R13, RZ, RZ, R13, P2 ;  /* 0x000000ffff0d7224 */ /* 0x000fe200010e060d */
[----:B------:R-:W-:Y:S07]  /*2f30*/  BRA `(.L_x_284) ;  /* 0x00000000001c7947 */ /* 0x000fee0003800000 */
.L_x_283:
[----:B------:R1:W-:Y:S01]  /*2f40*/  ST.E desc[UR36][R22.64], R37 ;  /* 0x0000002516007985 */ /* 0x0003e2000c101924 */
[----:B------:R-:W-:Y:S02]  /*2f50*/  IADD3 R32, P1, PT, R32, 0x4, RZ ;  /* 0x0000000420207810 */ /* 0x000fe40007f3e0ff */
[----:B------:R-:W-:Y:S02]  /*2f60*/  IADD3 R30, P3, PT, R30, 0x4, RZ ;  /* 0x000000041e1e7810 */ /* 0x000fe40007f7e0ff */
[----:B------:R-:W-:Y:S01]  /*2f70*/  IADD3 R20, P2, PT, R20, 0x4, RZ ;  /* 0x0000000414147810 */ /* 0x000fe20007f5e0ff */
[----:B------:R-:W-:Y:S02]  /*2f80*/  IMAD.X R34, RZ, RZ, R34, P1 ;  /* 0x000000ffff227224 */ /* 0x000fe400008e0622 */
[----:B------:R-:W-:Y:S02]  /*2f90*/  IMAD.X R31, RZ, RZ, R31, P3 ;  /* 0x000000ffff1f7224 */ /* 0x000fe400018e061f */
[----:B------:R-:W-:-:S08]  /*2fa0*/  IMAD.X R21, RZ, RZ, R21, P2 ;  /* 0x000000ffff157224 */ /* 0x000fd000010e0615 */
.L_x_284:
[----:B------:R-:W-:Y:S05]  /*2fb0*/  BSYNC.RECONVERGENT B4 ;  /* 0x0000000000047941 */ /* 0x000fea0003800200 */
.L_x_282:
[----:B------:R-:W-:Y:S02]  /*2fc0*/  ISETP.NE.U32.AND P1, PT, R32, R5, PT ;  /* 0x000000052000720c */ /* 0x000fe40003f25070 */
[----:B------:R-:W-:Y:S02]  /*2fd0*/  ISETP.NE.U32.AND P2, PT, R33, R14, PT ;  /* 0x0000000e2100720c */ /* 0x000fe40003f45070 */
[----:B------:R-:W-:Y:S02]  /*2fe0*/  ISETP.NE.AND.EX P1, PT, R34, R3, PT, P1 ;  /* 0x000000032200720c */ /* 0x000fe40003f25310 */
[----:B------:R-:W-:Y:S02]  /*2ff0*/  ISETP.NE.AND.EX P2, PT, R35, R15, PT, P2 ;  /* 0x0000000f2300720c */ /* 0x000fe40003f45320 */
[----:B------:R-:W-:-:S05]  /*3000*/  IADD3 R0, P3, PT, R22, 0x4, RZ ;  /* 0x0000000416007810 */ /* 0x000fca0007f7e0ff */
[----:B01----:R-:W-:-:S06]  /*3010*/  IMAD.X R23, RZ, RZ, R23, P3 ;  /* 0x000000ffff177224 */ /* 0x003fcc00018e0617 */
[----:B------:R-:W-:Y:S05]  /*3020*/  @P1 BRA P2, `(.L_x_285) ;  /* 0xfffffffc008c1947 */ /* 0x000fea000103ffff */
.L_x_281:
[----:B------:R-:W-:Y:S05]  /*3030*/  BSYNC.RECONVERGENT B3 ;  /* 0x0000000000037941 */ /* 0x000fea0003800200 */
.L_x_280:
[----:B------:R-:W-:Y:S01]  /*3040*/  ISETP.GE.U32.AND P1, PT, R7, R26, PT ;  /* 0x0000001a0700720c */ /* 0x000fe20003f26070 */
[----:B------:R-:W-:Y:S03]  /*3050*/  BSSY.RECONVERGENT B3, `(.L_x_286) ;  /* 0x000008c000037945 */ /* 0x000fe60003800200 */
[----:B------:R-:W-:-:S04]  /*3060*/  ISETP.GE.U32.AND.EX P2, PT, R6, R27, PT, P1 ;  /* 0x0000001b0600720c */ /* 0x000fc80003f46110 */
[----:B------:R-:W-:Y:S02]  /*3070*/  SEL R14, R4, R26, !P2 ;  /* 0x0000001a040e7207 */ /* 0x000fe40005000000 */
[----:B------:R-:W-:Y:S02]  /*3080*/  SEL R5, R2, R27, !P2 ;  /* 0x0000001b02057207 */ /* 0x000fe40005000000 */
[----:B------:R-:W-:-:S05]  /*3090*/  IADD3 R3, P2, PT, -R11, R14, RZ ;  /* 0x0000000e0b037210 */ /* 0x000fca0007f5e1ff */
[----:B------:R-:W-:-:S05]  /*30a0*/  IMAD.X R14, R5, 0x1, ~R10, P2 ;  /* 0x00000001050e7824 */ /* 0x000fca00010e0e0a */
[--C-:B------:R-:W-:Y:S02]  /*30b0*/  SHF.R.S64 R5, R3, 0x2, R14.reuse ;  /* 0x0000000203057819 */ /* 0x100fe4000000100e */
[----:B------:R-:W-:Y:S02]  /*30c0*/  SHF.R.S32.HI R15, RZ, 0x2, R14 ;  /* 0x00000002ff0f7819 */ /* 0x000fe4000001140e */
[----:B------:R-:W-:-:S04]  /*30d0*/  ISETP.GE.U32.AND P2, PT, R5, 0x1, PT ;  /* 0x000000010500780c */ /* 0x000fc80003f46070 */
[----:B------:R-:W-:-:S13]  /*30e0*/  ISETP.GE.AND.EX P2, PT, R15, RZ, PT, P2 ;  /* 0x000000ff0f00720c */ /* 0x000fda0003f46320 */
[----:B------:R-:W-:Y:S05]  /*30f0*/  @!P2 BRA `(.L_x_287) ;  /* 0x000000080004a947 */ /* 0x000fea0003800000 */
[----:B------:R-:W-:Y:S01]  /*3100*/  ISETP.GE.U32.AND P2, PT, R5, 0x10, PT ;  /* 0x000000100500780c */ /* 0x000fe20003f46070 */
[----:B------:R-:W-:Y:S01]  /*3110*/  IMAD.MOV.U32 R22, RZ, RZ, R0 ;  /* 0x000000ffff167224 */ /* 0x000fe200078e0000 */
[----:B------:R-:W-:Y:S01]  /*3120*/  BSSY.RECONVERGENT B4, `(.L_x_288) ;  /* 0x0000037000047945 */ /* 0x000fe20003800200 */
[----:B------:R-:W-:Y:S01]  /*3130*/  IMAD.MOV.U32 R11, RZ, RZ, R23 ;  /* 0x000000ffff0b7224 */ /* 0x000fe200078e0017 */
[----:B------:R-:W-:Y:S01]  /*3140*/  ISETP.GE.U32.AND.EX P2, PT, R15, RZ, PT, P2 ;  /* 0x000000ff0f00720c */ /* 0x000fe20003f46120 */
[----:B------:R-:W-:-:S12]  /*3150*/  IMAD.MOV.U32 R10, RZ, RZ, R22 ;  /* 0x000000ffff0a7224 */ /* 0x000fd800078e0016 */
[----:B------:R-:W-:Y:S05]  /*3160*/  @!P2 BRA `(.L_x_289) ;  /* 0x0000000000c8a947 */ /* 0x000fea0003800000 */
[----:B------:R-:W-:Y:S01]  /*3170*/  IMAD.MOV.U32 R10, RZ, RZ, R22 ;  /* 0x000000ffff0a7224 */ /* 0x000fe200078e0016 */
[----:B------:R-:W-:Y:S01]  /*3180*/  LOP3.LUT R15, R15, 0x7fffffff, RZ, 0xc0, !PT ;  /* 0x7fffffff0f0f7812 */ /* 0x000fe200078ec0ff */
[----:B------:R-:W-:Y:S01]  /*3190*/  IMAD.MOV.U32 R11, RZ, RZ, R23 ;  /* 0x000000ffff0b7224 */ /* 0x000fe200078e0017 */
[----:B------:R-:W-:Y:S02]  /*31a0*/  LOP3.LUT R22, R5, 0xfffffff0, RZ, 0xc0, !PT ;  /* 0xfffffff005167812 */ /* 0x000fe400078ec0ff */
[----:B------:R-:W-:-:S07]  /*31b0*/  CS2R R32, SRZ ;  /* 0x0000000000207805 */ /* 0x000fce000001ff00 */
.L_x_290:
[----:B------:R-:W2:Y:S04]  /*31c0*/  LDG.E R35, desc[UR36][R12.64] ;  /* 0x000000240c237981 */ /* 0x000ea8000c1e1900 */
[----:B--2---:R0:W-:Y:S04]  /*31d0*/  ST.E desc[UR36][R10.64], R35 ;  /* 0x000000230a007985 */ /* 0x0041e8000c101924 */
[----:B------:R-:W2:Y:S04]  /*31e0*/  LDG.E R37, desc[UR36][R12.64+0x4] ;  /* 0x000004240c257981 */ /* 0x000ea8000c1e1900 */
[----:B--2---:R1:W-:Y:S04]  /*31f0*/  ST.E desc[UR36][R10.64+0x4], R37 ;  /* 0x000004250a007985 */ /* 0x0043e8000c101924 */
[----:B------:R-:W2:Y:S04]  /*3200*/  LDG.E R34, desc[UR36][R12.64+0x8] ;  /* 0x000008240c227981 */ /* 0x000ea8000c1e1900 */
[----:B--2---:R-:W-:Y:S04]  /*3210*/  ST.E desc[UR36][R10.64+0x8], R34 ;  /* 0x000008220a007985 */ /* 0x004fe8000c101924 */
[----:B------:R-:W2:Y:S04]  /*3220*/  LDG.E R36, desc[UR36][R12.64+0xc] ;  /* 0x00000c240c247981 */ /* 0x000ea8000c1e1900 */
[----:B--2---:R-:W-:Y:S04]  /*3230*/  ST.E desc[UR36][R10.64+0xc], R36 ;  /* 0x00000c240a007985 */ /* 0x004fe8000c101924 */
[----:B0-----:R-:W2:Y:S04]  /*3240*/  LDG.E R35, desc[UR36][R12.64+0x10] ;  /* 0x000010240c237981 */ /* 0x001ea8000c1e1900 */
[----:B--2---:R0:W-:Y:S04]  /*3250*/  ST.E desc[UR36][R10.64+0x10], R35 ;  /* 0x000010230a007985 */ /* 0x0041e8000c101924 */
[----:B-1----:R-:W2:Y:S04]  /*3260*/  LDG.E R37, desc[UR36][R12.64+0x14] ;  /* 0x000014240c257981 */ /* 0x002ea8000c1e1900 */
[----:B--2---:R1:W-:Y:S04]  /*3270*/  ST.E desc[UR36][R10.64+0x14], R37 ;  /* 0x000014250a007985 */ /* 0x0043e8000c101924 */
[----:B0-----:R-:W2:Y:S04]  /*3280*/  LDG.E R35, desc[UR36][R12.64+0x18] ;  /* 0x000018240c237981 */ /* 0x001ea8000c1e1900 */
[----:B--2---:R0:W-:Y:S04]  /*3290*/  ST.E desc[UR36][R10.64+0x18], R35 ;  /* 0x000018230a007985 */ /* 0x0041e8000c101924 */
[----:B-1----:R-:W2:Y:S04]  /*32a0*/  LDG.E R37, desc[UR36][R12.64+0x1c] ;  /* 0x00001c240c257981 */ /* 0x002ea8000c1e1900 */
        /* <DEDUP_REMOVED lines=10> */
[----:B--2---:R-:W-:Y:S04]  /*3350*/  ST.E desc[UR36][R10.64+0x30], R35 ;  /* 0x000030230a007985 */ /* 0x004fe8000c101924 */
[----:B-1----:R-:W2:Y:S04]  /*3360*/  LDG.E R37, desc[UR36][R12.64+0x34] ;  /* 0x000034240c257981 */ /* 0x002ea8000c1e1900 */
[----:B--2---:R-:W-:Y:S04]  /*3370*/  ST.E desc[UR36][R10.64+0x34], R37 ;  /* 0x000034250a007985 */ /* 0x004fe8000c101924 */
[----:B------:R-:W2:Y:S01]  /*3380*/  LDG.E R34, desc[UR36][R12.64+0x38] ;  /* 0x000038240c227981 */ /* 0x000ea2000c1e1900 */
[----:B------:R-:W-:-:S05]  /*3390*/  IADD3 R33, P2, PT, R33, 0x10, RZ ;  /* 0x0000001021217810 */ /* 0x000fca0007f5e0ff */
[----:B------:R-:W-:Y:S01]  /*33a0*/  IMAD.X R32, RZ, RZ, R32, P2 ;  /* 0x000000ffff207224 */ /* 0x000fe200010e0620 */
[----:B------:R-:W-:Y:S01]  /*33b0*/  ISETP.NE.U32.AND P2, PT, R33, R22, PT ;  /* 0x000000162100720c */ /* 0x000fe20003f45070 */
[----:B--2---:R0:W-:Y:S04]  /*33c0*/  ST.E desc[UR36][R10.64+0x38], R34 ;  /* 0x000038220a007985 */ /* 0x0041e8000c101924 */
[----:B------:R1:W2:Y:S01]  /*33d0*/  LDG.E R36, desc[UR36][R12.64+0x3c] ;  /* 0x00003c240c247981 */ /* 0x0002a2000c1e1900 */
[----:B------:R-:W-:Y:S02]  /*33e0*/  ISETP.NE.AND.EX P2, PT, R32, R15, PT, P2 ;  /* 0x0000000f2000720c */ /* 0x000fe40003f45320 */
[----:B0-----:R-:W-:-:S05]  /*33f0*/  IADD3 R34, P3, PT, R12, 0x40, RZ ;  /* 0x000000400c227810 */ /* 0x001fca0007f7e0ff */
[----:B-1----:R-:W-:Y:S01]  /*3400*/  IMAD.MOV.U32 R12, RZ, RZ, R34 ;  /* 0x000000ffff0c7224 */ /* 0x002fe200078e0022 */
[----:B--2---:R0:W-:Y:S02]  /*3410*/  ST.E desc[UR36][R10.64+0x3c], R36 ;  /* 0x00003c240a007985 */ /* 0x0041e4000c101924 */
[----:B0-----:R-:W-:Y:S01]  /*3420*/  IMAD.X R36, RZ, RZ, R13, P3 ;  /* 0x000000ffff247224 */ /* 0x001fe200018e060d */
[----:B------:R-:W-:-:S03]  /*3430*/  IADD3 R35, P3, PT, R10, 0x40, RZ ;  /* 0x000000400a237810 */ /* 0x000fc60007f7e0ff */
[----:B------:R-:W-:Y:S02]  /*3440*/  IMAD.MOV.U32 R13, RZ, RZ, R36 ;  /* 0x000000ffff0d7224 */ /* 0x000fe400078e0024 */
[----:B------:R-:W-:Y:S02]  /*3450*/  IMAD.X R37, RZ, RZ, R11, P3 ;  /* 0x000000ffff257224 */ /* 0x000fe400018e060b */
[----:B------:R-:W-:Y:S02]  /*3460*/  IMAD.MOV.U32 R10, RZ, RZ, R35 ;  /* 0x000000ffff0a7224 */ /* 0x000fe400078e0023 */
[----:B------:R-:W-:Y:S01]  /*3470*/  IMAD.MOV.U32 R11, RZ, RZ, R37 ;  /* 0x000000ffff0b7224 */ /* 0x000fe200078e0025 */
[----:B------:R-:W-:Y:S06]  /*3480*/  @P2 BRA `(.L_x_290) ;  /* 0xfffffffc004c2947 */ /* 0x000fec000383ffff */
.L_x_289:
[----:B------:R-:W-:Y:S05]  /*3490*/  BSYNC.RECONVERGENT B4 ;  /* 0x0000000000047941 */ /* 0x000fea0003800200 */
.L_x_288:
[----:B------:R-:W-:-:S04]  /*34a0*/  LOP3.LUT R15, R5, 0xf, RZ, 0xc0, !PT ;  /* 0x0000000f050f7812 */ /* 0x000fc800078ec0ff */
[----:B------:R-:W-:-:S04]  /*34b0*/  ISETP.NE.U32.AND P2, PT, R15, RZ, PT ;  /* 0x000000ff0f00720c */ /* 0x000fc80003f45070 */
[----:B------:R-:W-:-:S13]  /*34c0*/  ISETP.NE.AND.EX P2, PT, RZ, RZ, PT, P2 ;  /* 0x000000ffff00720c */ /* 0x000fda0003f45320 */
[----:B------:R-:W-:Y:S05]  /*34d0*/  @!P2 BRA `(.L_x_287) ;  /* 0x00000004000ca947 */ /* 0x000fea0003800000 */
[----:B------:R-:W-:Y:S01]  /*34e0*/  ISETP.GE.U32.AND P2, PT, R15, 0x8, PT ;  /* 0x000000080f00780c */ /* 0x000fe20003f46070 */
[----:B------:R-:W-:Y:S01]  /*34f0*/  BSSY.RECONVERGENT B4, `(.L_x_291) ;  /* 0x000001e000047945 */ /* 0x000fe20003800200 */
[----:B------:R-:W-:Y:S02]  /*3500*/  LOP3.LUT R34, R5, 0x7, RZ, 0xc0, !PT ;  /* 0x0000000705227812 */ /* 0x000fe400078ec0ff */
[----:B------:R-:W-:Y:S02]  /*3510*/  ISETP.GE.U32.AND.EX P2, PT, RZ, RZ, PT, P2 ;  /* 0x000000ffff00720c */ /* 0x000fe40003f46120 */
[----:B------:R-:W-:-:S04]  /*3520*/  ISETP.NE.U32.AND P3, PT, R34, RZ, PT ;  /* 0x000000ff2200720c */ /* 0x000fc80003f65070 */
[----:B------:R-:W-:-:S07]  /*3530*/  ISETP.NE.AND.EX P3, PT, RZ, RZ, PT, P3 ;  /* 0x000000ffff00720c */ /* 0x000fce0003f65330 */
[----:B------:R-:W-:Y:S06]  /*3540*/  @!P2 BRA `(.L_x_292) ;  /* 0x000000000060a947 */ /* 0x000fec0003800000 */
[----:B------:R-:W2:Y:S04]  /*3550*/  LDG.E R15, desc[UR36][R12.64] ;  /* 0x000000240c0f7981 */ /* 0x000ea8000c1e1900 */
[----:B--2---:R0:W-:Y:S04]  /*3560*/  ST.E desc[UR36][R10.64], R15 ;  /* 0x0000000f0a007985 */ /* 0x0041e8000c101924 */
[----:B------:R-:W2:Y:S04]  /*3570*/  LDG.E R33, desc[UR36][R12.64+0x4] ;  /* 0x000004240c217981 */ /* 0x000ea8000c1e1900 */
[----:B--2---:R-:W-:Y:S04]  /*3580*/  ST.E desc[UR36][R10.64+0x4], R33 ;  /* 0x000004210a007985 */ /* 0x004fe8000c101924 */
[----:B------:R-:W2:Y:S04]  /*3590*/  LDG.E R35, desc[UR36][R12.64+0x8] ;  /* 0x000008240c237981 */ /* 0x000ea8000c1e1900 */
[----:B--2---:R1:W-:Y:S04]  /*35a0*/  ST.E desc[UR36][R10.64+0x8], R35 ;  /* 0x000008230a007985 */ /* 0x0043e8000c101924 */
[----:B------:R-:W2:Y:S04]  /*35b0*/  LDG.E R37, desc[UR36][R12.64+0xc] ;  /* 0x00000c240c257981 */ /* 0x000ea8000c1e1900 */
[----:B--2---:R-:W-:Y:S04]  /*35c0*/  ST.E desc[UR36][R10.64+0xc], R37 ;  /* 0x00000c250a007985 */ /* 0x004fe8000c101924 */
[----:B------:R-:W2:Y:S04]  /*35d0*/  LDG.E R22, desc[UR36][R12.64+0x10] ;  /* 0x000010240c167981 */ /* 0x000ea8000c1e1900 */
[----:B--2---:R-:W-:Y:S04]  /*35e0*/  ST.E desc[UR36][R10.64+0x10], R22 ;  /* 0x000010160a007985 */ /* 0x004fe8000c101924 */
[----:B------:R-:W2:Y:S04]  /*35f0*/  LDG.E R32, desc[UR36][R12.64+0x14] ;  /* 0x000014240c207981 */ /* 0x000ea8000c1e1900 */
[----:B--2---:R-:W-:Y:S04]  /*3600*/  ST.E desc[UR36][R10.64+0x14], R32 ;  /* 0x000014200a007985 */ /* 0x004fe8000c101924 */
[----:B0-----:R-:W2:Y:S01]  /*3610*/  LDG.E R15, desc[UR36][R12.64+0x18] ;  /* 0x000018240c0f7981 */ /* 0x001ea2000c1e1900 */
[----:B-1----:R-:W-:-:S03]  /*3620*/  IADD3 R35, P4, PT, R10, 0x20, RZ ;  /* 0x000000200a237810 */ /* 0x002fc60007f9e0ff */
[----:B--2---:R0:W-:Y:S04]  /*3630*/  ST.E desc[UR36][R10.64+0x18], R15 ;  /* 0x0000180f0a007985 */ /* 0x0041e8000c101924 */
[----:B------:R1:W2:Y:S01]  /*3640*/  LDG.E R33, desc[UR36][R12.64+0x1c] ;  /* 0x00001c240c217981 */ /* 0x0002a2000c1e1900 */
[----:B------:R-:W-:Y:S01]  /*3650*/  IMAD.X R36, RZ, RZ, R11, P4 ;  /* 0x000000ffff247224 */ /* 0x000fe200020e060b */
[----:B0-----:R-:W-:-:S05]  /*3660*/  IADD3 R15, P2, PT, R12, 0x20, RZ ;  /* 0x000000200c0f7810 */ /* 0x001fca0007f5e0ff */
[----:B------:R-:W-:Y:S02]  /*3670*/  IMAD.X R37, RZ, RZ, R13, P2 ;  /* 0x000000ffff257224 */ /* 0x000fe400010e060d */
[----:B-1----:R-:W-:Y:S02]  /*3680*/  IMAD.MOV.U32 R12, RZ, RZ, R15 ;  /* 0x000000ffff0c7224 */ /* 0x002fe400078e000f */
[----:B------:R-:W-:Y:S01]  /*3690*/  IMAD.MOV.U32 R13, RZ, RZ, R37 ;  /* 0x000000ffff0d7224 */ /* 0x000fe200078e0025 */
[----:B--2---:R0:W-:Y:S02]  /*36a0*/  ST.E desc[UR36][R10.64+0x1c], R33 ;  /* 0x00001c210a007985 */ /* 0x0041e4000c101924 */
[----:B0-----:R-:W-:Y:S02]  /*36b0*/  IMAD.MOV.U32 R10, RZ, RZ, R35 ;  /* 0x000000ffff0a7224 */ /* 0x001fe400078e0023 */
[----:B------:R-:W-:-:S07]  /*36c0*/  IMAD.MOV.U32 R11, RZ, RZ, R36 ;  /* 0x000000ffff0b7224 */ /* 0x000fce00078e0024 */
.L_x_292:
[----:B------:R-:W-:Y:S05]  /*36d0*/  BSYNC.RECONVERGENT B4 ;  /* 0x0000000000047941 */ /* 0x000fea0003800200 */
.L_x_291:
[----:B------:R-:W-:Y:S05]  /*36e0*/  @!P3 BRA `(.L_x_287) ;  /* 0x000000000088b947 */ /* 0x000fea0003800000 */
[----:B------:R-:W-:-:S04]  /*36f0*/  ISETP.GE.U32.AND P2, PT, R34, 0x4, PT ;  /* 0x000000042200780c */ /* 0x000fc80003f46070 */
[----:B------:R-:W-:-:S13]  /*3700*/  ISETP.GE.U32.AND.EX P2, PT, RZ, RZ, PT, P2 ;  /* 0x000000ffff00720c */ /* 0x000fda0003f46120 */
[----:B------:R-:W2:Y:S04]  /*3710*/  @P2 LDG.E R15, desc[UR36][R12.64] ;  /* 0x000000240c0f2981 */ /* 0x000ea8000c1e1900 */
[----:B--2---:R0:W-:Y:S04]  /*3720*/  @P2 ST.E desc[UR36][R10.64], R15 ;  /* 0x0000000f0a002985 */ /* 0x0041e8000c101924 */
[----:B------:R-:W2:Y:S04]  /*3730*/  @P2 LDG.E R33, desc[UR36][R12.64+0x4] ;  /* 0x000004240c212981 */ /* 0x000ea8000c1e1900 */
[----:B--2---:R-:W-:Y:S04]  /*3740*/  @P2 ST.E desc[UR36][R10.64+0x4], R33 ;  /* 0x000004210a002985 */ /* 0x004fe8000c101924 */
[----:B------:R-:W2:Y:S01]  /*3750*/  @P2 LDG.E R35, desc[UR36][R12.64+0x8] ;  /* 0x000008240c232981 */ /* 0x000ea2000c1e1900 */
[----:B------:R-:W-:-:S04]  /*3760*/  LOP3.LUT R34, R5, 0x3, RZ, 0xc0, !PT ;  /* 0x0000000305227812 */ /* 0x000fc800078ec0ff */
[----:B------:R-:W-:-:S04]  /*3770*/  ISETP.NE.U32.AND P3, PT, R34, RZ, PT ;  /* 0x000000ff2200720c */ /* 0x000fc80003f65070 */
[----:B------:R-:W-:Y:S01]  /*3780*/  ISETP.NE.AND.EX P3, PT, RZ, RZ, PT, P3 ;  /* 0x000000ffff00720c */ /* 0x000fe20003f65330 */
[----:B--2---:R-:W-:Y:S04]  /*3790*/  @P2 ST.E desc[UR36][R10.64+0x8], R35 ;  /* 0x000008230a002985 */ /* 0x004fe8000c101924 */
[----:B------:R1:W2:Y:S01]  /*37a0*/  @P2 LDG.E R37, desc[UR36][R12.64+0xc] ;  /* 0x00000c240c252981 */ /* 0x0002a2000c1e1900 */
[----:B------:R-:W-:Y:S02]  /*37b0*/  @P2 IADD3 R32, P4, PT, R12, 0x10, RZ ;  /* 0x000000100c202810 */ /* 0x000fe40007f9e0ff */
[----:B------:R-:W-:-:S03]  /*37c0*/  @P2 IADD3 R5, P5, PT, R10, 0x10, RZ ;  /* 0x000000100a052810 */ /* 0x000fc60007fbe0ff */
[----:B0-----:R-:W-:Y:S02]  /*37d0*/  @P2 IMAD.X R15, RZ, RZ, R13, P4 ;  /* 0x000000ffff0f2224 */ /* 0x001fe400020e060d */
[----:B------:R-:W-:Y:S02]  /*37e0*/  @P2 IMAD.X R22, RZ, RZ, R11, P5 ;  /* 0x000000ffff162224 */ /* 0x000fe400028e060b */
[----:B-1----:R-:W-:Y:S02]  /*37f0*/  @P2 IMAD.MOV.U32 R12, RZ, RZ, R32 ;  /* 0x000000ffff0c2224 */ /* 0x002fe400078e0020 */
[----:B------:R-:W-:Y:S01]  /*3800*/  @P2 IMAD.MOV.U32 R13, RZ, RZ, R15 ;  /* 0x000000ffff0d2224 */ /* 0x000fe200078e000f */
[----:B--2---:R0:W-:Y:S02]  /*3810*/  @P2 ST.E desc[UR36][R10.64+0xc], R37 ;  /* 0x00000c250a002985 */ /* 0x0041e4000c101924 */
[----:B0-----:R-:W-:Y:S02]  /*3820*/  @P2 IMAD.MOV.U32 R10, RZ, RZ, R5 ;  /* 0x000000ffff0a2224 */ /* 0x001fe400078e0005 */
[----:B------:R-:W-:Y:S01]  /*3830*/  @P2 IMAD.MOV.U32 R11, RZ, RZ, R22 ;  /* 0x000000ffff0b2224 */ /* 0x000fe200078e0016 */
[----:B------:R-:W-:Y:S06]  /*3840*/  @!P3 BRA `(.L_x_287) ;  /* 0x000000000030b947 */ /* 0x000fec0003800000 */
[----:B------:R-:W2:Y:S01]  /*3850*/  LDG.E R5, desc[UR36][R12.64] ;  /* 0x000000240c057981 */ /* 0x000ea2000c1e1900 */
[----:B------:R-:W-:-:S04]  /*3860*/  ISETP.NE.U32.AND P2, PT, R34, 0x1, PT ;  /* 0x000000012200780c */ /* 0x000fc80003f45070 */
[----:B------:R-:W-:Y:S01]  /*3870*/  ISETP.NE.AND.EX P2, PT, RZ, RZ, PT, P2 ;  /* 0x000000ffff00720c */ /* 0x000fe20003f45320 */
[----:B--2---:R0:W-:-:S12]  /*3880*/  ST.E desc[UR36][R10.64], R5 ;  /* 0x000000050a007985 */ /* 0x0041d8000c101924 */
[----:B------:R-:W-:Y:S05]  /*3890*/  @!P2 BRA `(.L_x_287) ;  /* 0x00000000001ca947 */ /* 0x000fea0003800000 */
[----:B0-----:R-:W2:Y:S01]  /*38a0*/  LDG.E R5, desc[UR36][R12.64+0x4] ;  /* 0x000004240c057981 */ /* 0x001ea2000c1e1900 */
[----:B------:R-:W-:-:S04]  /*38b0*/  ISETP.NE.U32.AND P2, PT, R34, 0x2, PT ;  /* 0x000000022200780c */ /* 0x000fc80003f45070 */
[----:B------:R-:W-:Y:S01]  /*38c0*/  ISETP.NE.AND.EX P2, PT, RZ, RZ, PT, P2 ;  /* 0x000000ffff00720c */ /* 0x000fe20003f45320 */
[----:B--2---:R1:W-:-:S12]  /*38d0*/  ST.E desc[UR36][R10.64+0x4], R5 ;  /* 0x000004050a007985 */ /* 0x0043d8000c101924 */
[----:B------:R-:W-:Y:S05]  /*38e0*/  @!P2 BRA `(.L_x_287) ;  /* 0x000000000008a947 */ /* 0x000fea0003800000 */
[----:B------:R-:W2:Y:S04]  /*38f0*/  LDG.E R13, desc[UR36][R12.64+0x8] ;  /* 0x000008240c0d7981 */ /* 0x000ea8000c1e1900 */
[----:B--2---:R2:W-:Y:S02]  /*3900*/  ST.E desc[UR36][R10.64+0x8], R13 ;  /* 0x0000080d0a007985 */ /* 0x0045e4000c101924 */
.L_x_287:
[----:B------:R-:W-:Y:S05]  /*3910*/  BSYNC.RECONVERGENT B3 ;  /* 0x0000000000037941 */ /* 0x000fea0003800200 */
.L_x_286:
[CC--:B------:R-:W-:Y:S01]  /*3920*/  ISETP.LT.U32.AND P2, PT, R7.reuse, R26.reuse, PT ;  /* 0x0000001a0700720c */ /* 0x0c0fe20003f41070 */
[----:B012---:R-:W-:Y:S01]  /*3930*/  IMAD.SHL.U32 R10, R24, 0x4, RZ ;  /* 0x00000004180a7824 */ /* 0x007fe200078e00ff */
[CC--:B------:R-:W-:Y:S01]  /*3940*/  ISETP.GE.U32.AND.EX P1, PT, R6.reuse, R27.reuse, PT, P1 ;  /* 0x0000001b0600720c */ /* 0x0c0fe20003f26110 */
[----:B------:R-:W-:Y:S01]  /*3950*/  BSSY.RECONVERGENT B3, `(.L_x_293) ;  /* 0x0000094000037945 */ /* 0x000fe20003800200 */
[-C--:B------:R-:W-:Y:S02]  /*3960*/  ISETP.LT.U32.AND.EX P2, PT, R6, R27.reuse, PT, P2 ;  /* 0x0000001b0600720c */ /* 0x080fe40003f41120 */
[----:B------:R-:W-:Y:S02]  /*3970*/  SHF.L.U64.HI R5, R24, 0x2, R25 ;  /* 0x0000000218057819 */ /* 0x000fe40000010219 */
[----:B------:R-:W-:Y:S02]  /*3980*/  SEL R11, R7, R26, P2 ;  /* 0x0000001a070b7207 */ /* 0x000fe40001000000 */
[----:B------:R-:W-:-:S02]  /*3990*/  SEL R12, R6, R27, P2 ;  /* 0x0000001b060c7207 */ /* 0x000fc40001000000 */
[----:B------:R-:W-:Y:S02]  /*39a0*/  IADD3 R13, P3, PT, R11, R10, RZ ;  /* 0x0000000a0b0d7210 */ /* 0x000fe40007f7e0ff */
[-C--:B------:R-:W-:Y:S02]  /*39b0*/  SEL R11, R4, R26.reuse, !P1 ;  /* 0x0000001a040b7207 */ /* 0x080fe40004800000 */
[----:B------:R-:W-:Y:S01]  /*39c0*/  ISETP.GE.U32.AND P2, PT, R13, R26, PT ;  /* 0x0000001a0d00720c */ /* 0x000fe20003f46070 */
[----:B------:R-:W-:Y:S01]  /*39d0*/  IMAD.X R12, R12, 0x1, R5, P3 ;  /* 0x000000010c0c7824 */ /* 0x000fe200018e0605 */
[----:B------:R-:W-:Y:S02]  /*39e0*/  IADD3 R11, P3, PT, R11, R10, RZ ;  /* 0x0000000a0b0b7210 */ /* 0x000fe40007f7e0ff */
[-C--:B------:R-:W-:Y:S02]  /*39f0*/  SEL R10, R2, R27.reuse, !P1 ;  /* 0x0000001b020a7207 */ /* 0x080fe40004800000 */
[----:B------:R-:W-:-:S03]  /*3a00*/  ISETP.GE.U32.AND.EX P2, PT, R12, R27, PT, P2 ;  /* 0x0000001b0c00720c */ /* 0x000fc60003f46120 */
[----:B------:R-:W-:Y:S01]  /*3a10*/  IMAD.X R10, R10, 0x1, R5, P3 ;  /* 0x000000010a0a7824 */ /* 0x000fe200018e0605 */
[----:B------:R-:W-:-:S04]  /*3a20*/  SEL R5, R11, R26, !P2 ;  /* 0x0000001a0b057207 */ /* 0x000fc80005000000 */
[----:B------:R-:W-:Y:S02]  /*3a30*/  SEL R10, R10, R27, !P2 ;  /* 0x0000001b0a0a7207 */ /* 0x000fe40005000000 */
[----:B------:R-:W-:-:S05]  /*3a40*/  IADD3 R5, P1, PT, -R30, R5, RZ ;  /* 0x000000051e057210 */ /* 0x000fca0007f3e1ff */
[----:B------:R-:W-:-:S05]  /*3a50*/  IMAD.X R10, R10, 0x1, ~R31, P1 ;  /* 0x000000010a0a7824 */ /* 0x000fca00008e0e1f */
[--C-:B------:R-:W-:Y:S02]  /*3a60*/  SHF.R.S64 R5, R5, 0x2, R10.reuse ;  /* 0x0000000205057819 */ /* 0x100fe4000000100a */
[----:B------:R-:W-:Y:S02]  /*3a70*/  SHF.R.S32.HI R12, RZ, 0x2, R10 ;  /* 0x00000002ff0c7819 */ /* 0x000fe4000001140a */
[----:B------:R-:W-:Y:S02]  /*3a80*/  ISETP.GE.U32.AND P1, PT, R5, 0x1, PT ;  /* 0x000000010500780c */ /* 0x000fe40003f26070 */
[----:B------:R-:W-:Y:S02]  /*3a90*/  IADD3 R10, P2, PT, R0, R3, RZ ;  /* 0x00000003000a7210 */ /* 0x000fe40007f5e0ff */
[----:B------:R-:W-:-:S03]  /*3aa0*/  ISETP.GE.AND.EX P1, PT, R12, RZ, PT, P1 ;  /* 0x000000ff0c00720c */ /* 0x000fc60003f26310 */
[----:B------:R-:W-:-:S10]  /*3ab0*/  IMAD.X R11, R23, 0x1, R14, P2 ;  /* 0x00000001170b7824 */ /* 0x000fd400010e060e */
[----:B------:R-:W-:Y:S05]  /*3ac0*/  @!P1 BRA `(.L_x_294) ;  /* 0x0000000400f09947 */ /* 0x000fea0003800000 */
[C---:B------:R-:W-:Y:S01]  /*3ad0*/  ISETP.GE.U32.AND P2, PT, R5.reuse, 0x10, PT ;  /* 0x000000100500780c */ /* 0x040fe20003f46070 */
[----:B------:R-:W-:Y:S01]  /*3ae0*/  BSSY.RECONVERGENT B4, `(.L_x_295) ;  /* 0x0000036000047945 */ /* 0x000fe20003800200 */
[----:B------:R-:W-:Y:S02]  /*3af0*/  LOP3.LUT R14, R5, 0xf, RZ, 0xc0, !PT ;  /* 0x0000000f050e7812 */ /* 0x000fe400078ec0ff */
[----:B------:R-:W-:Y:S02]  /*3b00*/  ISETP.GE.U32.AND.EX P2, PT, R12, RZ, PT, P2 ;  /* 0x000000ff0c00720c */ /* 0x000fe40003f46120 */
[----:B------:R-:W-:-:S04]  /*3b10*/  ISETP.NE.U32.AND P1, PT, R14, RZ, PT ;  /* 0x000000ff0e00720c */ /* 0x000fc80003f25070 */
[----:B------:R-:W-:-:S07]  /*3b20*/  ISETP.NE.AND.EX P1, PT, RZ, RZ, PT, P1 ;  /* 0x000000ffff00720c */ /* 0x000fce0003f25310 */
[----:B------:R-:W-:Y:S06]  /*3b30*/  @!P2 BRA `(.L_x_296) ;  /* 0x0000000000c0a947 */ /* 0x000fec0003800000 */
[----:B------:R-:W-:Y:S02]  /*3b40*/  LOP3.LUT R0, R12, 0x7fffffff, RZ, 0xc0, !PT ;  /* 0x7fffffff0c007812 */ /* 0x000fe400078ec0ff */
[----:B------:R-:W-:Y:S02]  /*3b50*/  CS2R R12, SRZ ;  /* 0x00000000000c7805 */ /* 0x000fe4000001ff00 */
[----:B------:R-:W-:-:S07]  /*3b60*/  LOP3.LUT R3, R5, 0xfffffff0, RZ, 0xc0, !PT ;  /* 0xfffffff005037812 */ /* 0x000fce00078ec0ff */
.L_x_297:
[----:B------:R-:W2:Y:S04]  /*3b70*/  LDG.E R15, desc[UR36][R20.64] ;  /* 0x00000024140f7981 */ /* 0x000ea8000c1e1900 */
[----:B--2---:R0:W-:Y:S04]  /*3b80*/  ST.E desc[UR36][R10.64], R15 ;  /* 0x0000000f0a007985 */ /* 0x0041e8000c101924 */
[----:B------:R-:W2:Y:S04]  /*3b90*/  LDG.E R23, desc[UR36][R20.64+0x4] ;  /* 0x0000042414177981 */ /* 0x000ea8000c1e1900 */
[----:B--2---:R1:W-:Y:S04]  /*3ba0*/  ST.E desc[UR36][R10.64+0x4], R23 ;  /* 0x000004170a007985 */ /* 0x0043e8000c101924 */
[----:B------:R-:W2:Y:S04]  /*3bb0*/  LDG.E R31, desc[UR36][R20.64+0x8] ;  /* 0x00000824141f7981 */ /* 0x000ea8000c1e1900 */
[----:B--2---:R2:W-:Y:S04]  /*3bc0*/  ST.E desc[UR36][R10.64+0x8], R31 ;  /* 0x0000081f0a007985 */ /* 0x0045e8000c101924 */
[----:B------:R-:W3:Y:S04]  /*3bd0*/  LDG.E R33, desc[UR36][R20.64+0xc] ;  /* 0x00000c2414217981 */ /* 0x000ee8000c1e1900 */
[----:B---3--:R3:W-:Y:S04]  /*3be0*/  ST.E desc[UR36][R10.64+0xc], R33 ;  /* 0x00000c210a007985 */ /* 0x0087e8000c101924 */
[----:B------:R-:W4:Y:S04]  /*3bf0*/  LDG.E R35, desc[UR36][R20.64+0x10] ;  /* 0x0000102414237981 */ /* 0x000f28000c1e1900 */
[----:B----4-:R4:W-:Y:S04]  /*3c00*/  ST.E desc[UR36][R10.64+0x10], R35 ;  /* 0x000010230a007985 */ /* 0x0109e8000c101924 */
[----:B------:R-:W5:Y:S04]  /*3c10*/  LDG.E R37, desc[UR36][R20.64+0x14] ;  /* 0x0000142414257981 */ /* 0x000f68000c1e1900 */
[----:B-----5:R5:W-:Y:S04]  /*3c20*/  ST.E desc[UR36][R10.64+0x14], R37 ;  /* 0x000014250a007985 */ /* 0x020be8000c101924 */
[----:B0-----:R-:W2:Y:S04]  /*3c30*/  LDG.E R15, desc[UR36][R20.64+0x18] ;  /* 0x00001824140f7981 */ /* 0x001ea8000c1e1900 */
[----:B--2---:R0:W-:Y:S04]  /*3c40*/  ST.E desc[UR36][R10.64+0x18], R15 ;  /* 0x0000180f0a007985 */ /* 0x0041e8000c101924 */
[----:B-1----:R-:W2:Y:S04]  /*3c50*/  LDG.E R23, desc[UR36][R20.64+0x1c] ;  /* 0x00001c2414177981 */ /* 0x002ea8000c1e1900 */
[----:B--2---:R1:W-:Y:S04]  /*3c60*/  ST.E desc[UR36][R10.64+0x1c], R23 ;  /* 0x00001c170a007985 */ /* 0x0043e8000c101924 */
[----:B------:R-:W2:Y:S04]  /*3c70*/  LDG.E R31, desc[UR36][R20.64+0x20] ;  /* 0x00002024141f7981 */ /* 0x000ea8000c1e1900 */
[----:B--2---:R2:W-:Y:S04]  /*3c80*/  ST.E desc[UR36][R10.64+0x20], R31 ;  /* 0x0000201f0a007985 */ /* 0x0045e8000c101924 */
[----:B---3--:R-:W3:Y:S04]  /*3c90*/  LDG.E R33, desc[UR36][R20.64+0x24] ;  /* 0x0000242414217981 */ /* 0x008ee8000c1e1900 */
[----:B---3--:R3:W-:Y:S04]  /*3ca0*/  ST.E desc[UR36][R10.64+0x24], R33 ;  /* 0x000024210a007985 */ /* 0x0087e8000c101924 */
[----:B----4-:R-:W4:Y:S04]  /*3cb0*/  LDG.E R35, desc[UR36][R20.64+0x28] ;  /* 0x0000282414237981 */ /* 0x010f28000c1e1900 */
[----:B----4-:R-:W-:Y:S04]  /*3cc0*/  ST.E desc[UR36][R10.64+0x28], R35 ;  /* 0x000028230a007985 */ /* 0x010fe8000c101924 */
[----:B-----5:R-:W4:Y:S04]  /*3cd0*/  LDG.E R37, desc[UR36][R20.64+0x2c] ;  /* 0x00002c2414257981 */ /* 0x020f28000c1e1900 */
[----:B----4-:R-:W-:Y:S04]  /*3ce0*/  ST.E desc[UR36][R10.64+0x2c], R37 ;  /* 0x00002c250a007985 */ /* 0x010fe8000c101924 */
[----:B0-----:R-:W4:Y:S04]  /*3cf0*/  LDG.E R15, desc[UR36][R20.64+0x30] ;  /* 0x00003024140f7981 */ /* 0x001f28000c1e1900 */
[----:B----4-:R0:W-:Y:S04]  /*3d00*/  ST.E desc[UR36][R10.64+0x30], R15 ;  /* 0x0000300f0a007985 */ /* 0x0101e8000c101924 */
[----:B-1----:R-:W4:Y:S04]  /*3d10*/  LDG.E R23, desc[UR36][R20.64+0x34] ;  /* 0x0000342414177981 */ /* 0x002f28000c1e1900 */
[----:B----4-:R1:W-:Y:S04]  /*3d20*/  ST.E desc[UR36][R10.64+0x34], R23 ;  /* 0x000034170a007985 */ /* 0x0103e8000c101924 */
[----:B--2---:R-:W2:Y:S01]  /*3d30*/  LDG.E R31, desc[UR36][R20.64+0x38] ;  /* 0x00003824141f7981 */ /* 0x004ea2000c1e1900 */
[----:B------:R-:W-:-:S05]  /*3d40*/  IADD3 R12, P2, PT, R12, 0x10, RZ ;  /* 0x000000100c0c7810 */ /* 0x000fca0007f5e0ff */
[----:B------:R-:W-:Y:S01]  /*3d50*/  IMAD.X R13, RZ, RZ, R13, P2 ;  /* 0x000000ffff0d7224 */ /* 0x000fe200010e060d */
[----:B------:R-:W-:-:S04]  /*3d60*/  ISETP.NE.U32.AND P2, PT, R12, R3, PT ;  /* 0x000000030c00720c */ /* 0x000fc80003f45070 */
[----:B------:R-:W-:Y:S01]  /*3d70*/  ISETP.NE.AND.EX P2, PT, R13, R0, PT, P2 ;  /* 0x000000000d00720c */ /* 0x000fe20003f45320 */
[----:B--2---:R-:W-:Y:S04]  /*3d80*/  ST.E desc[UR36][R10.64+0x38], R31 ;  /* 0x0000381f0a007985 */ /* 0x004fe8000c101924 */
[----:B---3--:R2:W3:Y:S01]  /*3d90*/  LDG.E R33, desc[UR36][R20.64+0x3c] ;  /* 0x00003c2414217981 */ /* 0x0084e2000c1e1900 */
[----:B------:R-:W-:Y:S02]  /*3da0*/  IADD3 R30, P3, PT, R20, 0x40, RZ ;  /* 0x00000040141e7810 */ /* 0x000fe40007f7e0ff */
[----:B0-----:R-:W-:-:S03]  /*3db0*/  IADD3 R15, P4, PT, R10, 0x40, RZ ;  /* 0x000000400a0f7810 */ /* 0x001fc60007f9e0ff */
[----:B-1----:R-:W-:Y:S02]  /*3dc0*/  IMAD.X R23, RZ, RZ, R21, P3 ;  /* 0x000000ffff177224 */ /* 0x002fe400018e0615 */
[----:B------:R-:W-:Y:S02]  /*3dd0*/  IMAD.X R22, RZ, RZ, R11, P4 ;  /* 0x000000ffff167224 */ /* 0x000fe400020e060b */
[----:B--2---:R-:W-:Y:S02]  /*3de0*/  IMAD.MOV.U32 R20, RZ, RZ, R30 ;  /* 0x000000ffff147224 */ /* 0x004fe400078e001e */
[----:B------:R-:W-:Y:S01]  /*3df0*/  IMAD.MOV.U32 R21, RZ, RZ, R23 ;  /* 0x000000ffff157224 */ /* 0x000fe200078e0017 */
[----:B---3--:R0:W-:Y:S02]  /*3e00*/  ST.E desc[UR36][R10.64+0x3c], R33 ;  /* 0x00003c210a007985 */ /* 0x0081e4000c101924 */
[----:B0-----:R-:W-:Y:S02]  /*3e10*/  IMAD.MOV.U32 R10, RZ, RZ, R15 ;  /* 0x000000ffff0a7224 */ /* 0x001fe400078e000f */
[----:B------:R-:W-:Y:S01]  /*3e20*/  IMAD.MOV.U32 R11, RZ, RZ, R22 ;  /* 0x000000ffff0b7224 */ /* 0x000fe200078e0016 */
[----:B------:R-:W-:Y:S06]  /*3e30*/  @P2 BRA `(.L_x_297) ;  /* 0xfffffffc004c2947 */ /* 0x000fec000383ffff */
.L_x_296:
[----:B------:R-:W-:Y:S05]  /*3e40*/  BSYNC.RECONVERGENT B4 ;  /* 0x0000000000047941 */ /* 0x000fea0003800200 */
.L_x_295:
        /* <DEDUP_REMOVED lines=11> */
[----:B--2---:R1:W-:Y:S04]  /*3f00*/  ST.E desc[UR36][R10.64+0x4], R13 ;  /* 0x0000040d0a007985 */ /* 0x0043e8000c101924 */
[----:B------:R-:W2:Y:S04]  /*3f10*/  LDG.E R15, desc[UR36][R20.64+0x8] ;  /* 0x00000824140f7981 */ /* 0x000ea8000c1e1900 */
[----:B--2---:R-:W-:Y:S04]  /*3f20*/  ST.E desc[UR36][R10.64+0x8], R15 ;  /* 0x0000080f0a007985 */ /* 0x004fe8000c101924 */
[----:B------:R-:W2:Y:S04]  /*3f30*/  LDG.E R23, desc[UR36][R20.64+0xc] ;  /* 0x00000c2414177981 */ /* 0x000ea8000c1e1900 */
[----:B--2---:R2:W-:Y:S04]  /*3f40*/  ST.E desc[UR36][R10.64+0xc], R23 ;  /* 0x00000c170a007985 */ /* 0x0045e8000c101924 */
[----:B------:R-:W3:Y:S04]  /*3f50*/  LDG.E R31, desc[UR36][R20.64+0x10] ;  /* 0x00001024141f7981 */ /* 0x000ee8000c1e1900 */
[----:B---3--:R-:W-:Y:S04]  /*3f60*/  ST.E desc[UR36][R10.64+0x10], R31 ;  /* 0x0000101f0a007985 */ /* 0x008fe8000c101924 */
[----:B------:R-:W3:Y:S04]  /*3f70*/  LDG.E R33, desc[UR36][R20.64+0x14] ;  /* 0x0000142414217981 */ /* 0x000ee8000c1e1900 */
[----:B---3--:R-:W-:Y:S04]  /*3f80*/  ST.E desc[UR36][R10.64+0x14], R33 ;  /* 0x000014210a007985 */ /* 0x008fe8000c101924 */
[----:B0-----:R-:W3:Y:S01]  /*3f90*/  LDG.E R3, desc[UR36][R20.64+0x18] ;  /* 0x0000182414037981 */ /* 0x001ee2000c1e1900 */
[----:B------:R-:W-:-:S02]  /*3fa0*/  IADD3 R12, P1, PT, R20, 0x20, RZ ;  /* 0x00000020140c7810 */ /* 0x000fc40007f3e0ff */
[----:B------:R-:W-:Y:S01]  /*3fb0*/  IADD3 R0, P3, PT, R10, 0x20, RZ ;  /* 0x000000200a007810 */ /* 0x000fe20007f7e0ff */
[----:B---3--:R-:W-:Y:S04]  /*3fc0*/  ST.E desc[UR36][R10.64+0x18], R3 ;  /* 0x000018030a007985 */ /* 0x008fe8000c101924 */
[----:B-1----:R0:W3:Y:S01]  /*3fd0*/  LDG.E R13, desc[UR36][R20.64+0x1c] ;  /* 0x00001c24140d7981 */ /* 0x0020e2000c1e1900 */
[----:B--2---:R-:W-:Y:S02]  /*3fe0*/  IMAD.X R23, RZ, RZ, R21, P1 ;  /* 0x000000ffff177224 */ /* 0x004fe400008e0615 */
[----:B------:R-:W-:Y:S02]  /*3ff0*/  IMAD.X R15, RZ, RZ, R11, P3 ;  /* 0x000000ffff0f7224 */ /* 0x000fe400018e060b */
[----:B0-----:R-:W-:-:S02]  /*4000*/  IMAD.MOV.U32 R20, RZ, RZ, R12 ;  /* 0x000000ffff147224 */ /* 0x001fc400078e000c */
[----:B------:R-:W-:Y:S01]  /*4010*/  IMAD.MOV.U32 R21, RZ, RZ, R23 ;  /* 0x000000ffff157224 */ /* 0x000fe200078e0017 */
[----:B---3--:R0:W-:Y:S02]  /*4020*/  ST.E desc[UR36][R10.64+0x1c], R13 ;  /* 0x00001c0d0a007985 */ /* 0x0081e4000c101924 */
[----:B0-----:R-:W-:Y:S02]  /*4030*/  IMAD.MOV.U32 R10, RZ, RZ, R0 ;  /* 0x000000ffff0a7224 */ /* 0x001fe400078e0000 */
[----:B------:R-:W-:-:S07]  /*4040*/  IMAD.MOV.U32 R11, RZ, RZ, R15 ;  /* 0x000000ffff0b7224 */ /* 0x000fce00078e000f */
.L_x_299:
[----:B------:R-:W-:Y:S05]  /*4050*/  BSYNC.RECONVERGENT B4 ;  /* 0x0000000000047941 */ /* 0x000fea0003800200 */
.L_x_298:
        /* <DEDUP_REMOVED lines=15> */
[----:B------:R-:W-:Y:S02]  /*4150*/  @P1 IMAD.X R12, RZ, RZ, R21, P3 ;  /* 0x000000ffff0c1224 */ /* 0x000fe400018e0615 */
[----:B0-----:R-:W-:Y:S02]  /*4160*/  @P1 IMAD.X R3, RZ, RZ, R11, P4 ;  /* 0x000000ffff031224 */ /* 0x001fe400020e060b */
        /* <DEDUP_REMOVED lines=18> */
.L_x_294:
[----:B------:R-:W-:Y:S05]  /*4290*/  BSYNC.RECONVERGENT B3 ;  /* 0x0000000000037941 */ /* 0x000fea0003800200 */
.L_x_293:
[C---:B012---:R-:W-:Y:S01]  /*42a0*/  IMAD.SHL.U32 R11, R24.reuse, 0x4, RZ ;  /* 0x00000004180b7824 */ /* 0x047fe200078e00ff */
[C-C-:B------:R-:W-:Y:S02]  /*42b0*/  SHF.L.U64.HI R3, R24.reuse, 0x2, R25.reuse ;  /* 0x0000000218037819 */ /* 0x140fe40000010219 */
[C---:B------:R-:W-:Y:S02]  /*42c0*/  LEA R9, P3, R24.reuse, R9, 0x3 ;  /* 0x0000000918097211 */ /* 0x040fe400078618ff */
[-C--:B------:R-:W-:Y:S02]  /*42d0*/  IADD3 R12, P2, PT, R7, R11.reuse, RZ ;  /* 0x0000000b070c7210 */ /* 0x080fe40007f5e0ff */
[----:B------:R-:W-:Y:S02]  /*42e0*/  LEA.HI.X R8, R24, R8, R25, 0x3, P3 ;  /* 0x0000000818087211 */ /* 0x000fe400018f1c19 */
[----:B------:R-:W-:Y:S01]  /*42f0*/  ISETP.GE.U32.AND P1, PT, R12, R26, PT ;  /* 0x0000001a0c00720c */ /* 0x000fe20003f26070 */
[----:B------:R-:W-:Y:S01]  /*4300*/  IMAD.X R13, R6, 0x1, R3, P2 ;  /* 0x00000001060d7824 */ /* 0x000fe200010e0603 */
[----:B------:R-:W-:-:S04]  /*4310*/  IADD3 R11, P2, PT, R4, R11, RZ ;  /* 0x0000000b040b7210 */ /* 0x000fc80007f5e0ff */
[----:B------:R-:W-:Y:S01]  /*4320*/  ISETP.GE.U32.AND.EX P1, PT, R13, R27, PT, P1 ;  /* 0x0000001b0d00720c */ /* 0x000fe20003f26110 */
[----:B------:R-:W-:-:S12]  /*4330*/  IMAD.X R10, R2, 0x1, R3, P2 ;  /* 0x00000001020a7824 */ /* 0x000fd800010e0603 */
[----:B------:R-:W-:Y:S05]  /*4340*/  @!P1 BRA `(.L_x_300) ;  /* 0xffffffe8002c9947 */ /* 0x000fea000383ffff */
[----:B------:R-:W-:Y:S05]  /*4350*/  BSYNC.RECONVERGENT B1 ;  /* 0x0000000000017941 */ /* 0x000fea0003800200 */
.L_x_279:
[----:B------:R-:W-:Y:S05]  /*4360*/  BRA `(.L_x_301) ;  /* 0x0000000c007c7947 */ /* 0x000fea0003800000 */
.L_x_278:
[----:B------:R-:W0:Y:S01]  /*4370*/  LDCU.64 UR4, c[0x0][0x398] ;  /* 0x00007300ff0477ac */ /* 0x000e220008000a00 */
[----:B------:R-:W-:Y:S02]  /*4380*/  IMAD.MOV.U32 R22, RZ, RZ, R18 ;  /* 0x000000ffff167224 */ /* 0x000fe400078e0012 */
[----:B------:R-:W-:Y:S02]  /*4390*/  IMAD.MOV.U32 R15, RZ, RZ, R19 ;  /* 0x000000ffff0f7224 */ /* 0x000fe400078e0013 */
[----:B0-----:R-:W-:Y:S02]  /*43a0*/  IMAD.U32 R10, RZ, RZ, UR4 ;  /* 0x00000004ff0a7e24 */ /* 0x001fe4000f8e00ff */
[----:B------:R-:W-:-:S07]  /*43b0*/  IMAD.U32 R8, RZ, RZ, UR5 ;  /* 0x00000005ff087e24 */ /* 0x000fce000f8e00ff */
.L_x_315:
[C---:B------:R-:W-:Y:S01]  /*43c0*/  IMAD.SHL.U32 R2, R24.reuse, 0x4, RZ ;  /* 0x0000000418027824 */ /* 0x040fe200078e00ff */
[----:B------:R-:W-:Y:S01]  /*43d0*/  SHF.L.U64.HI R3, R24, 0x2, R25 ;  /* 0x0000000218037819 */ /* 0x000fe20000010219 */
[----:B------:R-:W-:Y:S01]  /*43e0*/  BSSY.RECONVERGENT B1, `(.L_x_302) ;  /* 0x0000032000017945 */ /* 0x000fe20003800200 */
[----:B------:R-:W-:Y:S02]  /*43f0*/  IMAD.MOV.U32 R12, RZ, RZ, R10 ;  /* 0x000000ffff0c7224 */ /* 0x000fe400078e000a */
[----:B------:R-:W-:Y:S01]  /*4400*/  IADD3 R0, P1, PT, R22, R2, RZ ;  /* 0x0000000216007210 */ /* 0x000fe20007f3e0ff */
[----:B------:R-:W-:-:S03]  /*4410*/  IMAD.MOV.U32 R11, RZ, RZ, R8 ;  /* 0x000000ffff0b7224 */ /* 0x000fc600078e0008 */
[----:B------:R-:W-:Y:S01]  /*4420*/  IADD3 RZ, P2, PT, R0, -R29, RZ ;  /* 0x8000001d00ff7210 */ /* 0x000fe20007f5e0ff */
[----:B------:R-:W-:-:S04]  /*4430*/  IMAD.X R9, R15, 0x1, R3, P1 ;  /* 0x000000010f097824 */ /* 0x000fc800008e0603 */
[----:B------:R-:W-:-:S05]  /*4440*/  IMAD.X R4, R9, 0x1, ~R28, P2 ;  /* 0x0000000109047824 */ /* 0x000fca00010e0e1c */
[----:B------:R-:W-:-:S04]  /*4450*/  ISETP.GE.AND P1, PT, R4, RZ, PT ;  /* 0x000000ff0400720c */ /* 0x000fc80003f26270 */
[----:B------:R-:W-:Y:S02]  /*4460*/  SEL R21, R0, R29, !P1 ;  /* 0x0000001d00157207 */ /* 0x000fe40004800000 */
[----:B------:R-:W-:Y:S02]  /*4470*/  SEL R20, R9, R28, !P1 ;  /* 0x0000001c09147207 */ /* 0x000fe40004800000 */
[----:B------:R-:W-:Y:S01]  /*4480*/  IADD3 R2, P1, PT, R21, R2, RZ ;  /* 0x0000000215027210 */ /* 0x000fe20007f3e0ff */
[----:B---3--:R-:W-:Y:S01]  /*4490*/  IMAD.MOV.U32 R6, RZ, RZ, R21 ;  /* 0x000000ffff067224 */ /* 0x008fe200078e0015 */
[----:B------:R-:W-:Y:S01]  /*44a0*/  ISETP.EQ.U32.AND P2, PT, R22, R21, PT ;  /* 0x000000151600720c */ /* 0x000fe20003f42070 */
[----:B------:R-:W-:Y:S02]  /*44b0*/  IMAD.MOV.U32 R7, RZ, RZ, R20 ;  /* 0x000000ffff077224 */ /* 0x000fe400078e0014 */
[----:B------:R-:W-:Y:S01]  /*44c0*/  IMAD.X R3, R20, 0x1, R3, P1 ;  /* 0x0000000114037824 */ /* 0x000fe200008e0603 */
[----:B------:R-:W-:-:S05]  /*44d0*/  IADD3 RZ, P1, PT, R2, -R29, RZ ;  /* 0x8000001d02ff7210 */ /* 0x000fca0007f3e0ff */
[----:B------:R-:W-:-:S05]  /*44e0*/  IMAD.X R4, R3, 0x1, ~R28, P1 ;  /* 0x0000000103047824 */ /* 0x000fca00008e0e1c */
[----:B------:R-:W-:-:S04]  /*44f0*/  ISETP.GE.AND P1, PT, R4, RZ, PT ;  /* 0x000000ff0400720c */ /* 0x000fc80003f26270 */
[----:B------:R-:W-:Y:S02]  /*4500*/  SEL R13, R2, R29, !P1 ;  /* 0x0000001d020d7207 */ /* 0x000fe40004800000 */
[----:B------:R-:W-:Y:S02]  /*4510*/  SEL R14, R3, R28, !P1 ;  /* 0x0000001c030e7207 */ /* 0x000fe40004800000 */
        /* <DEDUP_REMOVED lines=8> */
.L_x_304:
        /* <DEDUP_REMOVED lines=9> */
[----:B------:R-:W-:Y:S01]  /*4630*/  @!P1 IADD3 R22, P2, PT, R22, 0x4, RZ ;  /* 0x0000000416169810 */ /* 0x000fe20007f5e0ff */
[----:B------:R0:W-:Y:S01]  /*4640*/  @!P1 STG.E desc[UR36][R2.64], R4 ;  /* 0x0000000402009986 */ /* 0x0001e2000c101924 */
[----:B------:R-:W-:-:S03]  /*4650*/  @P1 IADD3 R6, P3, PT, R6, 0x4, RZ ;  /* 0x0000000406061810 */ /* 0x000fc60007f7e0ff */
[----:B------:R0:W-:Y:S01]  /*4660*/  @P1 STG.E desc[UR36][R2.64], R23 ;  /* 0x0000001702001986 */ /* 0x0001e2000c101924 */
[----:B------:R-:W-:Y:S01]  /*4670*/  @!P1 IMAD.X R15, RZ, RZ, R15, P2 ;  /* 0x000000ffff0f9224 */ /* 0x000fe200010e060f */
[----:B------:R-:W-:Y:S01]  /*4680*/  ISETP.NE.U32.AND P2, PT, R22, R21, PT ;  /* 0x000000151600720c */ /* 0x000fe20003f45070 */
[----:B------:R-:W-:Y:S01]  /*4690*/  @P1 IMAD.X R7, RZ, RZ, R7, P3 ;  /* 0x000000ffff071224 */ /* 0x000fe200018e0607 */
[----:B------:R-:W-:Y:S02]  /*46a0*/  ISETP.NE.U32.AND P1, PT, R6, R13, PT ;  /* 0x0000000d0600720c */ /* 0x000fe40003f25070 */
[----:B------:R-:W-:Y:S02]  /*46b0*/  ISETP.NE.AND.EX P2, PT, R15, R20, PT, P2 ;  /* 0x000000140f00720c */ /* 0x000fe40003f45320 */
[----:B------:R-:W-:Y:S02]  /*46c0*/  ISETP.NE.AND.EX P1, PT, R7, R14, PT, P1 ;  /* 0x0000000e0700720c */ /* 0x000fe40003f25310 */
[----:B------:R-:W-:-:S05]  /*46d0*/  IADD3 R12, P3, PT, R2, 0x4, RZ ;  /* 0x00000004020c7810 */ /* 0x000fca0007f7e0ff */
[----:B------:R-:W-:-:S06]  /*46e0*/  IMAD.X R11, RZ, RZ, R3, P3 ;  /* 0x000000ffff0b7224 */ /* 0x000fcc00018e0603 */
[----:B0-----:R-:W-:Y:S05]  /*46f0*/  @P1 BRA P2, `(.L_x_304) ;  /* 0xfffffffc00a81947 */ /* 0x001fea000103ffff */
.L_x_303:
[----:B------:R-:W-:Y:S05]  /*4700*/  BSYNC.RECONVERGENT B1 ;  /* 0x0000000000017941 */ /* 0x000fea0003800200 */
.L_x_302:
        /* <DEDUP_REMOVED lines=8> */
[----:B------:R-:W-:Y:S01]  /*4790*/  LOP3.LUT R37, R30, 0x3, RZ, 0xc0, !PT ;  /* 0x000000031e257812 */ /* 0x000fe200078ec0ff */
[----:B------:R-:W-:Y:S01]  /*47a0*/  BSSY.RECONVERGENT B3, `(.L_x_307) ;  /* 0x000002b000037945 */ /* 0x000fe20003800200 */
[----:B------:R-:W-:Y:S02]  /*47b0*/  IMAD.MOV.U32 R23, RZ, RZ, R12 ;  /* 0x000000ffff177224 */ /* 0x000fe400078e000c */
[----:B------:R-:W-:Y:S01]  /*47c0*/  ISETP.NE.U32.AND P1, PT, R37, RZ, PT ;  /* 0x000000ff2500720c */ /* 0x000fe20003f25070 */
[----:B------:R-:W-:Y:S02]  /*47d0*/  IMAD.MOV.U32 R34, RZ, RZ, R11 ;  /* 0x000000ffff227224 */ /* 0x000fe400078e000b */
[----:B------:R-:W-:Y:S01]  /*47e0*/  IMAD.MOV.U32 R21, RZ, RZ, R22 ;  /* 0x000000ffff157224 */ /* 0x000fe200078e0016 */
[----:B------:R-:W-:Y:S01]  /*47f0*/  ISETP.NE.AND.EX P1, PT, RZ, RZ, PT, P1 ;  /* 0x000000ffff00720c */ /* 0x000fe20003f25310 */
[----:B------:R-:W-:Y:S02]  /*4800*/  IMAD.MOV.U32 R36, RZ, RZ, R15 ;  /* 0x000000ffff247224 */ /* 0x000fe400078e000f */
[----:B------:R-:W-:-:S10]  /*4810*/  IMAD.MOV.U32 R32, RZ, RZ, R33 ;  /* 0x000000ffff207224 */ /* 0x000fd400078e0021 */
[----:B------:R-:W-:Y:S05]  /*4820*/  @!P1 BRA `(.L_x_308) ;  /* 0x0000000000889947 */ /* 0x000fea0003800000 */
[----:B------:R-:W-:Y:S02]  /*4830*/  IMAD.MOV.U32 R2, RZ, RZ, R22 ;  /* 0x000000ffff027224 */ /* 0x000fe400078e0016 */
[----:B------:R-:W-:-:S05]  /*4840*/  IMAD.MOV.U32 R3, RZ, RZ, R15 ;  /* 0x000000ffff037224 */ /* 0x000fca00078e000f */
[----:B------:R-:W2:Y:S01]  /*4850*/  LD.E R35, desc[UR36][R2.64] ;  /* 0x0000002402237980 */ /* 0x000ea2000c101900 */
[----:B------:R-:W-:Y:S01]  /*4860*/  IMAD.MOV.U32 R4, RZ, RZ, R12 ;  /* 0x000000ffff047224 */ /* 0x000fe200078e000c */
[----:B------:R-:W-:Y:S01]  /*4870*/  ISETP.NE.U32.AND P1, PT, R37, 0x1, PT ;  /* 0x000000012500780c */ /* 0x000fe20003f25070 */
[----:B------:R-:W-:Y:S01]  /*4880*/  IMAD.MOV.U32 R5, RZ, RZ, R11 ;  /* 0x000000ffff057224 */ /* 0x000fe200078e000b */
        /* <DEDUP_REMOVED lines=14> */
[----:B------:R-:W-:Y:S02]  /*4970*/  IADD3 R21, P6, PT, R22, 0x8, RZ ;  /* 0x0000000816157810 */ /* 0x000fe40007fde0ff */
[----:B------:R-:W-:Y:S02]  /*4980*/  SHF.R.S64 R32, R31, 0x2, R20 ;  /* 0x000000021f207819 */ /* 0x000fe40000001014 */
[----:B------:R-:W-:Y:S01]  /*4990*/  IADD3 R23, P5, PT, R12, 0x8, RZ ;  /* 0x000000080c177810 */ /* 0x000fe20007fbe0ff */
[----:B------:R-:W-:Y:S01]  /*49a0*/  IMAD.X R36, RZ, RZ, R15, P6 ;  /* 0x000000ffff247224 */ /* 0x000fe200030e060f */
[----:B------:R-:W-:Y:S02]  /*49b0*/  IADD3 R30, P4, PT, R32, -0x2, RZ ;  /* 0xfffffffe201e7810 */ /* 0x000fe40007f9e0ff */
[----:B------:R-:W-:Y:S01]  /*49c0*/  @P1 IADD3 R21, P3, PT, R22, 0xc, RZ ;  /* 0x0000000c16151810 */ /* 0x000fe20007f7e0ff */
[----:B------:R-:W-:Y:S01]  /*49d0*/  IMAD.X R34, RZ, RZ, R11, P5 ;  /* 0x000000ffff227224 */ /* 0x000fe200028e060b */
[----:B------:R-:W-:-:S02]  /*49e0*/  @P1 IADD3 R23, P6, PT, R12, 0xc, RZ ;  /* 0x0000000c0c171810 */ /* 0x000fc40007fde0ff */
[----:B------:R-:W-:Y:S01]  /*49f0*/  @P1 IADD3 R30, P2, PT, R32, -0x3, RZ ;  /* 0xfffffffd201e1810 */ /* 0x000fe20007f5e0ff */
[----:B------:R-:W-:Y:S01]  /*4a00*/  @P1 IMAD.X R36, RZ, RZ, R15, P3 ;  /* 0x000000ffff241224 */ /* 0x000fe200018e060f */
[C---:B------:R-:W-:Y:S01]  /*4a10*/  IADD3.X R32, PT, PT, R33.reuse, -0x1, RZ, P4, !PT ;  /* 0xffffffff21207810 */ /* 0x040fe200027fe4ff */
[----:B------:R-:W-:Y:S01]  /*4a20*/  @P1 IMAD.X R34, RZ, RZ, R11, P6 ;  /* 0x000000ffff221224 */ /* 0x000fe200030e060b */
[----:B------:R-:W-:Y:S01]  /*4a30*/  @P1 IADD3.X R32, PT, PT, R33, -0x1, RZ, P2, !PT ;  /* 0xffffffff21201810 */ /* 0x000fe200017fe4ff */
[----:B--2---:R1:W-:Y:S08]  /*4a40*/  @P1 STG.E desc[UR36][R4.64+0x8], R37 ;  /* 0x0000082504001986 */ /* 0x0043f0000c101924 */
.L_x_308:
[----:B------:R-:W-:Y:S05]  /*4a50*/  BSYNC.RECONVERGENT B3 ;  /* 0x0000000000037941 */ /* 0x000fea0003800200 */
.L_x_307:
[----:B------:R-:W-:-:S04]  /*4a60*/  SHF.R.S64 R2, R31, 0x2, R20 ;  /* 0x000000021f027819 */ /* 0x000fc80000001014 */
[----:B------:R-:W-:-:S04]  /*4a70*/  ISETP.GE.U32.AND P1, PT, R2, 0x4, PT ;  /* 0x000000040200780c */ /* 0x000fc80003f26070 */
[----:B------:R-:W-:-:S13]  /*4a80*/  ISETP.GE.U32.AND.EX P1, PT, R33, RZ, PT, P1 ;  /* 0x000000ff2100720c */ /* 0x000fda0003f26110 */
[----:B------:R-:W-:Y:S05]  /*4a90*/  @!P1 BRA `(.L_x_306) ;  /* 0x0000000000549947 */ /* 0x000fea0003800000 */
.L_x_309:
[----:B------:R-:W-:Y:S02]  /*4aa0*/  IMAD.MOV.U32 R2, RZ, RZ, R21 ;  /* 0x000000ffff027224 */ /* 0x000fe400078e0015 */
[----:B------:R-:W-:-:S05]  /*4ab0*/  IMAD.MOV.U32 R3, RZ, RZ, R36 ;  /* 0x000000ffff037224 */ /* 0x000fca00078e0024 */
[----:B--2---:R-:W2:Y:S01]  /*4ac0*/  LD.E R15, desc[UR36][R2.64] ;  /* 0x00000024020f7980 */ /* 0x004ea2000c101900 */
[----:B01----:R-:W-:Y:S02]  /*4ad0*/  IMAD.MOV.U32 R4, RZ, RZ, R23 ;  /* 0x000000ffff047224 */ /* 0x003fe400078e0017 */
        /* <DEDUP_REMOVED lines=17> */
.L_x_306:
[----:B------:R-:W-:Y:S05]  /*4bf0*/  BSYNC.RECONVERGENT B1 ;  /* 0x0000000000017941 */ /* 0x000fea0003800200 */
.L_x_305:
[----:B------:R-:W-:Y:S01]  /*4c00*/  IADD3 R13, P1, PT, -R6, R13, RZ ;  /* 0x0000000d060d7210 */ /* 0x000fe20007f3e1ff */
[----:B------:R-:W-:Y:S01]  /*4c10*/  BSSY.RECONVERGENT B1, `(.L_x_310) ;  /* 0x000004a000017945 */ /* 0x000fe20003800200 */
[----:B------:R-:W-:-:S03]  /*4c20*/  IADD3 R2, P2, PT, R12, R31, RZ ;  /* 0x0000001f0c027210 */ /* 0x000fc60007f5e0ff */
[----:B------:R-:W-:Y:S02]  /*4c30*/  IMAD.X R14, R14, 0x1, ~R7, P1 ;  /* 0x000000010e0e7824 */ /* 0x000fe400008e0e07 */
[----:B------:R-:W-:-:S03]  /*4c40*/  IMAD.X R3, R11, 0x1, R20, P2 ;  /* 0x000000010b037824 */ /* 0x000fc600010e0614 */
[--C-:B012---:R-:W-:Y:S02]  /*4c50*/  SHF.R.S64 R4, R13, 0x2, R14.reuse ;  /* 0x000000020d047819 */ /* 0x107fe4000000100e */
[----:B------:R-:W-:Y:S02]  /*4c60*/  SHF.R.S32.HI R15, RZ, 0x2, R14 ;  /* 0x00000002ff0f7819 */ /* 0x000fe4000001140e */
[----:B------:R-:W-:-:S04]  /*4c70*/  ISETP.GE.U32.AND P1, PT, R4, 0x1, PT ;  /* 0x000000010400780c */ /* 0x000fc80003f26070 */
[----:B------:R-:W-:-:S13]  /*4c80*/  ISETP.GE.AND.EX P1, PT, R15, RZ, PT, P1 ;  /* 0x000000ff0f00720c */ /* 0x000fda0003f26310 */
        /* <DEDUP_REMOVED lines=31> */
[----:B------:R-:W-:Y:S02]  /*4e80*/  IADD3 R20, P3, PT, R2, 0x8, RZ ;  /* 0x0000000802147810 */ /* 0x000fe40007f7e0ff */
[----:B------:R-:W-:Y:S01]  /*4e90*/  @P2 IADD3 R14, P4, PT, R6, 0xc, RZ ;  /* 0x0000000c060e2810 */ /* 0x000fe20007f9e0ff */
[----:B------:R-:W-:Y:S01]  /*4ea0*/  IMAD.X R23, RZ, RZ, R7, P6 ;  /* 0x000000ffff177224 */ /* 0x000fe200030e0607 */
[----:B------:R-:W-:Y:S01]  /*4eb0*/  IADD3 R11, P5, PT, R4, -0x2, RZ ;  /* 0xfffffffe040b7810 */ /* 0x000fe20007fbe0ff */
[----:B------:R-:W-:Y:S01]  /*4ec0*/  IMAD.X R31, RZ, RZ, R3, P3 ;  /* 0x000000ffff1f7224 */ /* 0x000fe200018e0603 */
[----:B------:R-:W-:Y:S01]  /*4ed0*/  @P2 IADD3 R20, P6, PT, R2, 0xc, RZ ;  /* 0x0000000c02142810 */ /* 0x000fe20007fde0ff */
[----:B------:R-:W-:Y:S01]  /*4ee0*/  @P2 IMAD.X R23, RZ, RZ, R7, P4 ;  /* 0x000000ffff172224 */ /* 0x000fe200020e0607 */
[----:B------:R-:W-:-:S02]  /*4ef0*/  @P2 IADD3 R11, P3, PT, R4, -0x3, RZ ;  /* 0xfffffffd040b2810 */ /* 0x000fc40007f7e0ff */
[C---:B------:R-:W-:Y:S01]  /*4f00*/  IADD3.X R12, PT, PT, R15.reuse, -0x1, RZ, P5, !PT ;  /* 0xffffffff0f0c7810 */ /* 0x040fe20002ffe4ff */
[----:B------:R-:W-:Y:S01]  /*4f10*/  @P2 IMAD.X R31, RZ, RZ, R3, P6 ;  /* 0x000000ffff1f2224 */ /* 0x000fe200030e0603 */
[----:B------:R-:W-:Y:S01]  /*4f20*/  @P2 IADD3.X R12, PT, PT, R15, -0x1, RZ, P3, !PT ;  /* 0xffffffff0f0c2810 */ /* 0x000fe20001ffe4ff */
[----:B--2---:R1:W-:Y:S08]  /*4f30*/  @P2 STG.E desc[UR36][R2.64+0x8], R13 ;  /* 0x0000080d02002986 */ /* 0x0043f0000c101924 */
.L_x_313:
[----:B------:R-:W-:Y:S05]  /*4f40*/  BSYNC.RECONVERGENT B3 ;  /* 0x0000000000037941 */ /* 0x000fea0003800200 */
.L_x_312:
[----:B------:R-:W-:Y:S05]  /*4f50*/  @!P1 BRA `(.L_x_311) ;  /* 0x0000000000549947 */ /* 0x000fea0003800000 */
.L_x_314:
[----:B------:R-:W-:Y:S02]  /*4f60*/  IMAD.MOV.U32 R4, RZ, RZ, R14 ;  /* 0x000000ffff047224 */ /* 0x000fe400078e000e */
[----:B01----:R-:W-:-:S05]  /*4f70*/  IMAD.MOV.U32 R5, RZ, RZ, R23 ;  /* 0x000000ffff057224 */ /* 0x003fca00078e0017 */
        /* <DEDUP_REMOVED lines=19> */
.L_x_311:
[----:B------:R-:W-:Y:S05]  /*50b0*/  BSYNC.RECONVERGENT B1 ;  /* 0x0000000000017941 */ /* 0x000fea0003800200 */
.L_x_310:
[C---:B------:R-:W-:Y:S01]  /*50c0*/  LEA R22, P1, R24.reuse, R0, 0x2 ;  /* 0x0000000018167211 */ /* 0x040fe200078210ff */
[----:B012---:R-:W-:-:S03]  /*50d0*/  IMAD.SHL.U32 R3, R24, 0x8, RZ ;  /* 0x0000000818037824 */ /* 0x007fc600078e00ff */
[--C-:B------:R-:W-:Y:S02]  /*50e0*/  LEA.HI.X R15, R24, R9, R25.reuse, 0x2, P1 ;  /* 0x00000009180f7211 */ /* 0x100fe400008f1419 */
[----:B------:R-:W-:Y:S02]  /*50f0*/  IADD3 RZ, P1, PT, R22, -R29, RZ ;  /* 0x8000001d16ff7210 */ /* 0x000fe40007f3e0ff */
[----:B------:R-:W-:Y:S02]  /*5100*/  IADD3 R10, P2, PT, R10, R3, RZ ;  /* 0x000000030a0a7210 */ /* 0x000fe40007f5e0ff */
[----:B------:R-:W-:Y:S01]  /*5110*/  SHF.L.U64.HI R3, R24, 0x3, R25 ;  /* 0x0000000318037819 */ /* 0x000fe20000010219 */
[----:B------:R-:W-:-:S04]  /*5120*/  IMAD.X R0, R15, 0x1, ~R28, P1 ;  /* 0x000000010f007824 */ /* 0x000fc800008e0e1c */
[----:B------:R-:W-:Y:S01]  /*5130*/  IMAD.X R8, R8, 0x1, R3, P2 ;  /* 0x0000000108087824 */ /* 0x000fe200010e0603 */
[----:B------:R-:W-:-:S13]  /*5140*/  ISETP.GE.AND P1, PT, R0, RZ, PT ;  /* 0x000000ff0000720c */ /* 0x000fda0003f26270 */
[----:B------:R-:W-:Y:S05]  /*5150*/  @!P1 BRA `(.L_x_315) ;  /* 0xfffffff000989947 */ /* 0x000fea000383ffff */
.L_x_301:
[----:B------:R-:W-:Y:S05]  /*5160*/  BSYNC.RECONVERGENT B2 ;  /* 0x0000000000027941 */ /* 0x000fea0003800200 */
.L_x_277:
[----:B------:R-:W0:Y:S01]  /*5170*/  LDCU UR4, c[0x0][0x388] ;  /* 0x00007100ff0477ac */ /* 0x000e220008000800 */
[C---:B------:R-:W-:Y:S01]  /*5180*/  SHF.L.U64.HI R25, R24.reuse, 0x1, R25 ;  /* 0x0000000118197819 */ /* 0x040fe20000010219 */
[----:B------:R-:W-:Y:S01]  /*5190*/  IMAD.SHL.U32 R24, R24, 0x2, RZ ;  /* 0x0000000218187824 */ /* 0x000fe200078e00ff */
[----:B------:R-:W-:Y:S01]  /*51a0*/  PLOP3.LUT P1, PT, P0, PT, PT, 0x8, 0x80 ;  /* 0x000000000080781c */ /* 0x000fe2000072e170 */
[----:B0-----:R-:W-:-:S05]  /*51b0*/  IMAD.U32 R4, RZ, RZ, UR4 ;  /* 0x00000004ff047e24 */ /* 0x001fca000f8e00ff */
[----:B------:R-:W-:-:S04]  /*51c0*/  ISETP.GE.U32.AND P2, PT, R24, R4, PT ;  /* 0x000000041800720c */ /* 0x000fc80003f46070 */
[----:B------:R-:W-:-:S13]  /*51d0*/  ISETP.GE.AND.EX P2, PT, R25, RZ, PT, P2 ;  /* 0x000000ff1900720c */ /* 0x000fda0003f46320 */
[----:B------:R-:W-:Y:S05]  /*51e0*/  @!P2 BRA `(.L_x_316) ;  /* 0xffffffd80054a947 */ /* 0x000fea000383ffff */
.L_x_276:
[----:B------:R-:W-:Y:S05]  /*51f0*/  BSYNC.RECONVERGENT B0 ;  /* 0x0000000000007941 */ /* 0x000fea0003800200 */
.L_x_256:
[----:B------:R-:W-:Y:S04]  /*5200*/  BSSY.RECONVERGENT B0, `(.L_x_255) ;  /* 0x0000089000007945 */ /* 0x000fe80003800200 */
[----:B------:R-:W-:Y:S05]  /*5210*/  @P0 BRA `(.L_x_317) ;  /* 0x00000008001c0947 */ /* 0x000fea0003800000 */
[C---:B------:R-:W-:Y:S01]  /*5220*/  ISETP.LT.U32.AND P0, PT, R4.reuse, 0x1, PT ;  /* 0x000000010400780c */ /* 0x040fe20003f01070 */
[----:B------:R-:W-:Y:S01]  /*5230*/  BSSY.RECONVERGENT B1, `(.L_x_318) ;  /* 0x000003f000017945 */ /* 0x000fe20003800200 */
[C---:B------:R-:W-:Y:S02]  /*5240*/  ISETP.GT.U32.AND P1, PT, R4.reuse, 0x1, PT ;  /* 0x000000010400780c */ /* 0x040fe40003f24070 */
[----:B------:R-:W-:Y:S02]  /*5250*/  ISETP.LT.AND.EX P0, PT, RZ, RZ, PT, P0 ;  /* 0x000000ffff00720c */ /* 0x000fe40003f01300 */
[----:B------:R-:W-:Y:S02]  /*5260*/  ISETP.GT.AND.EX P1, PT, RZ, RZ, PT, P1 ;  /* 0x000000ffff00720c */ /* 0x000fe40003f24310 */
[C---:B------:R-:W-:Y:S02]  /*5270*/  SEL R3, R4.reuse, 0x1, P0 ;  /* 0x0000000104037807 */ /* 0x040fe40000000000 */
[----:B------:R-:W-:-:S02]  /*5280*/  SEL R0, R4, 0x1, P1 ;  /* 0x0000000104007807 */ /* 0x000fc40000800000 */
[----:B------:R-:W-:Y:S01]  /*5290*/  IADD3 R2, P1, PT, -R3, R4, RZ ;  /* 0x0000000403027210 */ /* 0x000fe20007f3e1ff */
[----:B------:R-:W-:Y:S01]  /*52a0*/  IMAD.MOV.U32 R3, RZ, RZ, R19 ;  /* 0x000000ffff037224 */ /* 0x000fe200078e0013 */
[----:B------:R-:W-:Y:S02]  /*52b0*/  LOP3.LUT R14, R0, 0xf, RZ, 0xc0, !PT ;  /* 0x0000000f000e7812 */ /* 0x000fe400078ec0ff */
[----:B------:R-:W-:Y:S01]  /*52c0*/  ISETP.GE.U32.AND P0, PT, R2, 0xf, PT ;  /* 0x0000000f0200780c */ /* 0x000fe20003f06070 */
[----:B------:R-:W-:Y:S01]  /*52d0*/  IMAD.X R2, RZ, RZ, -0x1, P1 ;  /* 0xffffffffff027424 */ /* 0x000fe200008e06ff */
[----:B------:R-:W-:-:S04]  /*52e0*/  ISETP.NE.U32.AND P1, PT, R14, RZ, PT ;  /* 0x000000ff0e00720c */ /* 0x000fc80003f25070 */
[----:B------:R-:W-:Y:S01]  /*52f0*/  ISETP.GE.U32.AND.EX P0, PT, R2, RZ, PT, P0 ;  /* 0x000000ff0200720c */ /* 0x000fe20003f06100 */
[----:B------:R-:W-:Y:S01]  /*5300*/  IMAD.MOV.U32 R2, RZ, RZ, R18 ;  /* 0x000000ffff027224 */ /* 0x000fe200078e0012 */
[----:B------:R-:W-:-:S11]  /*5310*/  ISETP.NE.AND.EX P1, PT, RZ, RZ, PT, P1 ;  /* 0x000000ffff00720c */ /* 0x000fd60003f25310 */
[----:B------:R-:W-:Y:S05]  /*5320*/  @!P0 BRA `(.L_x_319) ;  /* 0x0000000000bc8947 */ /* 0x000fea0003800000 */
[----:B------:R-:W-:Y:S01]  /*5330*/  LOP3.LUT R10, R0, 0xfffffff0, RZ, 0xc0, !PT ;  /* 0xfffffff0000a7812 */ /* 0x000fe200078ec0ff */
[----:B01----:R-:W-:-:S07]  /*5340*/  IMAD.MOV.U32 R12, RZ, RZ, RZ ;  /* 0x000000ffff0c7224 */ /* 0x003fce00078e00ff */
.L_x_320:
[----:B------:R-:W2:Y:S04]  /*5350*/  LD.E R5, desc[UR36][R2.64] ;  /* 0x0000002402057980 */ /* 0x000ea8000c101900 */
[----:B--2---:R0:W-:Y:S04]  /*5360*/  STG.E desc[UR36][R16.64], R5 ;  /* 0x0000000510007986 */ /* 0x0041e8000c101924 */
[----:B------:R-:W2:Y:S04]  /*5370*/  LD.E R7, desc[UR36][R2.64+0x4] ;  /* 0x0000042402077980 */ /* 0x000ea8000c101900 */
[----:B--2---:R1:W-:Y:S04]  /*5380*/  STG.E desc[UR36][R16.64+0x4], R7 ;  /* 0x0000040710007986 */ /* 0x0043e8000c101924 */
[----:B------:R-:W2:Y:S04]  /*5390*/  LD.E R9, desc[UR36][R2.64+0x8] ;  /* 0x0000082402097980 */ /* 0x000ea8000c101900 */
[----:B--2---:R2:W-:Y:S04]  /*53a0*/  STG.E desc[UR36][R16.64+0x8], R9 ;  /* 0x0000080910007986 */ /* 0x0045e8000c101924 */
[----:B------:R-:W3:Y:S04]  /*53b0*/  LD.E R11, desc[UR36][R2.64+0xc] ;  /* 0x00000c24020b7980 */ /* 0x000ee8000c101900 */
[----:B---3--:R3:W-:Y:S04]  /*53c0*/  STG.E desc[UR36][R16.64+0xc], R11 ;  /* 0x00000c0b10007986 */ /* 0x0087e8000c101924 */
[----:B------:R-:W4:Y:S04]  /*53d0*/  LD.E R13, desc[UR36][R2.64+0x10] ;  /* 0x00001024020d7980 */ /* 0x000f28000c101900 */
[----:B----4-:R4:W-:Y:S04]  /*53e0*/  STG.E desc[UR36][R16.64+0x10], R13 ;  /* 0x0000100d10007986 */ /* 0x0109e8000c101924 */
[----:B------:R-:W5:Y:S04]  /*53f0*/  LD.E R15, desc[UR36][R2.64+0x14] ;  /* 0x00001424020f7980 */ /* 0x000f68000c101900 */
[----:B-----5:R5:W-:Y:S04]  /*5400*/  STG.E desc[UR36][R16.64+0x14], R15 ;  /* 0x0000140f10007986 */ /* 0x020be8000c101924 */
[----:B0-----:R-:W2:Y:S04]  /*5410*/  LD.E R5, desc[UR36][R2.64+0x18] ;  /* 0x0000182402057980 */ /* 0x001ea8000c101900 */
[----:B--2---:R0:W-:Y:S04]  /*5420*/  STG.E desc[UR36][R16.64+0x18], R5 ;  /* 0x0000180510007986 */ /* 0x0041e8000c101924 */
[----:B-1----:R-:W2:Y:S04]  /*5430*/  LD.E R7, desc[UR36][R2.64+0x1c] ;  /* 0x00001c2402077980 */ /* 0x002ea8000c101900 */
[----:B--2---:R1:W-:Y:S04]  /*5440*/  STG.E desc[UR36][R16.64+0x1c], R7 ;  /* 0x00001c0710007986 */ /* 0x0043e8000c101924 */
[----:B------:R-:W2:Y:S04]  /*5450*/  LD.E R9, desc[UR36][R2.64+0x20] ;  /* 0x0000202402097980 */ /* 0x000ea8000c101900 */
[----:B--2---:R2:W-:Y:S04]  /*5460*/  STG.E desc[UR36][R16.64+0x20], R9 ;  /* 0x0000200910007986 */ /* 0x0045e8000c101924 */
[----:B---3--:R-:W3:Y:S04]  /*5470*/  LD.E R11, desc[UR36][R2.64+0x24] ;  /* 0x00002424020b7980 */ /* 0x008ee8000c101900 */
[----:B---3--:R3:W-:Y:S04]  /*5480*/  STG.E desc[UR36][R16.64+0x24], R11 ;  /* 0x0000240b10007986 */ /* 0x0087e8000c101924 */
[----:B----4-:R-:W4:Y:S04]  /*5490*/  LD.E R13, desc[UR36][R2.64+0x28] ;  /* 0x00002824020d7980 */ /* 0x010f28000c101900 */
[----:B----4-:R-:W-:Y:S04]  /*54a0*/  STG.E desc[UR36][R16.64+0x28], R13 ;  /* 0x0000280d10007986 */ /* 0x010fe8000c101924 */
[----:B-----5:R-:W4:Y:S04]  /*54b0*/  LD.E R15, desc[UR36][R2.64+0x2c] ;  /* 0x00002c24020f7980 */ /* 0x020f28000c101900 */
[----:B----4-:R-:W-:Y:S04]  /*54c0*/  STG.E desc[UR36][R16.64+0x2c], R15 ;  /* 0x00002c0f10007986 */ /* 0x010fe8000c101924 */
[----:B0-----:R-:W4:Y:S04]  /*54d0*/  LD.E R5, desc[UR36][R2.64+0x30] ;  /* 0x0000302402057980 */ /* 0x001f28000c101900 */
[----:B----4-:R0:W-:Y:S04]  /*54e0*/  STG.E desc[UR36][R16.64+0x30], R5 ;  /* 0x0000300510007986 */ /* 0x0101e8000c101924 */
[----:B-1----:R-:W4:Y:S04]  /*54f0*/  LD.E R7, desc[UR36][R2.64+0x34] ;  /* 0x0000342402077980 */ /* 0x002f28000c101900 */
[----:B----4-:R1:W-:Y:S04]  /*5500*/  STG.E desc[UR36][R16.64+0x34], R7 ;  /* 0x0000340710007986 */ /* 0x0103e8000c101924 */
[----:B--2---:R-:W2:Y:S01]  /*5510*/  LD.E R9, desc[UR36][R2.64+0x38] ;  /* 0x0000382402097980 */ /* 0x004ea2000c101900 */
[----:B------:R-:W-:-:S04]  /*5520*/  IADD3 R10, P0, PT, R10, -0x10, RZ ;  /* 0xfffffff00a0a7810 */ /* 0x000fc80007f1e0ff */
[----:B------:R-:W-:Y:S02]  /*5530*/  IADD3.X R12, PT, PT, R12, -0x1, RZ, P0, !PT ;  /* 0xffffffff0c0c7810 */ /* 0x000fe400007fe4ff */
[----:B------:R-:W-:-:S04]  /*5540*/  ISETP.NE.U32.AND P0, PT, R10, RZ, PT ;  /* 0x000000ff0a00720c */ /* 0x000fc80003f05070 */
[----:B------:R-:W-:Y:S01]  /*5550*/  ISETP.NE.AND.EX P0, PT, R12, RZ, PT, P0 ;  /* 0x000000ff0c00720c */ /* 0x000fe20003f05300 */
[----:B--2---:R-:W-:Y:S04]  /*5560*/  STG.E desc[UR36][R16.64+0x38], R9 ;  /* 0x0000380910007986 */ /* 0x004fe8000c101924 */
[----:B---3--:R2:W3:Y:S01]  /*5570*/  LD.E R11, desc[UR36][R2.64+0x3c] ;  /* 0x00003c24020b7980 */ /* 0x0084e2000c101900 */
[----:B------:R-:W-:Y:S02]  /*5580*/  IADD3 R8, P2, PT, R2, 0x40, RZ ;  /* 0x0000004002087810 */ /* 0x000fe40007f5e0ff */
[----:B0-----:R-:W-:-:S03]  /*5590*/  IADD3 R5, P3, PT, R16, 0x40, RZ ;  /* 0x0000004010057810 */ /* 0x001fc60007f7e0ff */
[----:B-1----:R-:W-:Y:S02]  /*55a0*/  IMAD.X R7, RZ, RZ, R3, P2 ;  /* 0x000000ffff077224 */ /* 0x002fe400010e0603 */
[----:B------:R-:W-:Y:S02]  /*55b0*/  IMAD.X R6, RZ, RZ, R17, P3 ;  /* 0x000000ffff067224 */ /* 0x000fe400018e0611 */
[----:B--2---:R-:W-:Y:S02]  /*55c0*/  IMAD.MOV.U32 R2, RZ, RZ, R8 ;  /* 0x000000ffff027224 */ /* 0x004fe400078e0008 */
[----:B------:R-:W-:Y:S01]  /*55d0*/  IMAD.MOV.U32 R3, RZ, RZ, R7 ;  /* 0x000000ffff037224 */ /* 0x000fe200078e0007 */
[----:B---3--:R0:W-:Y:S02]  /*55e0*/  STG.E desc[UR36][R16.64+0x3c], R11 ;  /* 0x00003c0b10007986 */ /* 0x0081e4000c101924 */
[----:B0-----:R-:W-:Y:S02]  /*55f0*/  IMAD.MOV.U32 R16, RZ, RZ, R5 ;  /* 0x000000ffff107224 */ /* 0x001fe400078e0005 */
[----:B------:R-:W-:Y:S01]  /*5600*/  IMAD.MOV.U32 R17, RZ, RZ, R6 ;  /* 0x000000ffff117224 */ /* 0x000fe200078e0006 */
[----:B------:R-:W-:Y:S06]  /*5610*/  @P0 BRA `(.L_x_320) ;  /* 0xfffffffc004c0947 */ /* 0x000fec000383ffff */
.L_x_319:
[----:B------:R-:W-:Y:S05]  /*5620*/  BSYNC.RECONVERGENT B1 ;  /* 0x0000000000017941 */ /* 0x000fea0003800200 */
.L_x_318:
        /* <DEDUP_REMOVED lines=8> */
[----:B------:R-:W2:Y:S04]  /*56b0*/  LD.E R5, desc[UR36][R2.64] ;  /* 0x0000002402057980 */ /* 0x000ea8000c101900 */
[----:B--2---:R2:W-:Y:S04]  /*56c0*/  STG.E desc[UR36][R16.64], R5 ;  /* 0x0000000510007986 */ /* 0x0045e8000c101924 */
[----:B------:R-:W3:Y:S04]  /*56d0*/  LD.E R7, desc[UR36][R2.64+0x4] ;  /* 0x0000042402077980 */ /* 0x000ee8000c101900 */
[----:B---3--:R3:W-:Y:S04]  /*56e0*/  STG.E desc[UR36][R16.64+0x4], R7 ;  /* 0x0000040710007986 */ /* 0x0087e8000c101924 */
[----:B------:R-:W4:Y:S04]  /*56f0*/  LD.E R9, desc[UR36][R2.64+0x8] ;  /* 0x0000082402097980 */ /* 0x000f28000c101900 */
[----:B----4-:R-:W-:Y:S04]  /*5700*/  STG.E desc[UR36][R16.64+0x8], R9 ;  /* 0x0000080910007986 */ /* 0x010fe8000c101924 */
[----:B------:R-:W4:Y:S04]  /*5710*/  LD.E R11, desc[UR36][R2.64+0xc] ;  /* 0x00000c24020b7980 */ /* 0x000f28000c101900 */
[----:B----4-:R4:W-:Y:S04]  /*5720*/  STG.E desc[UR36][R16.64+0xc], R11 ;  /* 0x00000c0b10007986 */ /* 0x0109e8000c101924 */
[----:B01----:R-:W5:Y:S04]  /*5730*/  LD.E R13, desc[UR36][R2.64+0x10] ;  /* 0x00001024020d7980 */ /* 0x003f68000c101900 */
[----:B-----5:R-:W-:Y:S04]  /*5740*/  STG.E desc[UR36][R16.64+0x10], R13 ;  /* 0x0000100d10007986 */ /* 0x020fe8000c101924 */
[----:B------:R-:W5:Y:S04]  /*5750*/  LD.E R15, desc[UR36][R2.64+0x14] ;  /* 0x00001424020f7980 */ /* 0x000f68000c101900 */
[----:B-----5:R-:W-:Y:S04]  /*5760*/  STG.E desc[UR36][R16.64+0x14], R15 ;  /* 0x0000140f10007986 */ /* 0x020fe8000c101924 */
[----:B--2---:R-:W2:Y:S01]  /*5770*/  LD.E R5, desc[UR36][R2.64+0x18] ;  /* 0x0000182402057980 */ /* 0x004ea2000c101900 */
[----:B------:R-:W-:-:S02]  /*5780*/  IADD3 R8, P0, PT, R2, 0x20, RZ ;  /* 0x0000002002087810 */ /* 0x000fc40007f1e0ff */
[----:B------:R-:W-:Y:S01]  /*5790*/  IADD3 R6, P2, PT, R16, 0x20, RZ ;  /* 0x0000002010067810 */ /* 0x000fe20007f5e0ff */
[----:B--2---:R-:W-:Y:S04]  /*57a0*/  STG.E desc[UR36][R16.64+0x18], R5 ;  /* 0x0000180510007986 */ /* 0x004fe8000c101924 */
[----:B---3--:R0:W2:Y:S01]  /*57b0*/  LD.E R7, desc[UR36][R2.64+0x1c] ;  /* 0x00001c2402077980 */ /* 0x0080a2000c101900 */
[----:B----4-:R-:W-:Y:S02]  /*57c0*/  IMAD.X R11, RZ, RZ, R3, P0 ;  /* 0x000000ffff0b7224 */ /* 0x010fe400000e0603 */
[----:B------:R-:W-:Y:S02]  /*57d0*/  IMAD.X R9, RZ, RZ, R17, P2 ;  /* 0x000000ffff097224 */ /* 0x000fe400010e0611 */
[----:B0-----:R-:W-:-:S02]  /*57e0*/  IMAD.MOV.U32 R2, RZ, RZ, R8 ;  /* 0x000000ffff027224 */ /* 0x001fc400078e0008 */
[----:B------:R-:W-:Y:S01]  /*57f0*/  IMAD.MOV.U32 R3, RZ, RZ, R11 ;  /* 0x000000ffff037224 */ /* 0x000fe200078e000b */
[----:B--2---:R0:W-:Y:S02]  /*5800*/  STG.E desc[UR36][R16.64+0x1c], R7 ;  /* 0x00001c0710007986 */ /* 0x0041e4000c101924 */
[----:B0-----:R-:W-:Y:S02]  /*5810*/  IMAD.MOV.U32 R16, RZ, RZ, R6 ;  /* 0x000000ffff107224 */ /* 0x001fe400078e0006 */
[----:B------:R-:W-:-:S07]  /*5820*/  IMAD.MOV.U32 R17, RZ, RZ, R9 ;  /* 0x000000ffff117224 */ /* 0x000fce00078e0009 */
.L_x_322:
[----:B------:R-:W-:Y:S05]  /*5830*/  BSYNC.RECONVERGENT B1 ;  /* 0x0000000000017941 */ /* 0x000fea0003800200 */
.L_x_321:
[----:B------:R-:W-:Y:S05]  /*5840*/  @!P1 BRA `(.L_x_317) ;  /* 0x0000000000909947 */ /* 0x000fea0003800000 */
[----:B------:R-:W-:-:S04]  /*5850*/  ISETP.GE.U32.AND P0, PT, R10, 0x4, PT ;  /* 0x000000040a00780c */ /* 0x000fc80003f06070 */
[----:B------:R-:W-:-:S13]  /*5860*/  ISETP.GE.U32.AND.EX P0, PT, RZ, RZ, PT, P0 ;  /* 0x000000ffff00720c */ /* 0x000fda0003f06100 */
[----:B------:R-:W2:Y:S04]  /*5870*/  @P0 LD.E R5, desc[UR36][R2.64] ;  /* 0x0000002402050980 */ /* 0x000ea8000c101900 */
[----:B--2---:R-:W-:Y:S04]  /*5880*/  @P0 STG.E desc[UR36][R16.64], R5 ;  /* 0x0000000510000986 */ /* 0x004fe8000c101924 */
[----:B------:R-:W2:Y:S04]  /*5890*/  @P0 LD.E R7, desc[UR36][R2.64+0x4] ;  /* 0x0000042402070980 */ /* 0x000ea8000c101900 */
[----:B--2---:R2:W-:Y:S04]  /*58a0*/  @P0 STG.E desc[UR36][R16.64+0x4], R7 ;  /* 0x0000040710000986 */ /* 0x0045e8000c101924 */
[----:B------:R-:W3:Y:S01]  /*58b0*/  @P0 LD.E R9, desc[UR36][R2.64+0x8] ;  /* 0x0000082402090980 */ /* 0x000ee2000c101900 */
[----:B------:R-:W-:Y:S01]  /*58c0*/  LOP3.LUT R8, R0, 0x3, RZ, 0xc0, !PT ;  /* 0x0000000300087812 */ /* 0x000fe200078ec0ff */
[----:B------:R-:W-:-:S03]  /*58d0*/  IMAD.MOV.U32 R10, RZ, RZ, RZ ;  /* 0x000000ffff0a7224 */ /* 0x000fc600078e00ff */
[----:B------:R-:W-:-:S04]  /*58e0*/  ISETP.NE.U32.AND P1, PT, R8, RZ, PT ;  /* 0x000000ff0800720c */ /* 0x000fc80003f25070 */
[----:B------:R-:W-:Y:S01]  /*58f0*/  ISETP.NE.AND.EX P1, PT, R10, RZ, PT, P1 ;  /* 0x000000ff0a00720c */ /* 0x000fe20003f25310 */
[----:B---3--:R-:W-:Y:S04]  /*5900*/  @P0 STG.E desc[UR36][R16.64+0x8], R9 ;  /* 0x0000080910000986 */ /* 0x008fe8000c101924 */
[----:B------:R3:W4:Y:S01]  /*5910*/  @P0 LD.E R11, desc[UR36][R2.64+0xc] ;  /* 0x00000c24020b0980 */ /* 0x000722000c101900 */
[----:B------:R-:W-:Y:S02]  /*5920*/  @P0 IADD3 R6, P2, PT, R2, 0x10, RZ ;  /* 0x0000001002060810 */ /* 0x000fe40007f5e0ff */
[----:B------:R-:W-:-:S03]  /*5930*/  @P0 IADD3 R0, P3, PT, R16, 0x10, RZ ;  /* 0x0000001010000810 */ /* 0x000fc60007f7e0ff */
[----:B--2---:R-:W-:Y:S02]  /*5940*/  @P0 IMAD.X R7, RZ, RZ, R3, P2 ;  /* 0x000000ffff070224 */ /* 0x004fe400010e0603 */
[----:B------:R-:W-:Y:S02]  /*5950*/  @P0 IMAD.X R5, RZ, RZ, R17, P3 ;  /* 0x000000ffff050224 */ /* 0x000fe400018e0611 */
[----:B---3--:R-:W-:Y:S02]  /*5960*/  @P0 IMAD.MOV.U32 R2, RZ, RZ, R6 ;  /* 0x000000ffff020224 */ /* 0x008fe400078e0006 */
[----:B------:R-:W-:Y:S01]  /*5970*/  @P0 IMAD.MOV.U32 R3, RZ, RZ, R7 ;  /* 0x000000ffff030224 */ /* 0x000fe200078e0007 */
[----:B----4-:R2:W-:Y:S02]  /*5980*/  @P0 STG.E desc[UR36][R16.64+0xc], R11 ;  /* 0x00000c0b10000986 */ /* 0x0105e4000c101924 */
[----:B--2---:R-:W-:Y:S02]  /*5990*/  @P0 IMAD.MOV.U32 R16, RZ, RZ, R0 ;  /* 0x000000ffff100224 */ /* 0x004fe400078e0000 */
[----:B------:R-:W-:Y:S01]  /*59a0*/  @P0 IMAD.MOV.U32 R17, RZ, RZ, R5 ;  /* 0x000000ffff110224 */ /* 0x000fe200078e0005 */
[----:B------:R-:W-:Y:S06]  /*59b0*/  @!P1 BRA `(.L_x_317) ;  /* 0x0000000000349947 */ /* 0x000fec0003800000 */
.L_x_323:
[----:B--2---:R2:W3:Y:S01]  /*59c0*/  LD.E R5, desc[UR36][R2.64] ;  /* 0x0000002402057980 */ /* 0x0044e2000c101900 */
[----:B------:R-:W-:Y:S01]  /*59d0*/  IMAD.MOV.U32 R6, RZ, RZ, R16 ;  /* 0x000000ffff067224 */ /* 0x000fe200078e0010 */
[----:B------:R-:W-:Y:S01]  /*59e0*/  IADD3 R8, P0, PT, R8, -0x1, RZ ;  /* 0xffffffff08087810 */ /* 0x000fe20007f1e0ff */
[--C-:B------:R-:W-:Y:S01]  /*59f0*/  IMAD.MOV.U32 R7, RZ, RZ, R17.reuse ;  /* 0x000000ffff077224 */ /* 0x100fe200078e0011 */
[----:B------:R-:W-:Y:S02]  /*5a00*/  IADD3 R16, P2, PT, R16, 0x4, RZ ;  /* 0x0000000410107810 */ /* 0x000fe40007f5e0ff */
[----:B------:R-:W-:Y:S02]  /*5a10*/  IADD3.X R10, PT, PT, R10, -0x1, RZ, P0, !PT ;  /* 0xffffffff0a0a7810 */ /* 0x000fe400007fe4ff */
[----:B------:R-:W-:Y:S01]  /*5a20*/  ISETP.NE.U32.AND P0, PT, R8, RZ, PT ;  /* 0x000000ff0800720c */ /* 0x000fe20003f05070 */
[----:B------:R-:W-:Y:S01]  /*5a30*/  IMAD.X R17, RZ, RZ, R17, P2 ;  /* 0x000000ffff117224 */ /* 0x000fe200010e0611 */
[----:B--2---:R-:W-:-:S02]  /*5a40*/  IADD3 R2, P1, PT, R2, 0x4, RZ ;  /* 0x0000000402027810 */ /* 0x004fc40007f3e0ff */
[----:B------:R-:W-:-:S03]  /*5a50*/  ISETP.NE.AND.EX P0, PT, R10, RZ, PT, P0 ;  /* 0x000000ff0a00720c */ /* 0x000fc60003f05300 */
[----:B------:R-:W-:Y:S01]  /*5a60*/  IMAD.X R3, RZ, RZ, R3, P1 ;  /* 0x000000ffff037224 */ /* 0x000fe200008e0603 */
[----:B---3--:R2:W-:Y:S09]  /*5a70*/  STG.E desc[UR36][R6.64], R5 ;  /* 0x0000000506007986 */ /* 0x0085f2000c101924 */
[----:B------:R-:W-:Y:S05]  /*5a80*/  @P0 BRA `(.L_x_323) ;  /* 0xfffffffc00cc0947 */ /* 0x000fea000383ffff */
.L_x_317:
[----:B------:R-:W-:Y:S05]  /*5a90*/  BSYNC.RECONVERGENT B0 ;  /* 0x0000000000007941 */ /* 0x000fea0003800200 */
.L_x_255:
[----:B------:R-:W-:-:S13]  /*5aa0*/  ISETP.NE.AND P0, PT, R4, RZ, PT ;  /* 0x000000ff0400720c */ /* 0x000fda0003f05270 */
[----:B------:R-:W-:Y:S05]  /*5ab0*/  @!P0 EXIT ;  /* 0x000000000000894d */ /* 0x000fea0003800000 */
[----:B------:R-:W-:Y:S01]  /*5ac0*/  MOV R0, 0x188 ;  /* 0x0000018800007802 */ /* 0x000fe20000000f00 */
[----:B------:R-:W-:Y:S02]  /*5ad0*/  IMAD.MOV.U32 R4, RZ, RZ, R18 ;  /* 0x000000ffff047224 */ /* 0x000fe400078e0012 */
[----:B--23--:R-:W-:Y:S01]  /*5ae0*/  IMAD.MOV.U32 R5, RZ, RZ, R19 ;  /* 0x000000ffff057224 */ /* 0x00cfe200078e0013 */
[----:B0-----:R0:W2:Y:S06]  /*5af0*/  LDC.64 R2, c[0x4][R0] ;  /* 0x0100000000027b82 */ /* 0x0010ac0000000a00 */
[----:B------:R-:W-:-:S07]  /*5b00*/  LEPC R20, `(.L_x_324) ;  /* 0x000000001014794e */ /* 0x000fce0000000000 */
[----:B012---:R-:W-:Y:S05]  /*5b10*/  CALL.ABS.NOINC R2 ;  /* 0x0000000002007343 */ /* 0x007fea0003c00000 */
.L_x_324:
[----:B------:R-:W-:Y:S05]  /*5b20*/  EXIT ;  /* 0x000000000000794d */ /* 0x000fea0003800000 */
.L_x_325:
        /* <DEDUP_REMOVED lines=13> */
.L_x_331:


//--------------------- .nv.global.init           --------------------------
	.section	.nv.global.init,"aw",@progbits
.nv.global.init:
	.type		$str$2,@object
	.size		$str$2,($str - $str$2)
$str$2:
        /*0000*/ 	.byte	0x25, 0x73, 0x0a, 0x00
	.type		$str,@object
	.size		$str,(.L_45 - $str)
$str:
        /*0004*/ 	.byte	0x74, 0x65, 0x6d, 0x70, 0x6f, 0x72, 0x61, 0x72, 0x79, 0x5f, 0x62, 0x75, 0x66, 0x66, 0x65, 0x72
        /*0014*/ 	.byte	0x3a, 0x3a, 0x61, 0x6c, 0x6c, 0x6f, 0x63, 0x61, 0x74, 0x65, 0x3a, 0x20, 0x67, 0x65, 0x74, 0x5f
        /*0024*/ 	.byte	0x74, 0x65, 0x6d, 0x70, 0x6f, 0x72, 0x61, 0x72, 0x79, 0x5f, 0x62, 0x75, 0x66, 0x66, 0x65, 0x72
        /*0034*/ 	.byte	0x20, 0x66, 0x61, 0x69, 0x6c, 0x65, 0x64, 0x00
.L_45:


//--------------------- .nv.shared._ZN3cub18CUB_300001_SM_10006detail10radix_sort29DeviceRadixSortOnesweepKernelINS1_5radix10policy_hubIjNS0_8NullTypeEyE10Policy1000ELNS0_9SortOrderE1EjS6_yiiNS1_21identity_decomposer_tEEEvPT5_SC_PT3_PKSD_PT1_PKSH_PT2_PKSL_T4_iiT6_ --------------------------
	.section	.nv.shared._ZN3cub18CUB_300001_SM_10006detail10radix_sort29DeviceRadixSortOnesweepKernelINS1_5radix10policy_hubIjNS0_8NullTypeEyE10Policy1000ELNS0_9SortOrderE1EjS6_yiiNS1_21identity_decomposer_tEEEvPT5_SC_PT3_PKSD_PT1_PKSH_PT2_PKSL_T4_iiT6_,"aw",@nobits
	.sectionflags	@""
	.align	16
.nv.shared._ZN3cub18CUB_300001_SM_10006detail10radix_sort29DeviceRadixSortOnesweepKernelINS1_5radix10policy_hubIjNS0_8NullTypeEyE10Policy1000ELNS0_9SortOrderE1EjS6_yiiNS1_21identity_decomposer_tEEEvPT5_SC_PT3_PKSD_PT1_PKSH_PT2_PKSL_T4_iiT6_:
	.zero		32256


//--------------------- .nv.shared.reserved.0     --------------------------
	.section	.nv.shared.reserved.0,"aw",@nobits
	.weak		__nv_reservedSMEM_offset_0_alias
	.size		__nv_reservedSMEM_offset_0_alias, 0, 64
	.other		__nv_reservedSMEM_offset_0_alias,@"STO_CUDA_RESERVED_SHARED STV_DEFAULT"
__nv_reservedSMEM_offset_0_alias:
	.zero		0
	.zero		64


//--------------------- .nv.global                --------------------------
	.section	.nv.global,"aw",@nobits
.nv.global:
	.type		_ZN34_INTERNAL_5650f849_4_k_cu_544908fe6thrust24THRUST_300001_SM_1000_NS12placeholders2_8E,@object
	.size		_ZN34_INTERNAL_5650f849_4_k_cu_544908fe6thrust24THRUST_300001_SM_1000_NS12placeholders2_8E,(_ZN34_INTERNAL_5650f849_4_k_cu_544908fe4cuda3std3__436_GLOBAL__N__5650f849_4_k_cu_544908fe6ignoreE - _ZN34_INTERNAL_5650f849_4_k_cu_544908fe6thrust24THRUST_300001_SM_1000_NS12placeholders2_8E)
_ZN34_INTERNAL_5650f849_4_k_cu_544908fe6thrust24THRUST_300001_SM_1000_NS12placeholders2_8E:
	.zero		1
	.type		_ZN34_INTERNAL_5650f849_4_k_cu_544908fe4cuda3std3__436_GLOBAL__N__5650f849_4_k_cu_544908fe6ignoreE,@object
	.size		_ZN34_INTERNAL_5650f849_4_k_cu_544908fe4cuda3std3__436_GLOBAL__N__5650f849_4_k_cu_544908fe6ignoreE,(_ZN34_INTERNAL_5650f849_4_k_cu_544908fe4cuda3std6ranges3__45__cpo4dataE - _ZN34_INTERNAL_5650f849_4_k_cu_544908fe4cuda3std3__436_GLOBAL__N__5650f849_4_k_cu_544908fe6ignoreE)
_ZN34_INTERNAL_5650f849_4_k_cu_544908fe4cuda3std3__436_GLOBAL__N__5650f849_4_k_cu_544908fe6ignoreE:
	.zero		1
	.type		_ZN34_INTERNAL_5650f849_4_k_cu_544908fe4cuda3std6ranges3__45__cpo4dataE,@object
	.size		_ZN34_INTERNAL_5650f849_4_k_cu_544908fe4cuda3std6ranges3__45__cpo4dataE,(_ZN34_INTERNAL_5650f849_4_k_cu_544908fe6thrust24THRUST_300001_SM_1000_NS6system3cpp3parE - _ZN34_INTERNAL_5650f849_4_k_cu_544908fe4cuda3std6ranges3__45__cpo4dataE)
_ZN34_INTERNAL_5650f849_4_k_cu_544908fe4cuda3std6ranges3__45__cpo4dataE:
	.zero		1
	.type		_ZN34_INTERNAL_5650f849_4_k_cu_544908fe6thrust24THRUST_300001_SM_1000_NS6system3cpp3parE,@object
	.size		_ZN34_INTERNAL_5650f849_4_k_cu_544908fe6thrust24THRUST_300001_SM_1000_NS6system3cpp3parE,(_ZN34_INTERNAL_5650f849_4_k_cu_544908fe4cuda3std3__45__cpo5beginE - _ZN34_INTERNAL_5650f849_4_k_cu_544908fe6thrust24THRUST_300001_SM_1000_NS6system3cpp3parE)
_ZN34_INTERNAL_5650f849_4_k_cu_544908fe6thrust24THRUST_300001_SM_1000_NS6system3cpp3parE:
	.zero		1
	.type		_ZN34_INTERNAL_5650f849_4_k_cu_544908fe4cuda3std3__45__cpo5beginE,@object
	.size		_ZN34_INTERNAL_5650f849_4_k_cu_544908fe4cuda3std3__45__cpo5beginE,(_ZN34_INTERNAL_5650f849_4_k_cu_544908fe4cuda3std6ranges3__45__cpo5beginE - _ZN34_INTERNAL_5650f849_4_k_cu_544908fe4cuda3std3__45__cpo5beginE)
_ZN34_INTERNAL_5650f849_4_k_cu_544908fe4cuda3std3__45__cpo5beginE:
	.zero		1
	.type		_ZN34_INTERNAL_5650f849_4_k_cu_544908fe4cuda3std6ranges3__45__cpo5beginE,@object
	.size		_ZN34_INTERNAL_5650f849_4_k_cu_544908fe4cuda3std6ranges3__45__cpo5beginE,(_ZN34_INTERNAL_5650f849_4_k_cu_544908fe6thrust24THRUST_300001_SM_1000_NS6deviceE - _ZN34_INTERNAL_5650f849_4_k_cu_544908fe4cuda3std6ranges3__45__cpo5beginE)
_ZN34_INTERNAL_5650f849_4_k_cu_544908fe4cuda3std6ranges3__45__cpo5beginE:
	.zero		1
	.type		_ZN34_INTERNAL_5650f849_4_k_cu_544908fe6thrust24THRUST_300001_SM_1000_NS6deviceE,@object
	.size		_ZN34_INTERNAL_5650f849_4_k_cu_544908fe6thrust24THRUST_300001_SM_1000_NS6deviceE,(_ZN34_INTERNAL_5650f849_4_k_cu_544908fe4cuda3std3__47nulloptE - _ZN34_INTERNAL_5650f849_4_k_cu_544908fe6thrust24THRUST_300001_SM_1000_NS6deviceE)
_ZN34_INTERNAL_5650f849_4_k_cu_544908fe6thrust24THRUST_300001_SM_1000_NS6deviceE:
	.zero		1
	.type		_ZN34_INTERNAL_5650f849_4_k_cu_544908fe4cuda3std3__47nulloptE,@object
	.size		_ZN34_INTERNAL_5650f849_4_k_cu_544908fe4cuda3std3__47nulloptE,(_ZN34_INTERNAL_5650f849_4_k_cu_544908fe4cuda3std6ranges3__45__cpo8distanceE - _ZN34_INTERNAL_5650f849_4_k_cu_544908fe4cuda3std3__47nulloptE)
_ZN34_INTERNAL_5650f849_4_k_cu_544908fe4cuda3std3__47nulloptE:
	.zero		1
	.type		_ZN34_INTERNAL_5650f849_4_k_cu_544908fe4cuda3std6ranges3__45__cpo8distanceE,@object
	.size		_ZN34_INTERNAL_5650f849_4_k_cu_544908fe4cuda3std6ranges3__45__cpo8distanceE,(_ZN34_INTERNAL_5650f849_4_k_cu_544908fe6thrust24THRUST_300001_SM_1000_NS12placeholders2_4E - _ZN34_INTERNAL_5650f849_4_k_cu_544908fe4cuda3std6ranges3__45__cpo8distanceE)
_ZN34_INTERNAL_5650f849_4_k_cu_544908fe4cuda3std6ranges3__45__cpo8distanceE:
	.zero		1
	.type		_ZN34_INTERNAL_5650f849_4_k_cu_544908fe6thrust24THRUST_300001_SM_1000_NS12placeholders2_4E,@object
	.size		_ZN34_INTERNAL_5650f849_4_k_cu_544908fe6thrust24THRUST_300001_SM_1000_NS12placeholders2_4E,(_ZN34_INTERNAL_5650f849_4_k_cu_544908fe4cuda3std3__45__cpo6rbeginE - _ZN34_INTERNAL_5650f849_4_k_cu_544908fe6thrust24THRUST_300001_SM_1000_NS12placeholders2_4E)
_ZN34_INTERNAL_5650f849_4_k_cu_544908fe6thrust24THRUST_300001_SM_1000_NS12placeholders2_4E:
	.zero		1
	.type		_ZN34_INTERNAL_5650f849_4_k_cu_544908fe4cuda3std3__45__cpo6rbeginE,@object
	.size		_ZN34_INTERNAL_5650f849_4_k_cu_544908fe4cuda3std3__45__cpo6rbeginE,(_ZN34_INTERNAL_5650f849_4_k_cu_544908fe4cuda3std6ranges3__45__cpo7advanceE - _ZN34_INTERNAL_5650f849_4_k_cu_544908fe4cuda3std3__45__cpo6rbeginE)
_ZN34_INTERNAL_5650f849_4_k_cu_544908fe4cuda3std3__45__cpo6rbeginE:
	.zero		1
	.type		_ZN34_INTERNAL_5650f849_4_k_cu_544908fe4cuda3std6ranges3__45__cpo7advanceE,@object
	.size		_ZN34_INTERNAL_5650f849_4_k_cu_544908fe4cuda3std6ranges3__45__cpo7advanceE,(_ZN34_INTERNAL_5650f849_4_k_cu_544908fe6thrust24THRUST_300001_SM_1000_NS12placeholders3_10E - _ZN34_INTERNAL_5650f849_4_k_cu_544908fe4cuda3std6ranges3__45__cpo7advanceE)
_ZN34_INTERNAL_5650f849_4_k_cu_544908fe4cuda3std6ranges3__45__cpo7advanceE:
	.zero		1
	.type		_ZN34_INTERNAL_5650f849_4_k_cu_544908fe6thrust24THRUST_300001_SM_1000_NS12placeholders3_10E,@object
	.size		_ZN34_INTERNAL_5650f849_4_k_cu_544908fe6thrust24THRUST_300001_SM_1000_NS12placeholders3_10E,(_ZN34_INTERNAL_5650f849_4_k_cu_544908fe4cuda3std3__48in_placeE - _ZN34_INTERNAL_5650f849_4_k_cu_544908fe6thrust24THRUST_300001_SM_1000_NS12placeholders3_10E)
_ZN34_INTERNAL_5650f849_4_k_cu_544908fe6thrust24THRUST_300001_SM_1000_NS12placeholders3_10E:
	.zero		1
	.type		_ZN34_INTERNAL_5650f849_4_k_cu_544908fe4cuda3std3__48in_placeE,@object
	.size		_ZN34_INTERNAL_5650f849_4_k_cu_544908fe4cuda3std3__48in_placeE,(_ZN34_INTERNAL_5650f849_4_k_cu_544908fe4cuda3std6ranges3__45__cpo4sizeE - _ZN34_INTERNAL_5650f849_4_k_cu_544908fe4cuda3std3__48in_placeE)
_ZN34_INTERNAL_5650f849_4_k_cu_544908fe4cuda3std3__48in_placeE:
	.zero		1
	.type		_ZN34_INTERNAL_5650f849_4_k_cu_544908fe4cuda3std6ranges3__45__cpo4sizeE,@object
	.size		_ZN34_INTERNAL_5650f849_4_k_cu_544908fe4cuda3std6ranges3__45__cpo4sizeE,(_ZN34_INTERNAL_5650f849_4_k_cu_544908fe6thrust24THRUST_300001_SM_1000_NS12placeholders2_2E - _ZN34_INTERNAL_5650f849_4_k_cu_544908fe4cuda3std6ranges3__45__cpo4sizeE)
_ZN34_INTERNAL_5650f849_4_k_cu_544908fe4cuda3std6ranges3__45__cpo4sizeE:
	.zero		1
	.type		_ZN34_INTERNAL_5650f849_4_k_cu_544908fe6thrust24THRUST_300001_SM_1000_NS12placeholders2_2E,@object
	.size		_ZN34_INTERNAL_5650f849_4_k_cu_544908fe6thrust24THRUST_300001_SM_1000_NS12placeholders2_2E,(_ZN34_INTERNAL_5650f849_4_k_cu_544908fe4cuda3std3__45__cpo6cbeginE - _ZN34_INTERNAL_5650f849_4_k_cu_544908fe6thrust24THRUST_300001_SM_1000_NS12placeholders2_2E)
_ZN34_INTERNAL_5650f849_4_k_cu_544908fe6thrust24THRUST_300001_SM_1000_NS12placeholders2_2E:
	.zero		1
	.type		_ZN34_INTERNAL_5650f849_4_k_cu_544908fe4cuda3std3__45__cpo6cbeginE,@object
	.size		_ZN34_INTERNAL_5650f849_4_k_cu_544908fe4cuda3std3__45__cpo6cbeginE,(_ZN34_INTERNAL_5650f849_4_k_cu_544908fe4cuda3std6ranges3__45__cpo6cbeginE - _ZN34_INTERNAL_5650f849_4_k_cu_544908fe4cuda3std3__45__cpo6cbeginE)
_ZN34_INTERNAL_5650f849_4_k_cu_544908fe4cuda3std3__45__cpo6cbeginE:
	.zero		1
	.type		_ZN34_INTERNAL_5650f849_4_k_cu_544908fe4cuda3std6ranges3__45__cpo6cbeginE,@object
	.size		_ZN34_INTERNAL_5650f849_4_k_cu_544908fe4cuda3std6ranges3__45__cpo6cbeginE,(_ZN34_INTERNAL_5650f849_4_k_cu_544908fe6thrust24THRUST_300001_SM_1000_NS12placeholders2_6E - _ZN34_INTERNAL_5650f849_4_k_cu_544908fe4cuda3std6ranges3__45__cpo6cbeginE)
_ZN34_INTERNAL_5650f849_4_k_cu_544908fe4cuda3std6ranges3__45__cpo6cbeginE:
	.zero		1
	.type		_ZN34_INTERNAL_5650f849_4_k_cu_544908fe6thrust24THRUST_300001_SM_1000_NS12placeholders2_6E,@object
	.size		_ZN34_INTERNAL_5650f849_4_k_cu_544908fe6thrust24THRUST_300001_SM_1000_NS12placeholders2_6E,(_ZN34_INTERNAL_5650f849_4_k_cu_544908fe4cuda3std3__45__cpo7crbeginE - _ZN34_INTERNAL_5650f849_4_k_cu_544908fe6thrust24THRUST_300001_SM_1000_NS12placeholders2_6E)
_ZN34_INTERNAL_5650f849_4_k_cu_544908fe6thrust24THRUST_300001_SM_1000_NS12placeholders2_6E:
	.zero		1
	.type		_ZN34_INTERNAL_5650f849_4_k_cu_544908fe4cuda3std3__45__cpo7crbeginE,@object
	.size		_ZN34_INTERNAL_5650f849_4_k_cu_544908fe4cuda3std3__45__cpo7crbeginE,(_ZN34_INTERNAL_5650f849_4_k_cu_544908fe4cuda3std6ranges3__45__cpo4nextE - _ZN34_INTERNAL_5650f849_4_k_cu_544908fe4cuda3std3__45__cpo7crbeginE)
_ZN34_INTERNAL_5650f849_4_k_cu_544908fe4cuda3std3__45__cpo7crbeginE:
	.zero		1
	.type		_ZN34_INTERNAL_5650f849_4_k_cu_544908fe4cuda3std6ranges3__45__cpo4nextE,@object
	.size		_ZN34_INTERNAL_5650f849_4_k_cu_544908fe4cuda3std6ranges3__45__cpo4nextE,(_ZN34_INTERNAL_5650f849_4_k_cu_544908fe4cuda3std6ranges3__45__cpo4swapE - _ZN34_INTERNAL_5650f849_4_k_cu_544908fe4cuda3std6ranges3__45__cpo4nextE)
_ZN34_INTERNAL_5650f849_4_k_cu_544908fe4cuda3std6ranges3__45__cpo4nextE:
	.zero		1
	.type		_ZN34_INTERNAL_5650f849_4_k_cu_544908fe4cuda3std6ranges3__45__cpo4swapE,@object
	.size		_ZN34_INTERNAL_5650f849_4_k_cu_544908fe4cuda3std6ranges3__45__cpo4swapE,(_ZN34_INTERNAL_5650f849_4_k_cu_544908fe6thrust24THRUST_300001_SM_1000_NS8cuda_cub10par_nosyncE - _ZN34_INTERNAL_5650f849_4_k_cu_544908fe4cuda3std6ranges3__45__cpo4swapE)
_ZN34_INTERNAL_5650f849_4_k_cu_544908fe4cuda3std6ranges3__45__cpo4swapE:
	.zero		1
	.type		_ZN34_INTERNAL_5650f849_4_k_cu_544908fe6thrust24THRUST_300001_SM_1000_NS8cuda_cub10par_nosyncE,@object
	.size		_ZN34_INTERNAL_5650f849_4_k_cu_544908fe6thrust24THRUST_300001_SM_1000_NS8cuda_cub10par_nosyncE,(_ZN34_INTERNAL_5650f849_4_k_cu_544908fe6thrust24THRUST_300001_SM_1000_NS3seqE - _ZN34_INTERNAL_5650f849_4_k_cu_544908fe6thrust24THRUST_300001_SM_1000_NS8cuda_cub10par_nosyncE)
_ZN34_INTERNAL_5650f849_4_k_cu_544908fe6thrust24THRUST_300001_SM_1000_NS8cuda_cub10par_nosyncE:
	.zero		1
	.type		_ZN34_INTERNAL_5650f849_4_k_cu_544908fe6thrust24THRUST_300001_SM_1000_NS3seqE,@object
	.size		_ZN34_INTERNAL_5650f849_4_k_cu_544908fe6thrust24THRUST_300001_SM_1000_NS3seqE,(_ZN34_INTERNAL_5650f849_4_k_cu_544908fe4cuda3std3__420unreachable_sentinelE - _ZN34_INTERNAL_5650f849_4_k_cu_544908fe6thrust24THRUST_300001_SM_1000_NS3seqE)
_ZN34_INTERNAL_5650f849_4_k_cu_544908fe6thrust24THRUST_300001_SM_1000_NS3seqE:
	.zero		1
	.type		_ZN34_INTERNAL_5650f849_4_k_cu_544908fe4cuda3std3__420unreachable_sentinelE,@object
	.size		_ZN34_INTERNAL_5650f849_4_k_cu_544908fe4cuda3std3__420unreachable_sentinelE,(_ZN34_INTERNAL_5650f849_4_k_cu_544908fe4cuda3std6ranges3__45__cpo5ssizeE - _ZN34_INTERNAL_5650f849_4_k_cu_544908fe4cuda3std3__420unreachable_sentinelE)
_ZN34_INTERNAL_5650f849_4_k_cu_544908fe4cuda3std3__420unreachable_sentinelE:
	.zero		1
	.type		_ZN34_INTERNAL_5650f849_4_k_cu_544908fe4cuda3std6ranges3__45__cpo5ssizeE,@object
	.size		_ZN34_INTERNAL_5650f849_4_k_cu_544908fe4cuda3std6ranges3__45__cpo5ssizeE,(_ZN34_INTERNAL_5650f849_4_k_cu_544908fe6thrust24THRUST_300001_SM_1000_NS12placeholders2_3E - _ZN34_INTERNAL_5650f849_4_k_cu_544908fe4cuda3std6ranges3__45__cpo5ssizeE)
_ZN34_INTERNAL_5650f849_4_k_cu_544908fe4cuda3std6ranges3__45__cpo5ssizeE:
	.zero		1
	.type		_ZN34_INTERNAL_5650f849_4_k_cu_544908fe6thrust24THRUST_300001_SM_1000_NS12placeholders2_3E,@object
	.size		_ZN34_INTERNAL_5650f849_4_k_cu_544908fe6thrust24THRUST_300001_SM_1000_NS12placeholders2_3E,(_ZN34_INTERNAL_5650f849_4_k_cu_544908fe4cuda3std3__45__cpo4cendE - _ZN34_INTERNAL_5650f849_4_k_cu_544908fe6thrust24THRUST_300001_SM_1000_NS12placeholders2_3E)
_ZN34_INTERNAL_5650f849_4_k_cu_544908fe6thrust24THRUST_300001_SM_1000_NS12placeholders2_3E:
	.zero		1
	.type		_ZN34_INTERNAL_5650f849_4_k_cu_544908fe4cuda3std3__45__cpo4cendE,@object
	.size		_ZN34_INTERNAL_5650f849_4_k_cu_544908fe4cuda3std3__45__cpo4cendE,(_ZN34_INTERNAL_5650f849_4_k_cu_544908fe4cuda3std6ranges3__45__cpo4cendE - _ZN34_INTERNAL_5650f849_4_k_cu_544908fe4cuda3std3__45__cpo4cendE)
_ZN34_INTERNAL_5650f849_4_k_cu_544908fe4cuda3std3__45__cpo4cendE:
	.zero		1
	.type		_ZN34_INTERNAL_5650f849_4_k_cu_544908fe4cuda3std6ranges3__45__cpo4cendE,@object
	.size		_ZN34_INTERNAL_5650f849_4_k_cu_544908fe4cuda3std6ranges3__45__cpo4cendE,(_ZN34_INTERNAL_5650f849_4_k_cu_544908fe6thrust24THRUST_300001_SM_1000_NS12placeholders2_7E - _ZN34_INTERNAL_5650f849_4_k_cu_544908fe4cuda3std6ranges3__45__cpo4cendE)
_ZN34_INTERNAL_5650f849_4_k_cu_544908fe4cuda3std6ranges3__45__cpo4cendE:
	.zero		1
	.type		_ZN34_INTERNAL_5650f849_4_k_cu_544908fe6thrust24THRUST_300001_SM_1000_NS12placeholders2_7E,@object
	.size		_ZN34_INTERNAL_5650f849_4_k_cu_544908fe6thrust24THRUST_300001_SM_1000_NS12placeholders2_7E,(_ZN34_INTERNAL_5650f849_4_k_cu_544908fe4cuda3std3__45__cpo5crendE - _ZN34_INTERNAL_5650f849_4_k_cu_544908fe6thrust24THRUST_300001_SM_1000_NS12placeholders2_7E)
_ZN34_INTERNAL_5650f849_4_k_cu_544908fe6thrust24THRUST_300001_SM_1000_NS12placeholders2_7E:
	.zero		1
	.type		_ZN34_INTERNAL_5650f849_4_k_cu_544908fe4cuda3std3__45__cpo5crendE,@object
	.size		_ZN34_INTERNAL_5650f849_4_k_cu_544908fe4cuda3std3__45__cpo5crendE,(_ZN34_INTERNAL_5650f849_4_k_cu_544908fe4cuda3std6ranges3__45__cpo4prevE - _ZN34_INTERNAL_5650f849_4_k_cu_544908fe4cuda3std3__45__cpo5crendE)
_ZN34_INTERNAL_5650f849_4_k_cu_544908fe4cuda3std3__45__cpo5crendE:
	.zero		1
	.type		_ZN34_INTERNAL_5650f849_4_k_cu_544908fe4cuda3std6ranges3__45__cpo4prevE,@object
	.size		_ZN34_INTERNAL_5650f849_4_k_cu_544908fe4cuda3std6ranges3__45__cpo4prevE,(_ZN34_INTERNAL_5650f849_4_k_cu_544908fe4cuda3std6ranges3__45__cpo9iter_moveE - _ZN34_INTERNAL_5650f849_4_k_cu_544908fe4cuda3std6ranges3__45__cpo4prevE)
_ZN34_INTERNAL_5650f849_4_k_cu_544908fe4cuda3std6ranges3__45__cpo4prevE:
	.zero		1
	.type		_ZN34_INTERNAL_5650f849_4_k_cu_544908fe4cuda3std6ranges3__45__cpo9iter_moveE,@object
	.size		_ZN34_INTERNAL_5650f849_4_k_cu_544908fe4cuda3std6ranges3__45__cpo9iter_moveE,(_ZN34_INTERNAL_5650f849_4_k_cu_544908fe6thrust24THRUST_300001_SM_1000_NS6system6detail10sequential3seqE - _ZN34_INTERNAL_5650f849_4_k_cu_544908fe4cuda3std6ranges3__45__cpo9iter_moveE)
_ZN34_INTERNAL_5650f849_4_k_cu_544908fe4cuda3std6ranges3__45__cpo9iter_moveE:
	.zero		1
	.type		_ZN34_INTERNAL_5650f849_4_k_cu_544908fe6thrust24THRUST_300001_SM_1000_NS6system6detail10sequential3seqE,@object
	.size		_ZN34_INTERNAL_5650f849_4_k_cu_544908fe6thrust24THRUST_300001_SM_1000_NS6system6detail10sequential3seqE,(_ZN34_INTERNAL_5650f849_4_k_cu_544908fe6thrust24THRUST_300001_SM_1000_NS12placeholders2_9E - _ZN34_INTERNAL_5650f849_4_k_cu_544908fe6thrust24THRUST_300001_SM_1000_NS6system6detail10sequential3seqE)
_ZN34_INTERNAL_5650f849_4_k_cu_544908fe6thrust24THRUST_300001_SM_1000_NS6system6detail10sequential3seqE:
	.zero		1
	.type		_ZN34_INTERNAL_5650f849_4_k_cu_544908fe6thrust24THRUST_300001_SM_1000_NS12placeholders2_9E,@object
	.size		_ZN34_INTERNAL_5650f849_4_k_cu_544908fe6thrust24THRUST_300001_SM_1000_NS12placeholders2_9E,(_ZN34_INTERNAL_5650f849_4_k_cu_544908fe4cuda3std3__419piecewise_constructE - _ZN34_INTERNAL_5650f849_4_k_cu_544908fe6thrust24THRUST_300001_SM_1000_NS12placeholders2_9E)
_ZN34_INTERNAL_5650f849_4_k_cu_544908fe6thrust24THRUST_300001_SM_1000_NS12placeholders2_9E:
	.zero		1
	.type		_ZN34_INTERNAL_5650f849_4_k_cu_544908fe4cuda3std3__419piecewise_constructE,@object
	.size		_ZN34_INTERNAL_5650f849_4_k_cu_544908fe4cuda3std3__419piecewise_constructE,(_ZN34_INTERNAL_5650f849_4_k_cu_544908fe4cuda3std6ranges3__45__cpo5cdataE - _ZN34_INTERNAL_5650f849_4_k_cu_544908fe4cuda3std3__419piecewise_constructE)
_ZN34_INTERNAL_5650f849_4_k_cu_544908fe4cuda3std3__419piecewise_constructE:
	.zero		1
	.type		_ZN34_INTERNAL_5650f849_4_k_cu_544908fe4cuda3std6ranges3__45__cpo5cdataE,@object
	.size		_ZN34_INTERNAL_5650f849_4_k_cu_544908fe4cuda3std6ranges3__45__cpo5cdataE,(_ZN34_INTERNAL_5650f849_4_k_cu_544908fe6thrust24THRUST_300001_SM_1000_NS12placeholders2_1E - _ZN34_INTERNAL_5650f849_4_k_cu_544908fe4cuda3std6ranges3__45__cpo5cdataE)
_ZN34_INTERNAL_5650f849_4_k_cu_544908fe4cuda3std6ranges3__45__cpo5cdataE:
	.zero		1
	.type		_ZN34_INTERNAL_5650f849_4_k_cu_544908fe6thrust24THRUST_300001_SM_1000_NS12placeholders2_1E,@object
	.size		_ZN34_INTERNAL_5650f849_4_k_cu_544908fe6thrust24THRUST_300001_SM_1000_NS12placeholders2_1E,(_ZN34_INTERNAL_5650f849_4_k_cu_544908fe4cuda3std3__45__cpo3endE - _ZN34_INTERNAL_5650f849_4_k_cu_544908fe6thrust24THRUST_300001_SM_1000_NS12placeholders2_1E)
_ZN34_INTERNAL_5650f849_4_k_cu_544908fe6thrust24THRUST_300001_SM_1000_NS12placeholders2_1E:
	.zero		1
	.type		_ZN34_INTERNAL_5650f849_4_k_cu_544908fe4cuda3std3__45__cpo3endE,@object
	.size		_ZN34_INTERNAL_5650f849_4_k_cu_544908fe4cuda3std3__45__cpo3endE,(_ZN34_INTERNAL_5650f849_4_k_cu_544908fe4cuda3std6ranges3__45__cpo3endE - _ZN34_INTERNAL_5650f849_4_k_cu_544908fe4cuda3std3__45__cpo3endE)
_ZN34_INTERNAL_5650f849_4_k_cu_544908fe4cuda3std3__45__cpo3endE:
	.zero		1
	.type		_ZN34_INTERNAL_5650f849_4_k_cu_544908fe4cuda3std6ranges3__45__cpo3endE,@object
	.size		_ZN34_INTERNAL_5650f849_4_k_cu_544908fe4cuda3std6ranges3__45__cpo3endE,(_ZN34_INTERNAL_5650f849_4_k_cu_544908fe6thrust24THRUST_300001_SM_1000_NS12placeholders2_5E - _ZN34_INTERNAL_5650f849_4_k_cu_544908fe4cuda3std6ranges3__45__cpo3endE)
_ZN34_INTERNAL_5650f849_4_k_cu_544908fe4cuda3std6ranges3__45__cpo3endE:
	.zero		1
	.type		_ZN34_INTERNAL_5650f849_4_k_cu_544908fe6thrust24THRUST_300001_SM_1000_NS12placeholders2_5E,@object
	.size		_ZN34_INTERNAL_5650f849_4_k_cu_544908fe6thrust24THRUST_300001_SM_1000_NS12placeholders2_5E,(_ZN34_INTERNAL_5650f849_4_k_cu_544908fe4cuda3std3__45__cpo4rendE - _ZN34_INTERNAL_5650f849_4_k_cu_544908fe6thrust24THRUST_300001_SM_1000_NS12placeholders2_5E)
_ZN34_INTERNAL_5650f849_4_k_cu_544908fe6thrust24THRUST_300001_SM_1000_NS12placeholders2_5E:
	.zero		1
	.type		_ZN34_INTERNAL_5650f849_4_k_cu_544908fe4cuda3std3__45__cpo4rendE,@object
	.size		_ZN34_INTERNAL_5650f849_4_k_cu_544908fe4cuda3std3__45__cpo4rendE,(_ZN34_INTERNAL_5650f849_4_k_cu_544908fe4cuda3std6ranges3__45__cpo9iter_swapE - _ZN34_INTERNAL_5650f849_4_k_cu_544908fe4cuda3std3__45__cpo4rendE)
_ZN34_INTERNAL_5650f849_4_k_cu_544908fe4cuda3std3__45__cpo4rendE:
	.zero		1
	.type		_ZN34_INTERNAL_5650f849_4_k_cu_544908fe4cuda3std6ranges3__45__cpo9iter_swapE,@object
	.size		_ZN34_INTERNAL_5650f849_4_k_cu_544908fe4cuda3std6ranges3__45__cpo9iter_swapE,(_ZN34_INTERNAL_5650f849_4_k_cu_544908fe4cuda3std3__48unexpectE - _ZN34_INTERNAL_5650f849_4_k_cu_544908fe4cuda3std6ranges3__45__cpo9iter_swapE)
_ZN34_INTERNAL_5650f849_4_k_cu_544908fe4cuda3std6ranges3__45__cpo9iter_swapE:
	.zero		1
	.type		_ZN34_INTERNAL_5650f849_4_k_cu_544908fe4cuda3std3__48unexpectE,@object
	.size		_ZN34_INTERNAL_5650f849_4_k_cu_544908fe4cuda3std3__48unexpectE,(_ZN34_INTERNAL_5650f849_4_k_cu_544908fe6thrust24THRUST_300001_SM_1000_NS8cuda_cub3parE - _ZN34_INTERNAL_5650f849_4_k_cu_544908fe4cuda3std3__48unexpectE)
_ZN34_INTERNAL_5650f849_4_k_cu_544908fe4cuda3std3__48unexpectE:
	.zero		1
	.type		_ZN34_INTERNAL_5650f849_4_k_cu_544908fe6thrust24THRUST_300001_SM_1000_NS8cuda_cub3parE,@object
	.size		_ZN34_INTERNAL_5650f849_4_k_cu_544908fe6thrust24THRUST_300001_SM_1000_NS8cuda_cub3parE,(.L_29 - _ZN34_INTERNAL_5650f849_4_k_cu_544908fe6thrust24THRUST_300001_SM_1000_NS8cuda_cub3parE)
_ZN34_INTERNAL_5650f849_4_k_cu_544908fe6thrust24THRUST_300001_SM_1000_NS8cuda_cub3parE:
	.zero		1
.L_29:


//--------------------- .nv.shared._ZN3cub18CUB_300001_SM_10006detail10radix_sort33DeviceRadixSortExclusiveSumKernelINS1_5radix10policy_hubIjNS0_8NullTypeEyE10Policy1000EyEEvPT0_ --------------------------
	.section	.nv.shared._ZN3cub18CUB_300001_SM_10006detail10radix_sort33DeviceRadixSortExclusiveSumKernelINS1_5radix10policy_hubIjNS0_8NullTypeEyE10Policy1000EyEEvPT0_,"aw",@nobits
	.sectionflags	@""
	.align	16
.nv.shared._ZN3cub18CUB_300001_SM_10006detail10radix_sort33DeviceRadixSortExclusiveSumKernelINS1_5radix10policy_hubIjNS0_8NullTypeEyE10Policy1000EyEEvPT0_:
	.zero		3360


//--------------------- .nv.shared._ZN3cub18CUB_300001_SM_10006detail10radix_sort30DeviceRadixSortHistogramKernelINS1_5radix10policy_hubIjNS0_8NullTypeEyE10Policy1000ELNS0_9SortOrderE1EjyNS1_21identity_decomposer_tEEEvPT2_PKT1_SB_iiT3_ --------------------------
	.section	.nv.shared._ZN3cub18CUB_300001_SM_10006detail10radix_sort30DeviceRadixSortHistogramKernelINS1_5radix10policy_hubIjNS0_8NullTypeEyE10Policy1000ELNS0_9SortOrderE1EjyNS1_21identity_decomposer_tEEEvPT2_PKT1_SB_iiT3_,"aw",@nobits
	.sectionflags	@""
	.align	4
.nv.shared._ZN3cub18CUB_300001_SM_10006detail10radix_sort30DeviceRadixSortHistogramKernelINS1_5radix10policy_hubIjNS0_8NullTypeEyE10Policy1000ELNS0_9SortOrderE1EjyNS1_21identity_decomposer_tEEEvPT2_PKT1_SB_iiT3_:
	.zero		5120


//--------------------- .nv.shared._ZN3cub18CUB_300001_SM_10006detail10radix_sort31DeviceRadixSortSingleTileKernelINS1_5radix10policy_hubIjNS0_8NullTypeEyE10Policy1000ELNS0_9SortOrderE1EjS6_yNS1_21identity_decomposer_tEEEvPKT1_PSB_PKT2_PSF_T3_iiT4_ --------------------------
	.section	.nv.shared._ZN3cub18CUB_300001_SM_10006detail10radix_sort31DeviceRadixSortSingleTileKernelINS1_5radix10policy_hubIjNS0_8NullTypeEyE10Policy1000ELNS0_9SortOrderE1EjS6_yNS1_21identity_decomposer_tEEEvPKT1_PSB_PKT2_PSF_T3_iiT4_,"aw",@nobits
	.sectionflags	@""
	.align	16
.nv.shared._ZN3cub18CUB_300001_SM_10006detail10radix_sort31DeviceRadixSortSingleTileKernelINS1_5radix10policy_hubIjNS0_8NullTypeEyE10Policy1000ELNS0_9SortOrderE1EjS6_yNS1_21identity_decomposer_tEEEvPKT1_PSB_PKT2_PSF_T3_iiT4_:
	.zero		34880


//--------------------- .nv.constant0._ZN3cub18CUB_300001_SM_10006detail10radix_sort29DeviceRadixSortOnesweepKernelINS1_5radix10policy_hubIjNS0_8NullTypeEyE10Policy1000ELNS0_9SortOrderE1EjS6_yiiNS1_21identity_decomposer_tEEEvPT5_SC_PT3_PKSD_PT1_PKSH_PT2_PKSL_T4_iiT6_ --------------------------
	.section	.nv.constant0._ZN3cub18CUB_300001_SM_10006detail10radix_sort29DeviceRadixSortOnesweepKernelINS1_5radix10policy_hubIjNS0_8NullTypeEyE10Policy1000ELNS0_9SortOrderE1EjS6_yiiNS1_21identity_decomposer_tEEEvPT5_SC_PT3_PKSD_PT1_PKSH_PT2_PKSL_T4_iiT6_,"a",@progbits
	.sectionflags	@""
	.align	4
.nv.constant0._ZN3cub18CUB_300001_SM_10006detail10radix_sort29DeviceRadixSortOnesweepKernelINS1_5radix10policy_hubIjNS0_8NullTypeEyE10Policy1000ELNS0_9SortOrderE1EjS6_yiiNS1_21identity_decomposer_tEEEvPT5_SC_PT3_PKSD_PT1_PKSH_PT2_PKSL_T4_iiT6_:
	.zero		973


//--------------------- .nv.constant0._ZN3cub18CUB_300001_SM_10006detail10radix_sort33DeviceRadixSortExclusiveSumKernelINS1_5radix10policy_hubIjNS0_8NullTypeEyE10Policy1000EyEEvPT0_ --------------------------
	.section	.nv.constant0._ZN3cub18CUB_300001_SM_10006detail10radix_sort33DeviceRadixSortExclusiveSumKernelINS1_5radix10policy_hubIjNS0_8NullTypeEyE10Policy1000EyEEvPT0_,"a",@progbits
	.sectionflags	@""
	.align	4
.nv.constant0._ZN3cub18CUB_300001_SM_10006detail10radix_sort33DeviceRadixSortExclusiveSumKernelINS1_5radix10policy_hubIjNS0_8NullTypeEyE10Policy1000EyEEvPT0_:
	.zero		904


//--------------------- .nv.constant0._ZN3cub18CUB_300001_SM_10006detail10radix_sort30DeviceRadixSortHistogramKernelINS1_5radix10policy_hubIjNS0_8NullTypeEyE10Policy1000ELNS0_9SortOrderE1EjyNS1_21identity_decomposer_tEEEvPT2_PKT1_SB_iiT3_ --------------------------
	.section	.nv.constant0._ZN3cub18CUB_300001_SM_10006detail10radix_sort30DeviceRadixSortHistogramKernelINS1_5radix10policy_hubIjNS0_8NullTypeEyE10Policy1000ELNS0_9SortOrderE1EjyNS1_21identity_decomposer_tEEEvPT2_PKT1_SB_iiT3_,"a",@progbits
	.sectionflags	@""
	.align	4
.nv.constant0._ZN3cub18CUB_300001_SM_10006detail10radix_sort30DeviceRadixSortHistogramKernelINS1_5radix10policy_hubIjNS0_8NullTypeEyE10Policy1000ELNS0_9SortOrderE1EjyNS1_21identity_decomposer_tEEEvPT2_PKT1_SB_iiT3_:
	.zero		929


//--------------------- .nv.constant0._ZN3cub18CUB_300001_SM_10006detail10radix_sort31DeviceRadixSortSingleTileKernelINS1_5radix10policy_hubIjNS0_8NullTypeEyE10Policy1000ELNS0_9SortOrderE1EjS6_yNS1_21identity_decomposer_tEEEvPKT1_PSB_PKT2_PSF_T3_iiT4_ --------------------------
	.section	.nv.constant0._ZN3cub18CUB_300001_SM_10006detail10radix_sort31DeviceRadixSortSingleTileKernelINS1_5radix10policy_hubIjNS0_8NullTypeEyE10Policy1000ELNS0_9SortOrderE1EjS6_yNS1_21identity_decomposer_tEEEvPKT1_PSB_PKT2_PSF_T3_iiT4_,"a",@progbits
	.sectionflags	@""
	.align	4
.nv.constant0._ZN3cub18CUB_300001_SM_10006detail10radix_sort31DeviceRadixSortSingleTileKernelINS1_5radix10policy_hubIjNS0_8NullTypeEyE10Policy1000ELNS0_9SortOrderE1EjS6_yNS1_21identity_decomposer_tEEEvPKT1_PSB_PKT2_PSF_T3_iiT4_:
	.zero		945


//--------------------- .nv.constant0._ZN3cub18CUB_300001_SM_10006detail11EmptyKernelIvEEvv --------------------------
	.section	.nv.constant0._ZN3cub18CUB_300001_SM_10006detail11EmptyKernelIvEEvv,"a",@progbits
	.sectionflags	@""
	.align	4
.nv.constant0._ZN3cub18CUB_300001_SM_10006detail11EmptyKernelIvEEvv:
	.zero		896


//--------------------- .nv.constant0.sortDescending --------------------------
	.section	.nv.constant0.sortDescending,"a",@progbits
	.sectionflags	@""
	.align	4
.nv.constant0.sortDescending:
	.zero		928


//--------------------- SYMBOLS --------------------------

	.type		.nv.reservedSmem.offset0,@object
	.size		.nv.reservedSmem.offset0,0x4
	.type		.nv.reservedSmem.cap,@object
	.size		.nv.reservedSmem.cap,0x4
	.type		vprintf,@function
	.type		malloc,@function
	.type		free,@function
